//
// Generated by NVIDIA NVVM Compiler
//
// Compiler Build ID: CL-36424714
// Cuda compilation tools, release 13.0, V13.0.88
// Based on NVVM 20.0.0
//

.version 9.0
.target sm_100
.address_size 64

	// .globl	_Z8fill_vecPKiPfS1_
// _ZZN3cub18CUB_300001_SM_10006detail6reduce28DeviceReduceSingleTileKernelINS2_10policy_hubIfjN4cuda3std3__44plusIfEEE10Policy1000EN6thrust24THRUST_300001_SM_1000_NS10device_ptrIfEEPfjS9_ffNS7_10__identityEEEvT0_T1_T2_T3_T4_T6_E12temp_storage has been demoted
// _ZZN3cub18CUB_300001_SM_10006detail6reduce18DeviceReduceKernelINS2_10policy_hubIfjN4cuda3std3__44plusIfEEE10Policy1000EN6thrust24THRUST_300001_SM_1000_NS10device_ptrIfEEjS9_fNS7_10__identityEEEvT0_PT3_T1_NS0_13GridEvenShareISK_EET2_T4_E12temp_storage has been demoted
// _ZZN3cub18CUB_300001_SM_10006detail6reduce28DeviceReduceSingleTileKernelINS2_10policy_hubIfjN4cuda3std3__44plusIfEEE10Policy1000EPfSC_iS9_ffNS7_10__identityEEEvT0_T1_T2_T3_T4_T6_E12temp_storage has been demoted
// _ZZN3cub18CUB_300001_SM_10006detail6reduce28DeviceReduceSingleTileKernelINS2_10policy_hubIfyN4cuda3std3__44plusIfEEE10Policy1000EN6thrust24THRUST_300001_SM_1000_NS10device_ptrIfEEPfyS9_ffNS7_10__identityEEEvT0_T1_T2_T3_T4_T6_E12temp_storage has been demoted
// _ZZN3cub18CUB_300001_SM_10006detail6reduce18DeviceReduceKernelINS2_10policy_hubIfyN4cuda3std3__44plusIfEEE10Policy1000EN6thrust24THRUST_300001_SM_1000_NS10device_ptrIfEEyS9_fNS7_10__identityEEEvT0_PT3_T1_NS0_13GridEvenShareISK_EET2_T4_E12temp_storage has been demoted
// _ZZN3cub18CUB_300001_SM_10006detail6reduce28DeviceReduceSingleTileKernelINS2_10policy_hubIfyN4cuda3std3__44plusIfEEE10Policy1000EPfSC_iS9_ffNS7_10__identityEEEvT0_T1_T2_T3_T4_T6_E12temp_storage has been demoted
.global .align 1 .b8 _ZN30_INTERNAL_d2049f47_4_k_cu_main4cuda3std3__45__cpo5beginE[1];
.global .align 1 .b8 _ZN30_INTERNAL_d2049f47_4_k_cu_main4cuda3std3__45__cpo3endE[1];
.global .align 1 .b8 _ZN30_INTERNAL_d2049f47_4_k_cu_main4cuda3std3__45__cpo6cbeginE[1];
.global .align 1 .b8 _ZN30_INTERNAL_d2049f47_4_k_cu_main4cuda3std3__45__cpo4cendE[1];
.global .align 1 .b8 _ZN30_INTERNAL_d2049f47_4_k_cu_main4cuda3std3__45__cpo6rbeginE[1];
.global .align 1 .b8 _ZN30_INTERNAL_d2049f47_4_k_cu_main4cuda3std3__45__cpo4rendE[1];
.global .align 1 .b8 _ZN30_INTERNAL_d2049f47_4_k_cu_main4cuda3std3__45__cpo7crbeginE[1];
.global .align 1 .b8 _ZN30_INTERNAL_d2049f47_4_k_cu_main4cuda3std3__45__cpo5crendE[1];
.global .align 1 .b8 _ZN30_INTERNAL_d2049f47_4_k_cu_main4cuda3std3__432_GLOBAL__N__d2049f47_4_k_cu_main6ignoreE[1];
.global .align 1 .b8 _ZN30_INTERNAL_d2049f47_4_k_cu_main4cuda3std3__419piecewise_constructE[1];
.global .align 1 .b8 _ZN30_INTERNAL_d2049f47_4_k_cu_main4cuda3std3__48in_placeE[1];
.global .align 1 .b8 _ZN30_INTERNAL_d2049f47_4_k_cu_main4cuda3std3__420unreachable_sentinelE[1];
.global .align 1 .b8 _ZN30_INTERNAL_d2049f47_4_k_cu_main4cuda3std3__47nulloptE[1];
.global .align 1 .b8 _ZN30_INTERNAL_d2049f47_4_k_cu_main4cuda3std3__48unexpectE[1];
.global .align 1 .b8 _ZN30_INTERNAL_d2049f47_4_k_cu_main4cuda3std6ranges3__45__cpo4swapE[1];
.global .align 1 .b8 _ZN30_INTERNAL_d2049f47_4_k_cu_main4cuda3std6ranges3__45__cpo9iter_moveE[1];
.global .align 1 .b8 _ZN30_INTERNAL_d2049f47_4_k_cu_main4cuda3std6ranges3__45__cpo5beginE[1];
.global .align 1 .b8 _ZN30_INTERNAL_d2049f47_4_k_cu_main4cuda3std6ranges3__45__cpo3endE[1];
.global .align 1 .b8 _ZN30_INTERNAL_d2049f47_4_k_cu_main4cuda3std6ranges3__45__cpo6cbeginE[1];
.global .align 1 .b8 _ZN30_INTERNAL_d2049f47_4_k_cu_main4cuda3std6ranges3__45__cpo4cendE[1];
.global .align 1 .b8 _ZN30_INTERNAL_d2049f47_4_k_cu_main4cuda3std6ranges3__45__cpo7advanceE[1];
.global .align 1 .b8 _ZN30_INTERNAL_d2049f47_4_k_cu_main4cuda3std6ranges3__45__cpo9iter_swapE[1];
.global .align 1 .b8 _ZN30_INTERNAL_d2049f47_4_k_cu_main4cuda3std6ranges3__45__cpo4nextE[1];
.global .align 1 .b8 _ZN30_INTERNAL_d2049f47_4_k_cu_main4cuda3std6ranges3__45__cpo4prevE[1];
.global .align 1 .b8 _ZN30_INTERNAL_d2049f47_4_k_cu_main4cuda3std6ranges3__45__cpo4dataE[1];
.global .align 1 .b8 _ZN30_INTERNAL_d2049f47_4_k_cu_main4cuda3std6ranges3__45__cpo5cdataE[1];
.global .align 1 .b8 _ZN30_INTERNAL_d2049f47_4_k_cu_main4cuda3std6ranges3__45__cpo4sizeE[1];
.global .align 1 .b8 _ZN30_INTERNAL_d2049f47_4_k_cu_main4cuda3std6ranges3__45__cpo5ssizeE[1];
.global .align 1 .b8 _ZN30_INTERNAL_d2049f47_4_k_cu_main4cuda3std6ranges3__45__cpo8distanceE[1];
.global .align 1 .b8 _ZN30_INTERNAL_d2049f47_4_k_cu_main6thrust24THRUST_300001_SM_1000_NS8cuda_cub3parE[1];
.global .align 1 .b8 _ZN30_INTERNAL_d2049f47_4_k_cu_main6thrust24THRUST_300001_SM_1000_NS8cuda_cub10par_nosyncE[1];
.global .align 1 .b8 _ZN30_INTERNAL_d2049f47_4_k_cu_main6thrust24THRUST_300001_SM_1000_NS6system6detail10sequential3seqE[1];
.global .align 1 .b8 _ZN30_INTERNAL_d2049f47_4_k_cu_main6thrust24THRUST_300001_SM_1000_NS12placeholders2_1E[1];
.global .align 1 .b8 _ZN30_INTERNAL_d2049f47_4_k_cu_main6thrust24THRUST_300001_SM_1000_NS12placeholders2_2E[1];
.global .align 1 .b8 _ZN30_INTERNAL_d2049f47_4_k_cu_main6thrust24THRUST_300001_SM_1000_NS12placeholders2_3E[1];
.global .align 1 .b8 _ZN30_INTERNAL_d2049f47_4_k_cu_main6thrust24THRUST_300001_SM_1000_NS12placeholders2_4E[1];
.global .align 1 .b8 _ZN30_INTERNAL_d2049f47_4_k_cu_main6thrust24THRUST_300001_SM_1000_NS12placeholders2_5E[1];
.global .align 1 .b8 _ZN30_INTERNAL_d2049f47_4_k_cu_main6thrust24THRUST_300001_SM_1000_NS12placeholders2_6E[1];
.global .align 1 .b8 _ZN30_INTERNAL_d2049f47_4_k_cu_main6thrust24THRUST_300001_SM_1000_NS12placeholders2_7E[1];
.global .align 1 .b8 _ZN30_INTERNAL_d2049f47_4_k_cu_main6thrust24THRUST_300001_SM_1000_NS12placeholders2_8E[1];
.global .align 1 .b8 _ZN30_INTERNAL_d2049f47_4_k_cu_main6thrust24THRUST_300001_SM_1000_NS12placeholders2_9E[1];
.global .align 1 .b8 _ZN30_INTERNAL_d2049f47_4_k_cu_main6thrust24THRUST_300001_SM_1000_NS12placeholders3_10E[1];
.global .align 1 .b8 _ZN30_INTERNAL_d2049f47_4_k_cu_main6thrust24THRUST_300001_SM_1000_NS3seqE[1];

.visible .entry _Z8fill_vecPKiPfS1_(
	.param .u64 .ptr .align 1 _Z8fill_vecPKiPfS1__param_0,
	.param .u64 .ptr .align 1 _Z8fill_vecPKiPfS1__param_1,
	.param .u64 .ptr .align 1 _Z8fill_vecPKiPfS1__param_2
)
{
	.reg .pred 	%p<2>;
	.reg .b32 	%r<6>;
	.reg .b32 	%f<2>;
	.reg .b64 	%rd<9>;

	ld.param.u64 	%rd3, [_Z8fill_vecPKiPfS1__param_0];
	ld.param.u64 	%rd1, [_Z8fill_vecPKiPfS1__param_1];
	ld.param.u64 	%rd2, [_Z8fill_vecPKiPfS1__param_2];
	cvta.to.global.u64 	%rd4, %rd3;
	ld.global.u32 	%r2, [%rd4];
	mov.u32 	%r3, %ctaid.x;
	mov.u32 	%r4, %ntid.x;
	mov.u32 	%r5, %tid.x;
	mad.lo.s32 	%r1, %r3, %r4, %r5;
	setp.ge.s32 	%p1, %r1, %r2;
	@%p1 bra 	$L__BB0_2;
	cvta.to.global.u64 	%rd5, %rd2;
	cvta.to.global.u64 	%rd6, %rd1;
	ld.global.f32 	%f1, [%rd5];
	mul.wide.s32 	%rd7, %r1, 4;
	add.s64 	%rd8, %rd6, %rd7;
	st.global.f32 	[%rd8], %f1;
$L__BB0_2:
	ret;

}
	// .globl	_Z8fill_matPKiS0_PfS1_
.visible .entry _Z8fill_matPKiS0_PfS1_(
	.param .u64 .ptr .align 1 _Z8fill_matPKiS0_PfS1__param_0,
	.param .u64 .ptr .align 1 _Z8fill_matPKiS0_PfS1__param_1,
	.param .u64 .ptr .align 1 _Z8fill_matPKiS0_PfS1__param_2,
	.param .u64 .ptr .align 1 _Z8fill_matPKiS0_PfS1__param_3
)
{
	.reg .pred 	%p<4>;
	.reg .b32 	%r<14>;
	.reg .b32 	%f<2>;
	.reg .b64 	%rd<11>;

	ld.param.u64 	%rd3, [_Z8fill_matPKiS0_PfS1__param_0];
	ld.param.u64 	%rd4, [_Z8fill_matPKiS0_PfS1__param_1];
	ld.param.u64 	%rd1, [_Z8fill_matPKiS0_PfS1__param_2];
	ld.param.u64 	%rd2, [_Z8fill_matPKiS0_PfS1__param_3];
	cvta.to.global.u64 	%rd5, %rd4;
	cvta.to.global.u64 	%rd6, %rd3;
	ld.global.u32 	%r4, [%rd6];
	ld.global.u32 	%r5, [%rd5];
	mov.u32 	%r6, %ctaid.y;
	mov.u32 	%r7, %ntid.y;
	mov.u32 	%r8, %tid.y;
	mad.lo.s32 	%r2, %r6, %r7, %r8;
	mov.u32 	%r9, %ctaid.x;
	mov.u32 	%r10, %ntid.x;
	mov.u32 	%r11, %tid.x;
	mad.lo.s32 	%r12, %r9, %r10, %r11;
	setp.ge.s32 	%p1, %r2, %r4;
	setp.ge.s32 	%p2, %r12, %r5;
	or.pred  	%p3, %p1, %p2;
	@%p3 bra 	$L__BB1_2;
	cvta.to.global.u64 	%rd7, %rd2;
	cvta.to.global.u64 	%rd8, %rd1;
	ld.global.f32 	%f1, [%rd7];
	mad.lo.s32 	%r13, %r5, %r2, %r12;
	mul.wide.s32 	%rd9, %r13, 4;
	add.s64 	%rd10, %rd8, %rd9;
	st.global.f32 	[%rd10], %f1;
$L__BB1_2:
	ret;

}
	// .globl	_Z14euler_timestepPKiS0_PKfS2_PfS2_S2_S2_
.visible .entry _Z14euler_timestepPKiS0_PKfS2_PfS2_S2_S2_(
	.param .u64 .ptr .align 1 _Z14euler_timestepPKiS0_PKfS2_PfS2_S2_S2__param_0,
	.param .u64 .ptr .align 1 _Z14euler_timestepPKiS0_PKfS2_PfS2_S2_S2__param_1,
	.param .u64 .ptr .align 1 _Z14euler_timestepPKiS0_PKfS2_PfS2_S2_S2__param_2,
	.param .u64 .ptr .align 1 _Z14euler_timestepPKiS0_PKfS2_PfS2_S2_S2__param_3,
	.param .u64 .ptr .align 1 _Z14euler_timestepPKiS0_PKfS2_PfS2_S2_S2__param_4,
	.param .u64 .ptr .align 1 _Z14euler_timestepPKiS0_PKfS2_PfS2_S2_S2__param_5,
	.param .u64 .ptr .align 1 _Z14euler_timestepPKiS0_PKfS2_PfS2_S2_S2__param_6,
	.param .u64 .ptr .align 1 _Z14euler_timestepPKiS0_PKfS2_PfS2_S2_S2__param_7
)
{
	.reg .pred 	%p<5>;
	.reg .b32 	%r<16>;
	.reg .b32 	%f<11>;
	.reg .b64 	%rd<24>;

	ld.param.u64 	%rd8, [_Z14euler_timestepPKiS0_PKfS2_PfS2_S2_S2__param_0];
	ld.param.u64 	%rd9, [_Z14euler_timestepPKiS0_PKfS2_PfS2_S2_S2__param_1];
	ld.param.u64 	%rd2, [_Z14euler_timestepPKiS0_PKfS2_PfS2_S2_S2__param_2];
	ld.param.u64 	%rd3, [_Z14euler_timestepPKiS0_PKfS2_PfS2_S2_S2__param_3];
	ld.param.u64 	%rd4, [_Z14euler_timestepPKiS0_PKfS2_PfS2_S2_S2__param_4];
	ld.param.u64 	%rd5, [_Z14euler_timestepPKiS0_PKfS2_PfS2_S2_S2__param_5];
	ld.param.u64 	%rd6, [_Z14euler_timestepPKiS0_PKfS2_PfS2_S2_S2__param_6];
	ld.param.u64 	%rd7, [_Z14euler_timestepPKiS0_PKfS2_PfS2_S2_S2__param_7];
	cvta.to.global.u64 	%rd10, %rd9;
	cvta.to.global.u64 	%rd11, %rd8;
	ld.global.u32 	%r4, [%rd11];
	ld.global.u32 	%r5, [%rd10];
	mov.u32 	%r6, %ctaid.y;
	mov.u32 	%r7, %ntid.y;
	mov.u32 	%r8, %tid.y;
	mad.lo.s32 	%r2, %r6, %r7, %r8;
	mov.u32 	%r9, %ctaid.x;
	mov.u32 	%r10, %ntid.x;
	mov.u32 	%r11, %tid.x;
	mad.lo.s32 	%r12, %r9, %r10, %r11;
	setp.ge.s32 	%p1, %r2, %r5;
	setp.ge.s32 	%p2, %r12, %r4;
	or.pred  	%p3, %p1, %p2;
	@%p3 bra 	$L__BB2_3;
	cvta.to.global.u64 	%rd12, %rd4;
	cvta.to.global.u64 	%rd13, %rd3;
	cvta.to.global.u64 	%rd14, %rd2;
	cvta.to.global.u64 	%rd15, %rd5;
	cvta.to.global.u64 	%rd16, %rd6;
	cvta.to.global.u64 	%rd17, %rd7;
	ld.global.f32 	%f1, [%rd13];
	ld.global.f32 	%f2, [%rd14];
	mul.wide.s32 	%rd18, %r12, 4;
	add.s64 	%rd19, %rd15, %rd18;
	ld.global.f32 	%f3, [%rd19];
	fma.rn.f32 	%f4, %f2, %f3, 0f3F800000;
	add.s64 	%rd20, %rd16, %rd18;
	ld.global.f32 	%f5, [%rd20];
	mul.f32 	%f6, %f1, %f5;
	mul.lo.s32 	%r13, %r4, %r2;
	mul.wide.s32 	%rd21, %r13, 4;
	add.s64 	%rd22, %rd17, %rd21;
	ld.global.f32 	%f7, [%rd22];
	fma.rn.f32 	%f8, %f6, %f7, %f4;
	add.s32 	%r14, %r13, %r12;
	mul.wide.s32 	%rd23, %r14, 4;
	add.s64 	%rd1, %rd12, %rd23;
	ld.global.f32 	%f9, [%rd1];
	mul.f32 	%f10, %f9, %f8;
	st.global.f32 	[%rd1], %f10;
	setp.geu.f32 	%p4, %f10, 0f00000000;
	@%p4 bra 	$L__BB2_3;
	mov.b32 	%r15, 0;
	st.global.u32 	[%rd1], %r15;
$L__BB2_3:
	ret;

}
	// .globl	_Z16calc_disc_payoffPKiS0_S0_PKfS2_Pf
.visible .entry _Z16calc_disc_payoffPKiS0_S0_PKfS2_Pf(
	.param .u64 .ptr .align 1 _Z16calc_disc_payoffPKiS0_S0_PKfS2_Pf_param_0,
	.param .u64 .ptr .align 1 _Z16calc_disc_payoffPKiS0_S0_PKfS2_Pf_param_1,
	.param .u64 .ptr .align 1 _Z16calc_disc_payoffPKiS0_S0_PKfS2_Pf_param_2,
	.param .u64 .ptr .align 1 _Z16calc_disc_payoffPKiS0_S0_PKfS2_Pf_param_3,
	.param .u64 .ptr .align 1 _Z16calc_disc_payoffPKiS0_S0_PKfS2_Pf_param_4,
	.param .u64 .ptr .align 1 _Z16calc_disc_payoffPKiS0_S0_PKfS2_Pf_param_5
)
{
	.reg .pred 	%p<12>;
	.reg .b32 	%r<39>;
	.reg .b32 	%f<80>;
	.reg .b64 	%rd<24>;

	ld.param.u64 	%rd5, [_Z16calc_disc_payoffPKiS0_S0_PKfS2_Pf_param_0];
	ld.param.u64 	%rd6, [_Z16calc_disc_payoffPKiS0_S0_PKfS2_Pf_param_1];
	ld.param.u64 	%rd7, [_Z16calc_disc_payoffPKiS0_S0_PKfS2_Pf_param_2];
	ld.param.u64 	%rd8, [_Z16calc_disc_payoffPKiS0_S0_PKfS2_Pf_param_3];
	ld.param.u64 	%rd9, [_Z16calc_disc_payoffPKiS0_S0_PKfS2_Pf_param_4];
	ld.param.u64 	%rd4, [_Z16calc_disc_payoffPKiS0_S0_PKfS2_Pf_param_5];
	cvta.to.global.u64 	%rd1, %rd9;
	cvta.to.global.u64 	%rd10, %rd8;
	cvta.to.global.u64 	%rd11, %rd7;
	cvta.to.global.u64 	%rd12, %rd6;
	cvta.to.global.u64 	%rd13, %rd5;
	ld.global.u32 	%r1, [%rd13];
	ld.global.u32 	%r25, [%rd12];
	ld.global.u32 	%r2, [%rd11];
	ld.global.f32 	%f1, [%rd10];
	mov.u32 	%r26, %ctaid.x;
	mov.u32 	%r27, %ntid.x;
	mov.u32 	%r28, %tid.x;
	mad.lo.s32 	%r3, %r26, %r27, %r28;
	setp.ge.s32 	%p1, %r3, %r25;
	@%p1 bra 	$L__BB3_16;
	setp.gt.s32 	%p2, %r1, 0;
	cvta.to.global.u64 	%rd14, %rd4;
	mul.wide.s32 	%rd15, %r3, 4;
	add.s64 	%rd2, %rd14, %rd15;
	@%p2 bra 	$L__BB3_3;
	ld.global.f32 	%f79, [%rd2];
	bra.uni 	$L__BB3_15;
$L__BB3_3:
	mul.lo.s32 	%r4, %r1, %r3;
	ld.global.f32 	%f79, [%rd2];
	and.b32  	%r5, %r1, 15;
	setp.lt.u32 	%p3, %r1, 16;
	mov.b32 	%r35, 0;
	@%p3 bra 	$L__BB3_6;
	and.b32  	%r35, %r1, 2147483632;
	neg.s32 	%r33, %r35;
	add.s64 	%rd3, %rd1, 32;
	mov.u32 	%r32, %r4;
$L__BB3_5:
	.pragma "nounroll";
	mul.wide.s32 	%rd16, %r32, 4;
	add.s64 	%rd17, %rd3, %rd16;
	ld.global.f32 	%f14, [%rd17+-32];
	add.f32 	%f15, %f14, %f79;
	st.global.f32 	[%rd2], %f15;
	ld.global.f32 	%f16, [%rd17+-28];
	add.f32 	%f17, %f16, %f15;
	st.global.f32 	[%rd2], %f17;
	ld.global.f32 	%f18, [%rd17+-24];
	add.f32 	%f19, %f18, %f17;
	st.global.f32 	[%rd2], %f19;
	ld.global.f32 	%f20, [%rd17+-20];
	add.f32 	%f21, %f20, %f19;
	st.global.f32 	[%rd2], %f21;
	ld.global.f32 	%f22, [%rd17+-16];
	add.f32 	%f23, %f22, %f21;
	st.global.f32 	[%rd2], %f23;
	ld.global.f32 	%f24, [%rd17+-12];
	add.f32 	%f25, %f24, %f23;
	st.global.f32 	[%rd2], %f25;
	ld.global.f32 	%f26, [%rd17+-8];
	add.f32 	%f27, %f26, %f25;
	st.global.f32 	[%rd2], %f27;
	ld.global.f32 	%f28, [%rd17+-4];
	add.f32 	%f29, %f28, %f27;
	st.global.f32 	[%rd2], %f29;
	ld.global.f32 	%f30, [%rd17];
	add.f32 	%f31, %f30, %f29;
	st.global.f32 	[%rd2], %f31;
	ld.global.f32 	%f32, [%rd17+4];
	add.f32 	%f33, %f32, %f31;
	st.global.f32 	[%rd2], %f33;
	ld.global.f32 	%f34, [%rd17+8];
	add.f32 	%f35, %f34, %f33;
	st.global.f32 	[%rd2], %f35;
	ld.global.f32 	%f36, [%rd17+12];
	add.f32 	%f37, %f36, %f35;
	st.global.f32 	[%rd2], %f37;
	ld.global.f32 	%f38, [%rd17+16];
	add.f32 	%f39, %f38, %f37;
	st.global.f32 	[%rd2], %f39;
	ld.global.f32 	%f40, [%rd17+20];
	add.f32 	%f41, %f40, %f39;
	st.global.f32 	[%rd2], %f41;
	ld.global.f32 	%f42, [%rd17+24];
	add.f32 	%f43, %f42, %f41;
	st.global.f32 	[%rd2], %f43;
	ld.global.f32 	%f44, [%rd17+28];
	add.f32 	%f79, %f44, %f43;
	st.global.f32 	[%rd2], %f79;
	add.s32 	%r33, %r33, 16;
	add.s32 	%r32, %r32, 16;
	setp.ne.s32 	%p4, %r33, 0;
	@%p4 bra 	$L__BB3_5;
$L__BB3_6:
	setp.eq.s32 	%p5, %r5, 0;
	@%p5 bra 	$L__BB3_15;
	and.b32  	%r13, %r1, 7;
	setp.lt.u32 	%p6, %r5, 8;
	@%p6 bra 	$L__BB3_9;
	add.s32 	%r30, %r35, %r4;
	mul.wide.s32 	%rd18, %r30, 4;
	add.s64 	%rd19, %rd1, %rd18;
	ld.global.f32 	%f45, [%rd19];
	add.f32 	%f46, %f45, %f79;
	st.global.f32 	[%rd2], %f46;
	ld.global.f32 	%f47, [%rd19+4];
	add.f32 	%f48, %f47, %f46;
	st.global.f32 	[%rd2], %f48;
	ld.global.f32 	%f49, [%rd19+8];
	add.f32 	%f50, %f49, %f48;
	st.global.f32 	[%rd2], %f50;
	ld.global.f32 	%f51, [%rd19+12];
	add.f32 	%f52, %f51, %f50;
	st.global.f32 	[%rd2], %f52;
	ld.global.f32 	%f53, [%rd19+16];
	add.f32 	%f54, %f53, %f52;
	st.global.f32 	[%rd2], %f54;
	ld.global.f32 	%f55, [%rd19+20];
	add.f32 	%f56, %f55, %f54;
	st.global.f32 	[%rd2], %f56;
	ld.global.f32 	%f57, [%rd19+24];
	add.f32 	%f58, %f57, %f56;
	st.global.f32 	[%rd2], %f58;
	ld.global.f32 	%f59, [%rd19+28];
	add.f32 	%f79, %f59, %f58;
	st.global.f32 	[%rd2], %f79;
	add.s32 	%r35, %r35, 8;
$L__BB3_9:
	setp.eq.s32 	%p7, %r13, 0;
	@%p7 bra 	$L__BB3_15;
	and.b32  	%r16, %r1, 3;
	setp.lt.u32 	%p8, %r13, 4;
	@%p8 bra 	$L__BB3_12;
	add.s32 	%r31, %r35, %r4;
	mul.wide.s32 	%rd20, %r31, 4;
	add.s64 	%rd21, %rd1, %rd20;
	ld.global.f32 	%f60, [%rd21];
	add.f32 	%f61, %f60, %f79;
	st.global.f32 	[%rd2], %f61;
	ld.global.f32 	%f62, [%rd21+4];
	add.f32 	%f63, %f62, %f61;
	st.global.f32 	[%rd2], %f63;
	ld.global.f32 	%f64, [%rd21+8];
	add.f32 	%f65, %f64, %f63;
	st.global.f32 	[%rd2], %f65;
	ld.global.f32 	%f66, [%rd21+12];
	add.f32 	%f79, %f66, %f65;
	st.global.f32 	[%rd2], %f79;
	add.s32 	%r35, %r35, 4;
$L__BB3_12:
	setp.eq.s32 	%p9, %r16, 0;
	@%p9 bra 	$L__BB3_15;
	add.s32 	%r38, %r35, %r4;
	neg.s32 	%r37, %r16;
$L__BB3_14:
	.pragma "nounroll";
	mul.wide.s32 	%rd22, %r38, 4;
	add.s64 	%rd23, %rd1, %rd22;
	ld.global.f32 	%f67, [%rd23];
	add.f32 	%f79, %f67, %f79;
	st.global.f32 	[%rd2], %f79;
	add.s32 	%r38, %r38, 1;
	add.s32 	%r37, %r37, 1;
	setp.ne.s32 	%p10, %r37, 0;
	@%p10 bra 	$L__BB3_14;
$L__BB3_15:
	cvt.rn.f32.s32 	%f68, %r1;
	div.rn.f32 	%f69, %f79, %f68;
	cvt.rn.f32.s32 	%f70, %r2;
	sub.f32 	%f71, %f69, %f70;
	setp.lt.f32 	%p11, %f71, 0f00000000;
	selp.f32 	%f72, 0f00000000, %f71, %p11;
	mul.f32 	%f73, %f1, %f72;
	st.global.f32 	[%rd2], %f73;
$L__BB3_16:
	ret;

}
	// .globl	_Z11calc_sq_devPKiPKfPf
.visible .entry _Z11calc_sq_devPKiPKfPf(
	.param .u64 .ptr .align 1 _Z11calc_sq_devPKiPKfPf_param_0,
	.param .u64 .ptr .align 1 _Z11calc_sq_devPKiPKfPf_param_1,
	.param .u64 .ptr .align 1 _Z11calc_sq_devPKiPKfPf_param_2
)
{
	.reg .pred 	%p<2>;
	.reg .b32 	%r<6>;
	.reg .b32 	%f<5>;
	.reg .b64 	%rd<9>;

	ld.param.u64 	%rd3, [_Z11calc_sq_devPKiPKfPf_param_0];
	ld.param.u64 	%rd1, [_Z11calc_sq_devPKiPKfPf_param_1];
	ld.param.u64 	%rd2, [_Z11calc_sq_devPKiPKfPf_param_2];
	cvta.to.global.u64 	%rd4, %rd3;
	ld.global.u32 	%r2, [%rd4];
	mov.u32 	%r3, %ctaid.x;
	mov.u32 	%r4, %ntid.x;
	mov.u32 	%r5, %tid.x;
	mad.lo.s32 	%r1, %r3, %r4, %r5;
	setp.ge.s32 	%p1, %r1, %r2;
	@%p1 bra 	$L__BB4_2;
	cvta.to.global.u64 	%rd5, %rd1;
	cvta.to.global.u64 	%rd6, %rd2;
	ld.global.f32 	%f1, [%rd5];
	mul.wide.s32 	%rd7, %r1, 4;
	add.s64 	%rd8, %rd6, %rd7;
	ld.global.f32 	%f2, [%rd8];
	sub.f32 	%f3, %f2, %f1;
	mul.f32 	%f4, %f3, %f3;
	st.global.f32 	[%rd8], %f4;
$L__BB4_2:
	ret;

}
	// .globl	_ZN3cub18CUB_300001_SM_10006detail11EmptyKernelIvEEvv
.visible .entry _ZN3cub18CUB_300001_SM_10006detail11EmptyKernelIvEEvv()
{


	ret;

}
	// .globl	_ZN3cub18CUB_300001_SM_10006detail6reduce28DeviceReduceSingleTileKernelINS2_10policy_hubIfjN4cuda3std3__44plusIfEEE10Policy1000EN6thrust24THRUST_300001_SM_1000_NS10device_ptrIfEEPfjS9_ffNS7_10__identityEEEvT0_T1_T2_T3_T4_T6_
.visible .entry _ZN3cub18CUB_300001_SM_10006detail6reduce28DeviceReduceSingleTileKernelINS2_10policy_hubIfjN4cuda3std3__44plusIfEEE10Policy1000EN6thrust24THRUST_300001_SM_1000_NS10device_ptrIfEEPfjS9_ffNS7_10__identityEEEvT0_T1_T2_T3_T4_T6_(
	.param .align 8 .b8 _ZN3cub18CUB_300001_SM_10006detail6reduce28DeviceReduceSingleTileKernelINS2_10policy_hubIfjN4cuda3std3__44plusIfEEE10Policy1000EN6thrust24THRUST_300001_SM_1000_NS10device_ptrIfEEPfjS9_ffNS7_10__identityEEEvT0_T1_T2_T3_T4_T6__param_0[8],
	.param .u64 .ptr .align 1 _ZN3cub18CUB_300001_SM_10006detail6reduce28DeviceReduceSingleTileKernelINS2_10policy_hubIfjN4cuda3std3__44plusIfEEE10Policy1000EN6thrust24THRUST_300001_SM_1000_NS10device_ptrIfEEPfjS9_ffNS7_10__identityEEEvT0_T1_T2_T3_T4_T6__param_1,
	.param .u32 _ZN3cub18CUB_300001_SM_10006detail6reduce28DeviceReduceSingleTileKernelINS2_10policy_hubIfjN4cuda3std3__44plusIfEEE10Policy1000EN6thrust24THRUST_300001_SM_1000_NS10device_ptrIfEEPfjS9_ffNS7_10__identityEEEvT0_T1_T2_T3_T4_T6__param_2,
	.param .align 1 .b8 _ZN3cub18CUB_300001_SM_10006detail6reduce28DeviceReduceSingleTileKernelINS2_10policy_hubIfjN4cuda3std3__44plusIfEEE10Policy1000EN6thrust24THRUST_300001_SM_1000_NS10device_ptrIfEEPfjS9_ffNS7_10__identityEEEvT0_T1_T2_T3_T4_T6__param_3[1],
	.param .f32 _ZN3cub18CUB_300001_SM_10006detail6reduce28DeviceReduceSingleTileKernelINS2_10policy_hubIfjN4cuda3std3__44plusIfEEE10Policy1000EN6thrust24THRUST_300001_SM_1000_NS10device_ptrIfEEPfjS9_ffNS7_10__identityEEEvT0_T1_T2_T3_T4_T6__param_4,
	.param .align 1 .b8 _ZN3cub18CUB_300001_SM_10006detail6reduce28DeviceReduceSingleTileKernelINS2_10policy_hubIfjN4cuda3std3__44plusIfEEE10Policy1000EN6thrust24THRUST_300001_SM_1000_NS10device_ptrIfEEPfjS9_ffNS7_10__identityEEEvT0_T1_T2_T3_T4_T6__param_5[1]
)
.maxntid 512
.minnctapersm 1
{
	.reg .pred 	%p<67>;
	.reg .b32 	%r<211>;
	.reg .b32 	%f<384>;
	.reg .b64 	%rd<84>;
	// demoted variable
	.shared .align 4 .b8 _ZZN3cub18CUB_300001_SM_10006detail6reduce28DeviceReduceSingleTileKernelINS2_10policy_hubIfjN4cuda3std3__44plusIfEEE10Policy1000EN6thrust24THRUST_300001_SM_1000_NS10device_ptrIfEEPfjS9_ffNS7_10__identityEEEvT0_T1_T2_T3_T4_T6_E12temp_storage[84];
	ld.param.u64 	%rd9, [_ZN3cub18CUB_300001_SM_10006detail6reduce28DeviceReduceSingleTileKernelINS2_10policy_hubIfjN4cuda3std3__44plusIfEEE10Policy1000EN6thrust24THRUST_300001_SM_1000_NS10device_ptrIfEEPfjS9_ffNS7_10__identityEEEvT0_T1_T2_T3_T4_T6__param_0];
	ld.param.u64 	%rd10, [_ZN3cub18CUB_300001_SM_10006detail6reduce28DeviceReduceSingleTileKernelINS2_10policy_hubIfjN4cuda3std3__44plusIfEEE10Policy1000EN6thrust24THRUST_300001_SM_1000_NS10device_ptrIfEEPfjS9_ffNS7_10__identityEEEvT0_T1_T2_T3_T4_T6__param_1];
	ld.param.u32 	%r51, [_ZN3cub18CUB_300001_SM_10006detail6reduce28DeviceReduceSingleTileKernelINS2_10policy_hubIfjN4cuda3std3__44plusIfEEE10Policy1000EN6thrust24THRUST_300001_SM_1000_NS10device_ptrIfEEPfjS9_ffNS7_10__identityEEEvT0_T1_T2_T3_T4_T6__param_2];
	ld.param.f32 	%f42, [_ZN3cub18CUB_300001_SM_10006detail6reduce28DeviceReduceSingleTileKernelINS2_10policy_hubIfjN4cuda3std3__44plusIfEEE10Policy1000EN6thrust24THRUST_300001_SM_1000_NS10device_ptrIfEEPfjS9_ffNS7_10__identityEEEvT0_T1_T2_T3_T4_T6__param_4];
	cvta.to.global.u64 	%rd1, %rd10;
	setp.ne.s32 	%p1, %r51, 0;
	@%p1 bra 	$L__BB6_3;
	mov.u32 	%r193, %tid.x;
	setp.ne.s32 	%p66, %r193, 0;
	@%p66 bra 	$L__BB6_52;
	st.global.f32 	[%rd1], %f42;
	bra.uni 	$L__BB6_52;
$L__BB6_3:
	cvta.to.global.u64 	%rd2, %rd9;
	setp.gt.u32 	%p2, %r51, 8191;
	@%p2 bra 	$L__BB6_28;
	mov.u32 	%r1, %tid.x;
	setp.ge.u32 	%p24, %r1, %r51;
	mov.f32 	%f371, 0f00000000;
	mov.u32 	%r197, %r1;
	@%p24 bra 	$L__BB6_6;
	mul.wide.u32 	%rd73, %r1, 4;
	add.s64 	%rd74, %rd2, %rd73;
	ld.global.f32 	%f371, [%rd74];
	add.s32 	%r197, %r1, 512;
$L__BB6_6:
	setp.ge.u32 	%p25, %r197, %r51;
	@%p25 bra 	$L__BB6_19;
	not.b32 	%r120, %r197;
	add.s32 	%r121, %r51, %r120;
	shr.u32 	%r122, %r121, 9;
	add.s32 	%r4, %r122, 1;
	and.b32  	%r5, %r4, 15;
	setp.lt.u32 	%p26, %r121, 7680;
	@%p26 bra 	$L__BB6_10;
	and.b32  	%r123, %r4, 16777200;
	neg.s32 	%r195, %r123;
	mul.wide.u32 	%rd75, %r197, 4;
	add.s64 	%rd76, %rd75, %rd2;
	add.s64 	%rd82, %rd76, 16384;
$L__BB6_9:
	.pragma "nounroll";
	ld.global.f32 	%f205, [%rd82+-16384];
	add.f32 	%f206, %f371, %f205;
	ld.global.f32 	%f207, [%rd82+-14336];
	add.f32 	%f208, %f206, %f207;
	ld.global.f32 	%f209, [%rd82+-12288];
	add.f32 	%f210, %f208, %f209;
	ld.global.f32 	%f211, [%rd82+-10240];
	add.f32 	%f212, %f210, %f211;
	ld.global.f32 	%f213, [%rd82+-8192];
	add.f32 	%f214, %f212, %f213;
	ld.global.f32 	%f215, [%rd82+-6144];
	add.f32 	%f216, %f214, %f215;
	ld.global.f32 	%f217, [%rd82+-4096];
	add.f32 	%f218, %f216, %f217;
	ld.global.f32 	%f219, [%rd82+-2048];
	add.f32 	%f220, %f218, %f219;
	ld.global.f32 	%f221, [%rd82];
	add.f32 	%f222, %f220, %f221;
	ld.global.f32 	%f223, [%rd82+2048];
	add.f32 	%f224, %f222, %f223;
	ld.global.f32 	%f225, [%rd82+4096];
	add.f32 	%f226, %f224, %f225;
	ld.global.f32 	%f227, [%rd82+6144];
	add.f32 	%f228, %f226, %f227;
	ld.global.f32 	%f229, [%rd82+8192];
	add.f32 	%f230, %f228, %f229;
	ld.global.f32 	%f231, [%rd82+10240];
	add.f32 	%f232, %f230, %f231;
	ld.global.f32 	%f233, [%rd82+12288];
	add.f32 	%f234, %f232, %f233;
	ld.global.f32 	%f235, [%rd82+14336];
	add.f32 	%f371, %f234, %f235;
	add.s32 	%r197, %r197, 8192;
	add.s32 	%r195, %r195, 16;
	add.s64 	%rd82, %rd82, 32768;
	setp.ne.s32 	%p27, %r195, 0;
	@%p27 bra 	$L__BB6_9;
$L__BB6_10:
	setp.eq.s32 	%p28, %r5, 0;
	@%p28 bra 	$L__BB6_19;
	and.b32  	%r12, %r4, 7;
	setp.lt.u32 	%p29, %r5, 8;
	@%p29 bra 	$L__BB6_13;
	mul.wide.u32 	%rd77, %r197, 4;
	add.s64 	%rd78, %rd2, %rd77;
	ld.global.f32 	%f237, [%rd78];
	add.f32 	%f238, %f371, %f237;
	ld.global.f32 	%f239, [%rd78+2048];
	add.f32 	%f240, %f238, %f239;
	ld.global.f32 	%f241, [%rd78+4096];
	add.f32 	%f242, %f240, %f241;
	ld.global.f32 	%f243, [%rd78+6144];
	add.f32 	%f244, %f242, %f243;
	ld.global.f32 	%f245, [%rd78+8192];
	add.f32 	%f246, %f244, %f245;
	ld.global.f32 	%f247, [%rd78+10240];
	add.f32 	%f248, %f246, %f247;
	ld.global.f32 	%f249, [%rd78+12288];
	add.f32 	%f250, %f248, %f249;
	ld.global.f32 	%f251, [%rd78+14336];
	add.f32 	%f371, %f250, %f251;
	add.s32 	%r197, %r197, 4096;
$L__BB6_13:
	setp.eq.s32 	%p30, %r12, 0;
	@%p30 bra 	$L__BB6_19;
	and.b32  	%r15, %r4, 3;
	setp.lt.u32 	%p31, %r12, 4;
	@%p31 bra 	$L__BB6_16;
	mul.wide.u32 	%rd79, %r197, 4;
	add.s64 	%rd80, %rd2, %rd79;
	ld.global.f32 	%f253, [%rd80];
	add.f32 	%f254, %f371, %f253;
	ld.global.f32 	%f255, [%rd80+2048];
	add.f32 	%f256, %f254, %f255;
	ld.global.f32 	%f257, [%rd80+4096];
	add.f32 	%f258, %f256, %f257;
	ld.global.f32 	%f259, [%rd80+6144];
	add.f32 	%f371, %f258, %f259;
	add.s32 	%r197, %r197, 2048;
$L__BB6_16:
	setp.eq.s32 	%p32, %r15, 0;
	@%p32 bra 	$L__BB6_19;
	mul.wide.u32 	%rd81, %r197, 4;
	add.s64 	%rd83, %rd2, %rd81;
	neg.s32 	%r200, %r15;
$L__BB6_18:
	.pragma "nounroll";
	ld.global.f32 	%f260, [%rd83];
	add.f32 	%f371, %f371, %f260;
	add.s64 	%rd83, %rd83, 2048;
	add.s32 	%r200, %r200, 1;
	setp.ne.s32 	%p33, %r200, 0;
	@%p33 bra 	$L__BB6_18;
$L__BB6_19:
	setp.lt.u32 	%p34, %r51, 512;
	@%p34 bra 	$L__BB6_24;
	// begin inline asm
	mov.u32 %r162, %laneid;
	// end inline asm
	mov.b32 	%r164, %f371;
	mov.b32 	%r165, 1;
	mov.b32 	%r186, 31;
	mov.b32 	%r187, -1;
	// begin inline asm
	shfl.sync.down.b32 %r163, %r164, %r165, %r186, %r187;
	// end inline asm
	setp.gt.s32 	%p58, %r162, 30;
	mov.b32 	%f319, %r163;
	add.f32 	%f320, %f371, %f319;
	selp.f32 	%f321, %f371, %f320, %p58;
	mov.b32 	%r169, %f321;
	mov.b32 	%r170, 2;
	// begin inline asm
	shfl.sync.down.b32 %r168, %r169, %r170, %r186, %r187;
	// end inline asm
	setp.gt.s32 	%p59, %r162, 29;
	mov.b32 	%f322, %r168;
	add.f32 	%f323, %f321, %f322;
	selp.f32 	%f324, %f321, %f323, %p59;
	mov.b32 	%r174, %f324;
	mov.b32 	%r175, 4;
	// begin inline asm
	shfl.sync.down.b32 %r173, %r174, %r175, %r186, %r187;
	// end inline asm
	setp.gt.s32 	%p60, %r162, 27;
	mov.b32 	%f325, %r173;
	add.f32 	%f326, %f324, %f325;
	selp.f32 	%f327, %f324, %f326, %p60;
	mov.b32 	%r179, %f327;
	mov.b32 	%r180, 8;
	// begin inline asm
	shfl.sync.down.b32 %r178, %r179, %r180, %r186, %r187;
	// end inline asm
	setp.gt.s32 	%p61, %r162, 23;
	mov.b32 	%f328, %r178;
	add.f32 	%f329, %f327, %f328;
	selp.f32 	%f330, %f327, %f329, %p61;
	mov.b32 	%r184, %f330;
	mov.b32 	%r185, 16;
	// begin inline asm
	shfl.sync.down.b32 %r183, %r184, %r185, %r186, %r187;
	// end inline asm
	setp.gt.s32 	%p62, %r162, 15;
	mov.b32 	%f331, %r183;
	add.f32 	%f16, %f330, %f331;
	selp.f32 	%f383, %f330, %f16, %p62;
	setp.ne.s32 	%p63, %r162, 0;
	@%p63 bra 	$L__BB6_22;
	shr.u32 	%r188, %r1, 3;
	and.b32  	%r189, %r188, 124;
	mov.u32 	%r190, _ZZN3cub18CUB_300001_SM_10006detail6reduce28DeviceReduceSingleTileKernelINS2_10policy_hubIfjN4cuda3std3__44plusIfEEE10Policy1000EN6thrust24THRUST_300001_SM_1000_NS10device_ptrIfEEPfjS9_ffNS7_10__identityEEEvT0_T1_T2_T3_T4_T6_E12temp_storage;
	add.s32 	%r191, %r190, %r189;
	st.shared.f32 	[%r191+16], %f16;
$L__BB6_22:
	bar.sync 	0;
	setp.ne.s32 	%p64, %r1, 0;
	@%p64 bra 	$L__BB6_50;
	ld.shared.f32 	%f332, [_ZZN3cub18CUB_300001_SM_10006detail6reduce28DeviceReduceSingleTileKernelINS2_10policy_hubIfjN4cuda3std3__44plusIfEEE10Policy1000EN6thrust24THRUST_300001_SM_1000_NS10device_ptrIfEEPfjS9_ffNS7_10__identityEEEvT0_T1_T2_T3_T4_T6_E12temp_storage+20];
	add.f32 	%f333, %f383, %f332;
	ld.shared.f32 	%f334, [_ZZN3cub18CUB_300001_SM_10006detail6reduce28DeviceReduceSingleTileKernelINS2_10policy_hubIfjN4cuda3std3__44plusIfEEE10Policy1000EN6thrust24THRUST_300001_SM_1000_NS10device_ptrIfEEPfjS9_ffNS7_10__identityEEEvT0_T1_T2_T3_T4_T6_E12temp_storage+24];
	add.f32 	%f335, %f333, %f334;
	ld.shared.f32 	%f336, [_ZZN3cub18CUB_300001_SM_10006detail6reduce28DeviceReduceSingleTileKernelINS2_10policy_hubIfjN4cuda3std3__44plusIfEEE10Policy1000EN6thrust24THRUST_300001_SM_1000_NS10device_ptrIfEEPfjS9_ffNS7_10__identityEEEvT0_T1_T2_T3_T4_T6_E12temp_storage+28];
	add.f32 	%f337, %f335, %f336;
	ld.shared.f32 	%f338, [_ZZN3cub18CUB_300001_SM_10006detail6reduce28DeviceReduceSingleTileKernelINS2_10policy_hubIfjN4cuda3std3__44plusIfEEE10Policy1000EN6thrust24THRUST_300001_SM_1000_NS10device_ptrIfEEPfjS9_ffNS7_10__identityEEEvT0_T1_T2_T3_T4_T6_E12temp_storage+32];
	add.f32 	%f339, %f337, %f338;
	ld.shared.f32 	%f340, [_ZZN3cub18CUB_300001_SM_10006detail6reduce28DeviceReduceSingleTileKernelINS2_10policy_hubIfjN4cuda3std3__44plusIfEEE10Policy1000EN6thrust24THRUST_300001_SM_1000_NS10device_ptrIfEEPfjS9_ffNS7_10__identityEEEvT0_T1_T2_T3_T4_T6_E12temp_storage+36];
	add.f32 	%f341, %f339, %f340;
	ld.shared.f32 	%f342, [_ZZN3cub18CUB_300001_SM_10006detail6reduce28DeviceReduceSingleTileKernelINS2_10policy_hubIfjN4cuda3std3__44plusIfEEE10Policy1000EN6thrust24THRUST_300001_SM_1000_NS10device_ptrIfEEPfjS9_ffNS7_10__identityEEEvT0_T1_T2_T3_T4_T6_E12temp_storage+40];
	add.f32 	%f343, %f341, %f342;
	ld.shared.f32 	%f344, [_ZZN3cub18CUB_300001_SM_10006detail6reduce28DeviceReduceSingleTileKernelINS2_10policy_hubIfjN4cuda3std3__44plusIfEEE10Policy1000EN6thrust24THRUST_300001_SM_1000_NS10device_ptrIfEEPfjS9_ffNS7_10__identityEEEvT0_T1_T2_T3_T4_T6_E12temp_storage+44];
	add.f32 	%f345, %f343, %f344;
	ld.shared.f32 	%f346, [_ZZN3cub18CUB_300001_SM_10006detail6reduce28DeviceReduceSingleTileKernelINS2_10policy_hubIfjN4cuda3std3__44plusIfEEE10Policy1000EN6thrust24THRUST_300001_SM_1000_NS10device_ptrIfEEPfjS9_ffNS7_10__identityEEEvT0_T1_T2_T3_T4_T6_E12temp_storage+48];
	add.f32 	%f347, %f345, %f346;
	ld.shared.f32 	%f348, [_ZZN3cub18CUB_300001_SM_10006detail6reduce28DeviceReduceSingleTileKernelINS2_10policy_hubIfjN4cuda3std3__44plusIfEEE10Policy1000EN6thrust24THRUST_300001_SM_1000_NS10device_ptrIfEEPfjS9_ffNS7_10__identityEEEvT0_T1_T2_T3_T4_T6_E12temp_storage+52];
	add.f32 	%f349, %f347, %f348;
	ld.shared.f32 	%f350, [_ZZN3cub18CUB_300001_SM_10006detail6reduce28DeviceReduceSingleTileKernelINS2_10policy_hubIfjN4cuda3std3__44plusIfEEE10Policy1000EN6thrust24THRUST_300001_SM_1000_NS10device_ptrIfEEPfjS9_ffNS7_10__identityEEEvT0_T1_T2_T3_T4_T6_E12temp_storage+56];
	add.f32 	%f351, %f349, %f350;
	ld.shared.f32 	%f352, [_ZZN3cub18CUB_300001_SM_10006detail6reduce28DeviceReduceSingleTileKernelINS2_10policy_hubIfjN4cuda3std3__44plusIfEEE10Policy1000EN6thrust24THRUST_300001_SM_1000_NS10device_ptrIfEEPfjS9_ffNS7_10__identityEEEvT0_T1_T2_T3_T4_T6_E12temp_storage+60];
	add.f32 	%f353, %f351, %f352;
	ld.shared.f32 	%f354, [_ZZN3cub18CUB_300001_SM_10006detail6reduce28DeviceReduceSingleTileKernelINS2_10policy_hubIfjN4cuda3std3__44plusIfEEE10Policy1000EN6thrust24THRUST_300001_SM_1000_NS10device_ptrIfEEPfjS9_ffNS7_10__identityEEEvT0_T1_T2_T3_T4_T6_E12temp_storage+64];
	add.f32 	%f355, %f353, %f354;
	ld.shared.f32 	%f356, [_ZZN3cub18CUB_300001_SM_10006detail6reduce28DeviceReduceSingleTileKernelINS2_10policy_hubIfjN4cuda3std3__44plusIfEEE10Policy1000EN6thrust24THRUST_300001_SM_1000_NS10device_ptrIfEEPfjS9_ffNS7_10__identityEEEvT0_T1_T2_T3_T4_T6_E12temp_storage+68];
	add.f32 	%f357, %f355, %f356;
	ld.shared.f32 	%f358, [_ZZN3cub18CUB_300001_SM_10006detail6reduce28DeviceReduceSingleTileKernelINS2_10policy_hubIfjN4cuda3std3__44plusIfEEE10Policy1000EN6thrust24THRUST_300001_SM_1000_NS10device_ptrIfEEPfjS9_ffNS7_10__identityEEEvT0_T1_T2_T3_T4_T6_E12temp_storage+72];
	add.f32 	%f359, %f357, %f358;
	ld.shared.f32 	%f360, [_ZZN3cub18CUB_300001_SM_10006detail6reduce28DeviceReduceSingleTileKernelINS2_10policy_hubIfjN4cuda3std3__44plusIfEEE10Policy1000EN6thrust24THRUST_300001_SM_1000_NS10device_ptrIfEEPfjS9_ffNS7_10__identityEEEvT0_T1_T2_T3_T4_T6_E12temp_storage+76];
	add.f32 	%f383, %f359, %f360;
	bra.uni 	$L__BB6_50;
$L__BB6_24:
	// begin inline asm
	mov.u32 %r124, %laneid;
	// end inline asm
	and.b32  	%r150, %r1, 992;
	add.s32 	%r151, %r150, 32;
	setp.gt.u32 	%p35, %r151, %r51;
	not.b32 	%r152, %r150;
	add.s32 	%r153, %r51, %r152;
	selp.b32 	%r148, %r153, 31, %p35;
	mov.b32 	%r126, %f371;
	mov.b32 	%r127, 1;
	mov.b32 	%r149, -1;
	// begin inline asm
	shfl.sync.down.b32 %r125, %r126, %r127, %r148, %r149;
	// end inline asm
	setp.lt.s32 	%p36, %r124, %r148;
	mov.b32 	%f261, %r125;
	add.f32 	%f262, %f371, %f261;
	selp.f32 	%f263, %f262, %f371, %p36;
	mov.b32 	%r131, %f263;
	mov.b32 	%r132, 2;
	// begin inline asm
	shfl.sync.down.b32 %r130, %r131, %r132, %r148, %r149;
	// end inline asm
	add.s32 	%r154, %r124, 2;
	setp.gt.s32 	%p37, %r154, %r148;
	mov.b32 	%f264, %r130;
	add.f32 	%f265, %f263, %f264;
	selp.f32 	%f266, %f263, %f265, %p37;
	mov.b32 	%r136, %f266;
	mov.b32 	%r137, 4;
	// begin inline asm
	shfl.sync.down.b32 %r135, %r136, %r137, %r148, %r149;
	// end inline asm
	add.s32 	%r155, %r124, 4;
	setp.gt.s32 	%p38, %r155, %r148;
	mov.b32 	%f267, %r135;
	add.f32 	%f268, %f266, %f267;
	selp.f32 	%f269, %f266, %f268, %p38;
	mov.b32 	%r141, %f269;
	mov.b32 	%r142, 8;
	// begin inline asm
	shfl.sync.down.b32 %r140, %r141, %r142, %r148, %r149;
	// end inline asm
	add.s32 	%r156, %r124, 8;
	setp.gt.s32 	%p39, %r156, %r148;
	mov.b32 	%f270, %r140;
	add.f32 	%f271, %f269, %f270;
	selp.f32 	%f272, %f269, %f271, %p39;
	mov.b32 	%r146, %f272;
	mov.b32 	%r147, 16;
	// begin inline asm
	shfl.sync.down.b32 %r145, %r146, %r147, %r148, %r149;
	// end inline asm
	add.s32 	%r157, %r124, 16;
	setp.gt.s32 	%p40, %r157, %r148;
	mov.b32 	%f273, %r145;
	add.f32 	%f274, %f272, %f273;
	selp.f32 	%f383, %f272, %f274, %p40;
	setp.ne.s32 	%p41, %r124, 0;
	@%p41 bra 	$L__BB6_26;
	shr.u32 	%r158, %r1, 3;
	and.b32  	%r159, %r158, 124;
	mov.u32 	%r160, _ZZN3cub18CUB_300001_SM_10006detail6reduce28DeviceReduceSingleTileKernelINS2_10policy_hubIfjN4cuda3std3__44plusIfEEE10Policy1000EN6thrust24THRUST_300001_SM_1000_NS10device_ptrIfEEPfjS9_ffNS7_10__identityEEEvT0_T1_T2_T3_T4_T6_E12temp_storage;
	add.s32 	%r161, %r160, %r159;
	st.shared.f32 	[%r161+16], %f383;
$L__BB6_26:
	bar.sync 	0;
	setp.ne.s32 	%p42, %r1, 0;
	@%p42 bra 	$L__BB6_50;
	setp.gt.u32 	%p43, %r51, 32;
	ld.shared.f32 	%f275, [_ZZN3cub18CUB_300001_SM_10006detail6reduce28DeviceReduceSingleTileKernelINS2_10policy_hubIfjN4cuda3std3__44plusIfEEE10Policy1000EN6thrust24THRUST_300001_SM_1000_NS10device_ptrIfEEPfjS9_ffNS7_10__identityEEEvT0_T1_T2_T3_T4_T6_E12temp_storage+20];
	add.f32 	%f276, %f383, %f275;
	selp.f32 	%f277, %f276, %f383, %p43;
	setp.gt.u32 	%p44, %r51, 64;
	ld.shared.f32 	%f278, [_ZZN3cub18CUB_300001_SM_10006detail6reduce28DeviceReduceSingleTileKernelINS2_10policy_hubIfjN4cuda3std3__44plusIfEEE10Policy1000EN6thrust24THRUST_300001_SM_1000_NS10device_ptrIfEEPfjS9_ffNS7_10__identityEEEvT0_T1_T2_T3_T4_T6_E12temp_storage+24];
	add.f32 	%f279, %f278, %f277;
	selp.f32 	%f280, %f279, %f277, %p44;
	setp.gt.u32 	%p45, %r51, 96;
	ld.shared.f32 	%f281, [_ZZN3cub18CUB_300001_SM_10006detail6reduce28DeviceReduceSingleTileKernelINS2_10policy_hubIfjN4cuda3std3__44plusIfEEE10Policy1000EN6thrust24THRUST_300001_SM_1000_NS10device_ptrIfEEPfjS9_ffNS7_10__identityEEEvT0_T1_T2_T3_T4_T6_E12temp_storage+28];
	add.f32 	%f282, %f281, %f280;
	selp.f32 	%f283, %f282, %f280, %p45;
	setp.gt.u32 	%p46, %r51, 128;
	ld.shared.f32 	%f284, [_ZZN3cub18CUB_300001_SM_10006detail6reduce28DeviceReduceSingleTileKernelINS2_10policy_hubIfjN4cuda3std3__44plusIfEEE10Policy1000EN6thrust24THRUST_300001_SM_1000_NS10device_ptrIfEEPfjS9_ffNS7_10__identityEEEvT0_T1_T2_T3_T4_T6_E12temp_storage+32];
	add.f32 	%f285, %f284, %f283;
	selp.f32 	%f286, %f285, %f283, %p46;
	setp.gt.u32 	%p47, %r51, 160;
	ld.shared.f32 	%f287, [_ZZN3cub18CUB_300001_SM_10006detail6reduce28DeviceReduceSingleTileKernelINS2_10policy_hubIfjN4cuda3std3__44plusIfEEE10Policy1000EN6thrust24THRUST_300001_SM_1000_NS10device_ptrIfEEPfjS9_ffNS7_10__identityEEEvT0_T1_T2_T3_T4_T6_E12temp_storage+36];
	add.f32 	%f288, %f287, %f286;
	selp.f32 	%f289, %f288, %f286, %p47;
	setp.gt.u32 	%p48, %r51, 192;
	ld.shared.f32 	%f290, [_ZZN3cub18CUB_300001_SM_10006detail6reduce28DeviceReduceSingleTileKernelINS2_10policy_hubIfjN4cuda3std3__44plusIfEEE10Policy1000EN6thrust24THRUST_300001_SM_1000_NS10device_ptrIfEEPfjS9_ffNS7_10__identityEEEvT0_T1_T2_T3_T4_T6_E12temp_storage+40];
	add.f32 	%f291, %f290, %f289;
	selp.f32 	%f292, %f291, %f289, %p48;
	setp.gt.u32 	%p49, %r51, 224;
	ld.shared.f32 	%f293, [_ZZN3cub18CUB_300001_SM_10006detail6reduce28DeviceReduceSingleTileKernelINS2_10policy_hubIfjN4cuda3std3__44plusIfEEE10Policy1000EN6thrust24THRUST_300001_SM_1000_NS10device_ptrIfEEPfjS9_ffNS7_10__identityEEEvT0_T1_T2_T3_T4_T6_E12temp_storage+44];
	add.f32 	%f294, %f293, %f292;
	selp.f32 	%f295, %f294, %f292, %p49;
	setp.gt.u32 	%p50, %r51, 256;
	ld.shared.f32 	%f296, [_ZZN3cub18CUB_300001_SM_10006detail6reduce28DeviceReduceSingleTileKernelINS2_10policy_hubIfjN4cuda3std3__44plusIfEEE10Policy1000EN6thrust24THRUST_300001_SM_1000_NS10device_ptrIfEEPfjS9_ffNS7_10__identityEEEvT0_T1_T2_T3_T4_T6_E12temp_storage+48];
	add.f32 	%f297, %f296, %f295;
	selp.f32 	%f298, %f297, %f295, %p50;
	setp.gt.u32 	%p51, %r51, 288;
	ld.shared.f32 	%f299, [_ZZN3cub18CUB_300001_SM_10006detail6reduce28DeviceReduceSingleTileKernelINS2_10policy_hubIfjN4cuda3std3__44plusIfEEE10Policy1000EN6thrust24THRUST_300001_SM_1000_NS10device_ptrIfEEPfjS9_ffNS7_10__identityEEEvT0_T1_T2_T3_T4_T6_E12temp_storage+52];
	add.f32 	%f300, %f299, %f298;
	selp.f32 	%f301, %f300, %f298, %p51;
	setp.gt.u32 	%p52, %r51, 320;
	ld.shared.f32 	%f302, [_ZZN3cub18CUB_300001_SM_10006detail6reduce28DeviceReduceSingleTileKernelINS2_10policy_hubIfjN4cuda3std3__44plusIfEEE10Policy1000EN6thrust24THRUST_300001_SM_1000_NS10device_ptrIfEEPfjS9_ffNS7_10__identityEEEvT0_T1_T2_T3_T4_T6_E12temp_storage+56];
	add.f32 	%f303, %f302, %f301;
	selp.f32 	%f304, %f303, %f301, %p52;
	setp.gt.u32 	%p53, %r51, 352;
	ld.shared.f32 	%f305, [_ZZN3cub18CUB_300001_SM_10006detail6reduce28DeviceReduceSingleTileKernelINS2_10policy_hubIfjN4cuda3std3__44plusIfEEE10Policy1000EN6thrust24THRUST_300001_SM_1000_NS10device_ptrIfEEPfjS9_ffNS7_10__identityEEEvT0_T1_T2_T3_T4_T6_E12temp_storage+60];
	add.f32 	%f306, %f305, %f304;
	selp.f32 	%f307, %f306, %f304, %p53;
	setp.gt.u32 	%p54, %r51, 384;
	ld.shared.f32 	%f308, [_ZZN3cub18CUB_300001_SM_10006detail6reduce28DeviceReduceSingleTileKernelINS2_10policy_hubIfjN4cuda3std3__44plusIfEEE10Policy1000EN6thrust24THRUST_300001_SM_1000_NS10device_ptrIfEEPfjS9_ffNS7_10__identityEEEvT0_T1_T2_T3_T4_T6_E12temp_storage+64];
	add.f32 	%f309, %f308, %f307;
	selp.f32 	%f310, %f309, %f307, %p54;
	setp.gt.u32 	%p55, %r51, 416;
	ld.shared.f32 	%f311, [_ZZN3cub18CUB_300001_SM_10006detail6reduce28DeviceReduceSingleTileKernelINS2_10policy_hubIfjN4cuda3std3__44plusIfEEE10Policy1000EN6thrust24THRUST_300001_SM_1000_NS10device_ptrIfEEPfjS9_ffNS7_10__identityEEEvT0_T1_T2_T3_T4_T6_E12temp_storage+68];
	add.f32 	%f312, %f311, %f310;
	selp.f32 	%f313, %f312, %f310, %p55;
	setp.gt.u32 	%p56, %r51, 448;
	ld.shared.f32 	%f314, [_ZZN3cub18CUB_300001_SM_10006detail6reduce28DeviceReduceSingleTileKernelINS2_10policy_hubIfjN4cuda3std3__44plusIfEEE10Policy1000EN6thrust24THRUST_300001_SM_1000_NS10device_ptrIfEEPfjS9_ffNS7_10__identityEEEvT0_T1_T2_T3_T4_T6_E12temp_storage+72];
	add.f32 	%f315, %f314, %f313;
	selp.f32 	%f316, %f315, %f313, %p56;
	setp.gt.u32 	%p57, %r51, 480;
	ld.shared.f32 	%f317, [_ZZN3cub18CUB_300001_SM_10006detail6reduce28DeviceReduceSingleTileKernelINS2_10policy_hubIfjN4cuda3std3__44plusIfEEE10Policy1000EN6thrust24THRUST_300001_SM_1000_NS10device_ptrIfEEPfjS9_ffNS7_10__identityEEEvT0_T1_T2_T3_T4_T6_E12temp_storage+76];
	add.f32 	%f318, %f317, %f316;
	selp.f32 	%f383, %f318, %f316, %p57;
	bra.uni 	$L__BB6_50;
$L__BB6_28:
	mov.u32 	%r21, %tid.x;
	mul.wide.u32 	%rd11, %r21, 4;
	add.s64 	%rd12, %rd2, %rd11;
	ld.global.f32 	%f43, [%rd12];
	ld.global.f32 	%f44, [%rd12+2048];
	ld.global.f32 	%f45, [%rd12+4096];
	ld.global.f32 	%f46, [%rd12+6144];
	ld.global.f32 	%f47, [%rd12+8192];
	ld.global.f32 	%f48, [%rd12+10240];
	ld.global.f32 	%f49, [%rd12+12288];
	ld.global.f32 	%f50, [%rd12+14336];
	ld.global.f32 	%f51, [%rd12+16384];
	ld.global.f32 	%f52, [%rd12+18432];
	ld.global.f32 	%f53, [%rd12+20480];
	ld.global.f32 	%f54, [%rd12+22528];
	ld.global.f32 	%f55, [%rd12+24576];
	ld.global.f32 	%f56, [%rd12+26624];
	ld.global.f32 	%f57, [%rd12+28672];
	ld.global.f32 	%f58, [%rd12+30720];
	add.f32 	%f59, %f43, %f44;
	add.f32 	%f60, %f45, %f46;
	add.f32 	%f61, %f47, %f48;
	add.f32 	%f62, %f49, %f50;
	add.f32 	%f63, %f51, %f52;
	add.f32 	%f64, %f53, %f54;
	add.f32 	%f65, %f55, %f56;
	add.f32 	%f66, %f57, %f58;
	add.f32 	%f67, %f59, %f60;
	add.f32 	%f68, %f61, %f62;
	add.f32 	%f69, %f63, %f64;
	add.f32 	%f70, %f65, %f66;
	add.f32 	%f71, %f67, %f68;
	add.f32 	%f72, %f69, %f70;
	add.f32 	%f382, %f71, %f72;
	add.s32 	%r22, %r51, -8192;
	setp.lt.u32 	%p3, %r22, 8192;
	mov.b32 	%r202, 8192;
	@%p3 bra 	$L__BB6_32;
	mov.b32 	%r202, 8192;
$L__BB6_30:
	add.s32 	%r54, %r21, %r202;
	mul.wide.u32 	%rd13, %r54, 4;
	add.s64 	%rd14, %rd2, %rd13;
	ld.global.f32 	%f73, [%rd14];
	ld.global.f32 	%f74, [%rd14+2048];
	ld.global.f32 	%f75, [%rd14+4096];
	ld.global.f32 	%f76, [%rd14+6144];
	ld.global.f32 	%f77, [%rd14+8192];
	ld.global.f32 	%f78, [%rd14+10240];
	ld.global.f32 	%f79, [%rd14+12288];
	ld.global.f32 	%f80, [%rd14+14336];
	ld.global.f32 	%f81, [%rd14+16384];
	ld.global.f32 	%f82, [%rd14+18432];
	ld.global.f32 	%f83, [%rd14+20480];
	ld.global.f32 	%f84, [%rd14+22528];
	ld.global.f32 	%f85, [%rd14+24576];
	ld.global.f32 	%f86, [%rd14+26624];
	ld.global.f32 	%f87, [%rd14+28672];
	ld.global.f32 	%f88, [%rd14+30720];
	add.f32 	%f89, %f382, %f73;
	add.f32 	%f90, %f74, %f75;
	add.f32 	%f91, %f76, %f77;
	add.f32 	%f92, %f78, %f79;
	add.f32 	%f93, %f80, %f81;
	add.f32 	%f94, %f82, %f83;
	add.f32 	%f95, %f84, %f85;
	add.f32 	%f96, %f86, %f87;
	add.f32 	%f97, %f89, %f90;
	add.f32 	%f98, %f91, %f92;
	add.f32 	%f99, %f93, %f94;
	add.f32 	%f100, %f95, %f96;
	add.f32 	%f101, %f97, %f98;
	add.f32 	%f102, %f99, %f100;
	add.f32 	%f103, %f101, %f102;
	add.f32 	%f382, %f103, %f88;
	sub.s32 	%r55, %r51, %r202;
	setp.lt.u32 	%p4, %r55, 8192;
	@%p4 bra 	$L__BB6_46;
	add.s32 	%r202, %r202, 8192;
	setp.le.u32 	%p5, %r202, %r22;
	@%p5 bra 	$L__BB6_30;
$L__BB6_32:
	setp.le.u32 	%p6, %r51, %r202;
	sub.s32 	%r56, %r51, %r202;
	setp.ge.s32 	%p7, %r21, %r56;
	or.pred  	%p8, %p6, %p7;
	@%p8 bra 	$L__BB6_46;
	not.b32 	%r58, %r21;
	add.s32 	%r59, %r51, %r58;
	sub.s32 	%r60, %r59, %r202;
	shr.u32 	%r61, %r60, 9;
	add.s32 	%r26, %r61, 1;
	and.b32  	%r27, %r26, 15;
	setp.lt.u32 	%p9, %r60, 7680;
	mov.u32 	%r207, %r21;
	@%p9 bra 	$L__BB6_37;
	or.b32  	%r205, %r21, 4096;
	add.s32 	%r204, %r21, %r202;
	and.b32  	%r62, %r26, 16777200;
	neg.s32 	%r203, %r62;
$L__BB6_35:
	.pragma "nounroll";
	mul.wide.u32 	%rd15, %r204, 4;
	add.s64 	%rd16, %rd2, %rd15;
	ld.global.f32 	%f105, [%rd16];
	add.f32 	%f106, %f382, %f105;
	add.s32 	%r63, %r204, 512;
	mul.wide.u32 	%rd17, %r63, 4;
	add.s64 	%rd18, %rd2, %rd17;
	ld.global.f32 	%f107, [%rd18];
	add.f32 	%f108, %f106, %f107;
	add.s32 	%r64, %r204, 1024;
	mul.wide.u32 	%rd19, %r64, 4;
	add.s64 	%rd20, %rd2, %rd19;
	ld.global.f32 	%f109, [%rd20];
	add.f32 	%f110, %f108, %f109;
	add.s32 	%r65, %r204, 1536;
	mul.wide.u32 	%rd21, %r65, 4;
	add.s64 	%rd22, %rd2, %rd21;
	ld.global.f32 	%f111, [%rd22];
	add.f32 	%f112, %f110, %f111;
	add.s32 	%r66, %r204, 2048;
	mul.wide.u32 	%rd23, %r66, 4;
	add.s64 	%rd24, %rd2, %rd23;
	ld.global.f32 	%f113, [%rd24];
	add.f32 	%f114, %f112, %f113;
	add.s32 	%r67, %r204, 2560;
	mul.wide.u32 	%rd25, %r67, 4;
	add.s64 	%rd26, %rd2, %rd25;
	ld.global.f32 	%f115, [%rd26];
	add.f32 	%f116, %f114, %f115;
	add.s32 	%r68, %r204, 3072;
	mul.wide.u32 	%rd27, %r68, 4;
	add.s64 	%rd28, %rd2, %rd27;
	ld.global.f32 	%f117, [%rd28];
	add.f32 	%f118, %f116, %f117;
	add.s32 	%r69, %r204, 3584;
	mul.wide.u32 	%rd29, %r69, 4;
	add.s64 	%rd30, %rd2, %rd29;
	ld.global.f32 	%f119, [%rd30];
	add.f32 	%f120, %f118, %f119;
	add.s32 	%r70, %r204, 4096;
	mul.wide.u32 	%rd31, %r70, 4;
	add.s64 	%rd32, %rd2, %rd31;
	ld.global.f32 	%f121, [%rd32];
	add.f32 	%f122, %f120, %f121;
	add.s32 	%r71, %r204, 4608;
	mul.wide.u32 	%rd33, %r71, 4;
	add.s64 	%rd34, %rd2, %rd33;
	ld.global.f32 	%f123, [%rd34];
	add.f32 	%f124, %f122, %f123;
	add.s32 	%r72, %r204, 5120;
	mul.wide.u32 	%rd35, %r72, 4;
	add.s64 	%rd36, %rd2, %rd35;
	ld.global.f32 	%f125, [%rd36];
	add.f32 	%f126, %f124, %f125;
	add.s32 	%r73, %r204, 5632;
	mul.wide.u32 	%rd37, %r73, 4;
	add.s64 	%rd38, %rd2, %rd37;
	ld.global.f32 	%f127, [%rd38];
	add.f32 	%f128, %f126, %f127;
	add.s32 	%r74, %r204, 6144;
	mul.wide.u32 	%rd39, %r74, 4;
	add.s64 	%rd40, %rd2, %rd39;
	ld.global.f32 	%f129, [%rd40];
	add.f32 	%f130, %f128, %f129;
	add.s32 	%r75, %r204, 6656;
	mul.wide.u32 	%rd41, %r75, 4;
	add.s64 	%rd42, %rd2, %rd41;
	ld.global.f32 	%f131, [%rd42];
	add.f32 	%f132, %f130, %f131;
	add.s32 	%r76, %r204, 7168;
	mul.wide.u32 	%rd43, %r76, 4;
	add.s64 	%rd44, %rd2, %rd43;
	ld.global.f32 	%f133, [%rd44];
	add.f32 	%f134, %f132, %f133;
	add.s32 	%r77, %r204, 7680;
	mul.wide.u32 	%rd45, %r77, 4;
	add.s64 	%rd46, %rd2, %rd45;
	ld.global.f32 	%f135, [%rd46];
	add.f32 	%f382, %f134, %f135;
	add.s32 	%r205, %r205, 8192;
	add.s32 	%r204, %r204, 8192;
	add.s32 	%r203, %r203, 16;
	setp.ne.s32 	%p10, %r203, 0;
	@%p10 bra 	$L__BB6_35;
	add.s32 	%r207, %r205, -4096;
$L__BB6_37:
	setp.eq.s32 	%p11, %r27, 0;
	@%p11 bra 	$L__BB6_46;
	and.b32  	%r39, %r26, 7;
	setp.lt.u32 	%p12, %r27, 8;
	@%p12 bra 	$L__BB6_40;
	add.s32 	%r78, %r207, %r202;
	mul.wide.u32 	%rd47, %r78, 4;
	add.s64 	%rd48, %rd2, %rd47;
	ld.global.f32 	%f137, [%rd48];
	add.f32 	%f138, %f382, %f137;
	add.s32 	%r79, %r78, 512;
	mul.wide.u32 	%rd49, %r79, 4;
	add.s64 	%rd50, %rd2, %rd49;
	ld.global.f32 	%f139, [%rd50];
	add.f32 	%f140, %f138, %f139;
	add.s32 	%r80, %r78, 1024;
	mul.wide.u32 	%rd51, %r80, 4;
	add.s64 	%rd52, %rd2, %rd51;
	ld.global.f32 	%f141, [%rd52];
	add.f32 	%f142, %f140, %f141;
	add.s32 	%r81, %r78, 1536;
	mul.wide.u32 	%rd53, %r81, 4;
	add.s64 	%rd54, %rd2, %rd53;
	ld.global.f32 	%f143, [%rd54];
	add.f32 	%f144, %f142, %f143;
	add.s32 	%r82, %r78, 2048;
	mul.wide.u32 	%rd55, %r82, 4;
	add.s64 	%rd56, %rd2, %rd55;
	ld.global.f32 	%f145, [%rd56];
	add.f32 	%f146, %f144, %f145;
	add.s32 	%r83, %r78, 2560;
	mul.wide.u32 	%rd57, %r83, 4;
	add.s64 	%rd58, %rd2, %rd57;
	ld.global.f32 	%f147, [%rd58];
	add.f32 	%f148, %f146, %f147;
	add.s32 	%r84, %r78, 3072;
	mul.wide.u32 	%rd59, %r84, 4;
	add.s64 	%rd60, %rd2, %rd59;
	ld.global.f32 	%f149, [%rd60];
	add.f32 	%f150, %f148, %f149;
	add.s32 	%r85, %r78, 3584;
	mul.wide.u32 	%rd61, %r85, 4;
	add.s64 	%rd62, %rd2, %rd61;
	ld.global.f32 	%f151, [%rd62];
	add.f32 	%f382, %f150, %f151;
	add.s32 	%r207, %r207, 4096;
$L__BB6_40:
	setp.eq.s32 	%p13, %r39, 0;
	@%p13 bra 	$L__BB6_46;
	and.b32  	%r42, %r26, 3;
	setp.lt.u32 	%p14, %r39, 4;
	@%p14 bra 	$L__BB6_43;
	add.s32 	%r86, %r207, %r202;
	mul.wide.u32 	%rd63, %r86, 4;
	add.s64 	%rd64, %rd2, %rd63;
	ld.global.f32 	%f153, [%rd64];
	add.f32 	%f154, %f382, %f153;
	add.s32 	%r87, %r86, 512;
	mul.wide.u32 	%rd65, %r87, 4;
	add.s64 	%rd66, %rd2, %rd65;
	ld.global.f32 	%f155, [%rd66];
	add.f32 	%f156, %f154, %f155;
	add.s32 	%r88, %r86, 1024;
	mul.wide.u32 	%rd67, %r88, 4;
	add.s64 	%rd68, %rd2, %rd67;
	ld.global.f32 	%f157, [%rd68];
	add.f32 	%f158, %f156, %f157;
	add.s32 	%r89, %r86, 1536;
	mul.wide.u32 	%rd69, %r89, 4;
	add.s64 	%rd70, %rd2, %rd69;
	ld.global.f32 	%f159, [%rd70];
	add.f32 	%f382, %f158, %f159;
	add.s32 	%r207, %r207, 2048;
$L__BB6_43:
	setp.eq.s32 	%p15, %r42, 0;
	@%p15 bra 	$L__BB6_46;
	add.s32 	%r210, %r207, %r202;
	neg.s32 	%r209, %r42;
$L__BB6_45:
	.pragma "nounroll";
	mul.wide.u32 	%rd71, %r210, 4;
	add.s64 	%rd72, %rd2, %rd71;
	ld.global.f32 	%f160, [%rd72];
	add.f32 	%f382, %f382, %f160;
	add.s32 	%r210, %r210, 512;
	add.s32 	%r209, %r209, 1;
	setp.ne.s32 	%p16, %r209, 0;
	@%p16 bra 	$L__BB6_45;
$L__BB6_46:
	// begin inline asm
	mov.u32 %r90, %laneid;
	// end inline asm
	mov.b32 	%r92, %f382;
	mov.b32 	%r93, 1;
	mov.b32 	%r114, 31;
	mov.b32 	%r115, -1;
	// begin inline asm
	shfl.sync.down.b32 %r91, %r92, %r93, %r114, %r115;
	// end inline asm
	setp.gt.s32 	%p17, %r90, 30;
	mov.b32 	%f161, %r91;
	add.f32 	%f162, %f382, %f161;
	selp.f32 	%f163, %f382, %f162, %p17;
	mov.b32 	%r97, %f163;
	mov.b32 	%r98, 2;
	// begin inline asm
	shfl.sync.down.b32 %r96, %r97, %r98, %r114, %r115;
	// end inline asm
	setp.gt.s32 	%p18, %r90, 29;
	mov.b32 	%f164, %r96;
	add.f32 	%f165, %f163, %f164;
	selp.f32 	%f166, %f163, %f165, %p18;
	mov.b32 	%r102, %f166;
	mov.b32 	%r103, 4;
	// begin inline asm
	shfl.sync.down.b32 %r101, %r102, %r103, %r114, %r115;
	// end inline asm
	setp.gt.s32 	%p19, %r90, 27;
	mov.b32 	%f167, %r101;
	add.f32 	%f168, %f166, %f167;
	selp.f32 	%f169, %f166, %f168, %p19;
	mov.b32 	%r107, %f169;
	mov.b32 	%r108, 8;
	// begin inline asm
	shfl.sync.down.b32 %r106, %r107, %r108, %r114, %r115;
	// end inline asm
	setp.gt.s32 	%p20, %r90, 23;
	mov.b32 	%f170, %r106;
	add.f32 	%f171, %f169, %f170;
	selp.f32 	%f172, %f169, %f171, %p20;
	mov.b32 	%r112, %f172;
	mov.b32 	%r113, 16;
	// begin inline asm
	shfl.sync.down.b32 %r111, %r112, %r113, %r114, %r115;
	// end inline asm
	setp.gt.s32 	%p21, %r90, 15;
	mov.b32 	%f173, %r111;
	add.f32 	%f38, %f172, %f173;
	selp.f32 	%f383, %f172, %f38, %p21;
	setp.ne.s32 	%p22, %r90, 0;
	@%p22 bra 	$L__BB6_48;
	shr.u32 	%r116, %r21, 3;
	and.b32  	%r117, %r116, 124;
	mov.u32 	%r118, _ZZN3cub18CUB_300001_SM_10006detail6reduce28DeviceReduceSingleTileKernelINS2_10policy_hubIfjN4cuda3std3__44plusIfEEE10Policy1000EN6thrust24THRUST_300001_SM_1000_NS10device_ptrIfEEPfjS9_ffNS7_10__identityEEEvT0_T1_T2_T3_T4_T6_E12temp_storage;
	add.s32 	%r119, %r118, %r117;
	st.shared.f32 	[%r119+16], %f38;
$L__BB6_48:
	bar.sync 	0;
	setp.ne.s32 	%p23, %r21, 0;
	@%p23 bra 	$L__BB6_50;
	ld.shared.f32 	%f174, [_ZZN3cub18CUB_300001_SM_10006detail6reduce28DeviceReduceSingleTileKernelINS2_10policy_hubIfjN4cuda3std3__44plusIfEEE10Policy1000EN6thrust24THRUST_300001_SM_1000_NS10device_ptrIfEEPfjS9_ffNS7_10__identityEEEvT0_T1_T2_T3_T4_T6_E12temp_storage+20];
	add.f32 	%f175, %f383, %f174;
	ld.shared.f32 	%f176, [_ZZN3cub18CUB_300001_SM_10006detail6reduce28DeviceReduceSingleTileKernelINS2_10policy_hubIfjN4cuda3std3__44plusIfEEE10Policy1000EN6thrust24THRUST_300001_SM_1000_NS10device_ptrIfEEPfjS9_ffNS7_10__identityEEEvT0_T1_T2_T3_T4_T6_E12temp_storage+24];
	add.f32 	%f177, %f175, %f176;
	ld.shared.f32 	%f178, [_ZZN3cub18CUB_300001_SM_10006detail6reduce28DeviceReduceSingleTileKernelINS2_10policy_hubIfjN4cuda3std3__44plusIfEEE10Policy1000EN6thrust24THRUST_300001_SM_1000_NS10device_ptrIfEEPfjS9_ffNS7_10__identityEEEvT0_T1_T2_T3_T4_T6_E12temp_storage+28];
	add.f32 	%f179, %f177, %f178;
	ld.shared.f32 	%f180, [_ZZN3cub18CUB_300001_SM_10006detail6reduce28DeviceReduceSingleTileKernelINS2_10policy_hubIfjN4cuda3std3__44plusIfEEE10Policy1000EN6thrust24THRUST_300001_SM_1000_NS10device_ptrIfEEPfjS9_ffNS7_10__identityEEEvT0_T1_T2_T3_T4_T6_E12temp_storage+32];
	add.f32 	%f181, %f179, %f180;
	ld.shared.f32 	%f182, [_ZZN3cub18CUB_300001_SM_10006detail6reduce28DeviceReduceSingleTileKernelINS2_10policy_hubIfjN4cuda3std3__44plusIfEEE10Policy1000EN6thrust24THRUST_300001_SM_1000_NS10device_ptrIfEEPfjS9_ffNS7_10__identityEEEvT0_T1_T2_T3_T4_T6_E12temp_storage+36];
	add.f32 	%f183, %f181, %f182;
	ld.shared.f32 	%f184, [_ZZN3cub18CUB_300001_SM_10006detail6reduce28DeviceReduceSingleTileKernelINS2_10policy_hubIfjN4cuda3std3__44plusIfEEE10Policy1000EN6thrust24THRUST_300001_SM_1000_NS10device_ptrIfEEPfjS9_ffNS7_10__identityEEEvT0_T1_T2_T3_T4_T6_E12temp_storage+40];
	add.f32 	%f185, %f183, %f184;
	ld.shared.f32 	%f186, [_ZZN3cub18CUB_300001_SM_10006detail6reduce28DeviceReduceSingleTileKernelINS2_10policy_hubIfjN4cuda3std3__44plusIfEEE10Policy1000EN6thrust24THRUST_300001_SM_1000_NS10device_ptrIfEEPfjS9_ffNS7_10__identityEEEvT0_T1_T2_T3_T4_T6_E12temp_storage+44];
	add.f32 	%f187, %f185, %f186;
	ld.shared.f32 	%f188, [_ZZN3cub18CUB_300001_SM_10006detail6reduce28DeviceReduceSingleTileKernelINS2_10policy_hubIfjN4cuda3std3__44plusIfEEE10Policy1000EN6thrust24THRUST_300001_SM_1000_NS10device_ptrIfEEPfjS9_ffNS7_10__identityEEEvT0_T1_T2_T3_T4_T6_E12temp_storage+48];
	add.f32 	%f189, %f187, %f188;
	ld.shared.f32 	%f190, [_ZZN3cub18CUB_300001_SM_10006detail6reduce28DeviceReduceSingleTileKernelINS2_10policy_hubIfjN4cuda3std3__44plusIfEEE10Policy1000EN6thrust24THRUST_300001_SM_1000_NS10device_ptrIfEEPfjS9_ffNS7_10__identityEEEvT0_T1_T2_T3_T4_T6_E12temp_storage+52];
	add.f32 	%f191, %f189, %f190;
	ld.shared.f32 	%f192, [_ZZN3cub18CUB_300001_SM_10006detail6reduce28DeviceReduceSingleTileKernelINS2_10policy_hubIfjN4cuda3std3__44plusIfEEE10Policy1000EN6thrust24THRUST_300001_SM_1000_NS10device_ptrIfEEPfjS9_ffNS7_10__identityEEEvT0_T1_T2_T3_T4_T6_E12temp_storage+56];
	add.f32 	%f193, %f191, %f192;
	ld.shared.f32 	%f194, [_ZZN3cub18CUB_300001_SM_10006detail6reduce28DeviceReduceSingleTileKernelINS2_10policy_hubIfjN4cuda3std3__44plusIfEEE10Policy1000EN6thrust24THRUST_300001_SM_1000_NS10device_ptrIfEEPfjS9_ffNS7_10__identityEEEvT0_T1_T2_T3_T4_T6_E12temp_storage+60];
	add.f32 	%f195, %f193, %f194;
	ld.shared.f32 	%f196, [_ZZN3cub18CUB_300001_SM_10006detail6reduce28DeviceReduceSingleTileKernelINS2_10policy_hubIfjN4cuda3std3__44plusIfEEE10Policy1000EN6thrust24THRUST_300001_SM_1000_NS10device_ptrIfEEPfjS9_ffNS7_10__identityEEEvT0_T1_T2_T3_T4_T6_E12temp_storage+64];
	add.f32 	%f197, %f195, %f196;
	ld.shared.f32 	%f198, [_ZZN3cub18CUB_300001_SM_10006detail6reduce28DeviceReduceSingleTileKernelINS2_10policy_hubIfjN4cuda3std3__44plusIfEEE10Policy1000EN6thrust24THRUST_300001_SM_1000_NS10device_ptrIfEEPfjS9_ffNS7_10__identityEEEvT0_T1_T2_T3_T4_T6_E12temp_storage+68];
	add.f32 	%f199, %f197, %f198;
	ld.shared.f32 	%f200, [_ZZN3cub18CUB_300001_SM_10006detail6reduce28DeviceReduceSingleTileKernelINS2_10policy_hubIfjN4cuda3std3__44plusIfEEE10Policy1000EN6thrust24THRUST_300001_SM_1000_NS10device_ptrIfEEPfjS9_ffNS7_10__identityEEEvT0_T1_T2_T3_T4_T6_E12temp_storage+72];
	add.f32 	%f201, %f199, %f200;
	ld.shared.f32 	%f202, [_ZZN3cub18CUB_300001_SM_10006detail6reduce28DeviceReduceSingleTileKernelINS2_10policy_hubIfjN4cuda3std3__44plusIfEEE10Policy1000EN6thrust24THRUST_300001_SM_1000_NS10device_ptrIfEEPfjS9_ffNS7_10__identityEEEvT0_T1_T2_T3_T4_T6_E12temp_storage+76];
	add.f32 	%f383, %f201, %f202;
$L__BB6_50:
	mov.u32 	%r192, %tid.x;
	setp.ne.s32 	%p65, %r192, 0;
	@%p65 bra 	$L__BB6_52;
	add.f32 	%f361, %f42, %f383;
	st.global.f32 	[%rd1], %f361;
$L__BB6_52:
	ret;

}
	// .globl	_ZN3cub18CUB_300001_SM_10006detail6reduce18DeviceReduceKernelINS2_10policy_hubIfjN4cuda3std3__44plusIfEEE10Policy1000EN6thrust24THRUST_300001_SM_1000_NS10device_ptrIfEEjS9_fNS7_10__identityEEEvT0_PT3_T1_NS0_13GridEvenShareISK_EET2_T4_
.visible .entry _ZN3cub18CUB_300001_SM_10006detail6reduce18DeviceReduceKernelINS2_10policy_hubIfjN4cuda3std3__44plusIfEEE10Policy1000EN6thrust24THRUST_300001_SM_1000_NS10device_ptrIfEEjS9_fNS7_10__identityEEEvT0_PT3_T1_NS0_13GridEvenShareISK_EET2_T4_(
	.param .align 8 .b8 _ZN3cub18CUB_300001_SM_10006detail6reduce18DeviceReduceKernelINS2_10policy_hubIfjN4cuda3std3__44plusIfEEE10Policy1000EN6thrust24THRUST_300001_SM_1000_NS10device_ptrIfEEjS9_fNS7_10__identityEEEvT0_PT3_T1_NS0_13GridEvenShareISK_EET2_T4__param_0[8],
	.param .u64 .ptr .align 1 _ZN3cub18CUB_300001_SM_10006detail6reduce18DeviceReduceKernelINS2_10policy_hubIfjN4cuda3std3__44plusIfEEE10Policy1000EN6thrust24THRUST_300001_SM_1000_NS10device_ptrIfEEjS9_fNS7_10__identityEEEvT0_PT3_T1_NS0_13GridEvenShareISK_EET2_T4__param_1,
	.param .u32 _ZN3cub18CUB_300001_SM_10006detail6reduce18DeviceReduceKernelINS2_10policy_hubIfjN4cuda3std3__44plusIfEEE10Policy1000EN6thrust24THRUST_300001_SM_1000_NS10device_ptrIfEEjS9_fNS7_10__identityEEEvT0_PT3_T1_NS0_13GridEvenShareISK_EET2_T4__param_2,
	.param .align 4 .b8 _ZN3cub18CUB_300001_SM_10006detail6reduce18DeviceReduceKernelINS2_10policy_hubIfjN4cuda3std3__44plusIfEEE10Policy1000EN6thrust24THRUST_300001_SM_1000_NS10device_ptrIfEEjS9_fNS7_10__identityEEEvT0_PT3_T1_NS0_13GridEvenShareISK_EET2_T4__param_3[40],
	.param .align 1 .b8 _ZN3cub18CUB_300001_SM_10006detail6reduce18DeviceReduceKernelINS2_10policy_hubIfjN4cuda3std3__44plusIfEEE10Policy1000EN6thrust24THRUST_300001_SM_1000_NS10device_ptrIfEEjS9_fNS7_10__identityEEEvT0_PT3_T1_NS0_13GridEvenShareISK_EET2_T4__param_4[1],
	.param .align 1 .b8 _ZN3cub18CUB_300001_SM_10006detail6reduce18DeviceReduceKernelINS2_10policy_hubIfjN4cuda3std3__44plusIfEEE10Policy1000EN6thrust24THRUST_300001_SM_1000_NS10device_ptrIfEEjS9_fNS7_10__identityEEEvT0_PT3_T1_NS0_13GridEvenShareISK_EET2_T4__param_5[1]
)
.maxntid 512
{
	.reg .pred 	%p<65>;
	.reg .b16 	%rs<4>;
	.reg .b32 	%r<279>;
	.reg .b32 	%f<380>;
	.reg .b64 	%rd<130>;
	// demoted variable
	.shared .align 4 .b8 _ZZN3cub18CUB_300001_SM_10006detail6reduce18DeviceReduceKernelINS2_10policy_hubIfjN4cuda3std3__44plusIfEEE10Policy1000EN6thrust24THRUST_300001_SM_1000_NS10device_ptrIfEEjS9_fNS7_10__identityEEEvT0_PT3_T1_NS0_13GridEvenShareISK_EET2_T4_E12temp_storage[84];
	ld.param.u32 	%r1, [_ZN3cub18CUB_300001_SM_10006detail6reduce18DeviceReduceKernelINS2_10policy_hubIfjN4cuda3std3__44plusIfEEE10Policy1000EN6thrust24THRUST_300001_SM_1000_NS10device_ptrIfEEjS9_fNS7_10__identityEEEvT0_PT3_T1_NS0_13GridEvenShareISK_EET2_T4__param_3+20];
	ld.param.u32 	%r2, [_ZN3cub18CUB_300001_SM_10006detail6reduce18DeviceReduceKernelINS2_10policy_hubIfjN4cuda3std3__44plusIfEEE10Policy1000EN6thrust24THRUST_300001_SM_1000_NS10device_ptrIfEEjS9_fNS7_10__identityEEEvT0_PT3_T1_NS0_13GridEvenShareISK_EET2_T4__param_3+24];
	ld.param.u64 	%rd3, [_ZN3cub18CUB_300001_SM_10006detail6reduce18DeviceReduceKernelINS2_10policy_hubIfjN4cuda3std3__44plusIfEEE10Policy1000EN6thrust24THRUST_300001_SM_1000_NS10device_ptrIfEEjS9_fNS7_10__identityEEEvT0_PT3_T1_NS0_13GridEvenShareISK_EET2_T4__param_0];
	cvta.to.global.u64 	%rd1, %rd3;
	mov.u32 	%r3, %ctaid.x;
	shl.b32 	%r4, %r2, 13;
	shl.b32 	%r270, %r3, 13;
	sub.s32 	%r6, %r1, %r270;
	setp.gt.u32 	%p1, %r6, 8191;
	@%p1 bra 	$L__BB7_26;
	mov.u32 	%r7, %tid.x;
	setp.ge.u32 	%p23, %r7, %r6;
	mov.f32 	%f368, 0f00000000;
	mov.u32 	%r261, %r7;
	@%p23 bra 	$L__BB7_3;
	add.s32 	%r155, %r270, %r7;
	mul.wide.u32 	%rd66, %r155, 4;
	add.s64 	%rd67, %rd1, %rd66;
	ld.global.f32 	%f368, [%rd67];
	add.s32 	%r261, %r7, 512;
$L__BB7_3:
	setp.ge.u32 	%p24, %r261, %r6;
	@%p24 bra 	$L__BB7_17;
	not.b32 	%r156, %r261;
	add.s32 	%r157, %r1, %r156;
	sub.s32 	%r158, %r157, %r270;
	shr.u32 	%r159, %r158, 9;
	add.s32 	%r10, %r159, 1;
	and.b32  	%r11, %r10, 15;
	setp.lt.u32 	%p25, %r158, 7680;
	@%p25 bra 	$L__BB7_8;
	or.b32  	%r260, %r261, 4096;
	add.s32 	%r259, %r261, %r270;
	and.b32  	%r160, %r10, 16777200;
	neg.s32 	%r258, %r160;
$L__BB7_6:
	.pragma "nounroll";
	mul.wide.u32 	%rd68, %r259, 4;
	add.s64 	%rd69, %rd1, %rd68;
	ld.global.f32 	%f203, [%rd69];
	add.f32 	%f204, %f368, %f203;
	add.s32 	%r161, %r259, 512;
	mul.wide.u32 	%rd70, %r161, 4;
	add.s64 	%rd71, %rd1, %rd70;
	ld.global.f32 	%f205, [%rd71];
	add.f32 	%f206, %f204, %f205;
	add.s32 	%r162, %r259, 1024;
	mul.wide.u32 	%rd72, %r162, 4;
	add.s64 	%rd73, %rd1, %rd72;
	ld.global.f32 	%f207, [%rd73];
	add.f32 	%f208, %f206, %f207;
	add.s32 	%r163, %r259, 1536;
	mul.wide.u32 	%rd74, %r163, 4;
	add.s64 	%rd75, %rd1, %rd74;
	ld.global.f32 	%f209, [%rd75];
	add.f32 	%f210, %f208, %f209;
	add.s32 	%r164, %r259, 2048;
	mul.wide.u32 	%rd76, %r164, 4;
	add.s64 	%rd77, %rd1, %rd76;
	ld.global.f32 	%f211, [%rd77];
	add.f32 	%f212, %f210, %f211;
	add.s32 	%r165, %r259, 2560;
	mul.wide.u32 	%rd78, %r165, 4;
	add.s64 	%rd79, %rd1, %rd78;
	ld.global.f32 	%f213, [%rd79];
	add.f32 	%f214, %f212, %f213;
	add.s32 	%r166, %r259, 3072;
	mul.wide.u32 	%rd80, %r166, 4;
	add.s64 	%rd81, %rd1, %rd80;
	ld.global.f32 	%f215, [%rd81];
	add.f32 	%f216, %f214, %f215;
	add.s32 	%r167, %r259, 3584;
	mul.wide.u32 	%rd82, %r167, 4;
	add.s64 	%rd83, %rd1, %rd82;
	ld.global.f32 	%f217, [%rd83];
	add.f32 	%f218, %f216, %f217;
	add.s32 	%r168, %r259, 4096;
	mul.wide.u32 	%rd84, %r168, 4;
	add.s64 	%rd85, %rd1, %rd84;
	ld.global.f32 	%f219, [%rd85];
	add.f32 	%f220, %f218, %f219;
	add.s32 	%r169, %r259, 4608;
	mul.wide.u32 	%rd86, %r169, 4;
	add.s64 	%rd87, %rd1, %rd86;
	ld.global.f32 	%f221, [%rd87];
	add.f32 	%f222, %f220, %f221;
	add.s32 	%r170, %r259, 5120;
	mul.wide.u32 	%rd88, %r170, 4;
	add.s64 	%rd89, %rd1, %rd88;
	ld.global.f32 	%f223, [%rd89];
	add.f32 	%f224, %f222, %f223;
	add.s32 	%r171, %r259, 5632;
	mul.wide.u32 	%rd90, %r171, 4;
	add.s64 	%rd91, %rd1, %rd90;
	ld.global.f32 	%f225, [%rd91];
	add.f32 	%f226, %f224, %f225;
	add.s32 	%r172, %r259, 6144;
	mul.wide.u32 	%rd92, %r172, 4;
	add.s64 	%rd93, %rd1, %rd92;
	ld.global.f32 	%f227, [%rd93];
	add.f32 	%f228, %f226, %f227;
	add.s32 	%r173, %r259, 6656;
	mul.wide.u32 	%rd94, %r173, 4;
	add.s64 	%rd95, %rd1, %rd94;
	ld.global.f32 	%f229, [%rd95];
	add.f32 	%f230, %f228, %f229;
	add.s32 	%r174, %r259, 7168;
	mul.wide.u32 	%rd96, %r174, 4;
	add.s64 	%rd97, %rd1, %rd96;
	ld.global.f32 	%f231, [%rd97];
	add.f32 	%f232, %f230, %f231;
	add.s32 	%r175, %r259, 7680;
	mul.wide.u32 	%rd98, %r175, 4;
	add.s64 	%rd99, %rd1, %rd98;
	ld.global.f32 	%f233, [%rd99];
	add.f32 	%f368, %f232, %f233;
	add.s32 	%r260, %r260, 8192;
	add.s32 	%r259, %r259, 8192;
	add.s32 	%r258, %r258, 16;
	setp.ne.s32 	%p26, %r258, 0;
	@%p26 bra 	$L__BB7_6;
	add.s32 	%r261, %r260, -4096;
$L__BB7_8:
	setp.eq.s32 	%p27, %r11, 0;
	@%p27 bra 	$L__BB7_17;
	and.b32  	%r23, %r10, 7;
	setp.lt.u32 	%p28, %r11, 8;
	@%p28 bra 	$L__BB7_11;
	add.s32 	%r176, %r270, %r261;
	mul.wide.u32 	%rd100, %r176, 4;
	add.s64 	%rd101, %rd1, %rd100;
	ld.global.f32 	%f235, [%rd101];
	add.f32 	%f236, %f368, %f235;
	add.s32 	%r177, %r176, 512;
	mul.wide.u32 	%rd102, %r177, 4;
	add.s64 	%rd103, %rd1, %rd102;
	ld.global.f32 	%f237, [%rd103];
	add.f32 	%f238, %f236, %f237;
	add.s32 	%r178, %r176, 1024;
	mul.wide.u32 	%rd104, %r178, 4;
	add.s64 	%rd105, %rd1, %rd104;
	ld.global.f32 	%f239, [%rd105];
	add.f32 	%f240, %f238, %f239;
	add.s32 	%r179, %r176, 1536;
	mul.wide.u32 	%rd106, %r179, 4;
	add.s64 	%rd107, %rd1, %rd106;
	ld.global.f32 	%f241, [%rd107];
	add.f32 	%f242, %f240, %f241;
	add.s32 	%r180, %r176, 2048;
	mul.wide.u32 	%rd108, %r180, 4;
	add.s64 	%rd109, %rd1, %rd108;
	ld.global.f32 	%f243, [%rd109];
	add.f32 	%f244, %f242, %f243;
	add.s32 	%r181, %r176, 2560;
	mul.wide.u32 	%rd110, %r181, 4;
	add.s64 	%rd111, %rd1, %rd110;
	ld.global.f32 	%f245, [%rd111];
	add.f32 	%f246, %f244, %f245;
	add.s32 	%r182, %r176, 3072;
	mul.wide.u32 	%rd112, %r182, 4;
	add.s64 	%rd113, %rd1, %rd112;
	ld.global.f32 	%f247, [%rd113];
	add.f32 	%f248, %f246, %f247;
	add.s32 	%r183, %r176, 3584;
	mul.wide.u32 	%rd114, %r183, 4;
	add.s64 	%rd115, %rd1, %rd114;
	ld.global.f32 	%f249, [%rd115];
	add.f32 	%f368, %f248, %f249;
	add.s32 	%r261, %r261, 4096;
$L__BB7_11:
	setp.eq.s32 	%p29, %r23, 0;
	@%p29 bra 	$L__BB7_17;
	and.b32  	%r26, %r10, 3;
	setp.lt.u32 	%p30, %r23, 4;
	@%p30 bra 	$L__BB7_14;
	add.s32 	%r184, %r270, %r261;
	mul.wide.u32 	%rd116, %r184, 4;
	add.s64 	%rd117, %rd1, %rd116;
	ld.global.f32 	%f251, [%rd117];
	add.f32 	%f252, %f368, %f251;
	add.s32 	%r185, %r184, 512;
	mul.wide.u32 	%rd118, %r185, 4;
	add.s64 	%rd119, %rd1, %rd118;
	ld.global.f32 	%f253, [%rd119];
	add.f32 	%f254, %f252, %f253;
	add.s32 	%r186, %r184, 1024;
	mul.wide.u32 	%rd120, %r186, 4;
	add.s64 	%rd121, %rd1, %rd120;
	ld.global.f32 	%f255, [%rd121];
	add.f32 	%f256, %f254, %f255;
	add.s32 	%r187, %r184, 1536;
	mul.wide.u32 	%rd122, %r187, 4;
	add.s64 	%rd123, %rd1, %rd122;
	ld.global.f32 	%f257, [%rd123];
	add.f32 	%f368, %f256, %f257;
	add.s32 	%r261, %r261, 2048;
$L__BB7_14:
	setp.eq.s32 	%p31, %r26, 0;
	@%p31 bra 	$L__BB7_17;
	add.s32 	%r265, %r261, %r270;
	neg.s32 	%r264, %r26;
$L__BB7_16:
	.pragma "nounroll";
	mul.wide.u32 	%rd124, %r265, 4;
	add.s64 	%rd125, %rd1, %rd124;
	ld.global.f32 	%f258, [%rd125];
	add.f32 	%f368, %f368, %f258;
	add.s32 	%r265, %r265, 512;
	add.s32 	%r264, %r264, 1;
	setp.ne.s32 	%p32, %r264, 0;
	@%p32 bra 	$L__BB7_16;
$L__BB7_17:
	setp.lt.u32 	%p33, %r6, 512;
	@%p33 bra 	$L__BB7_22;
	// begin inline asm
	mov.u32 %r226, %laneid;
	// end inline asm
	mov.b32 	%r228, %f368;
	mov.b32 	%r229, 1;
	mov.b32 	%r250, 31;
	mov.b32 	%r251, -1;
	// begin inline asm
	shfl.sync.down.b32 %r227, %r228, %r229, %r250, %r251;
	// end inline asm
	setp.gt.s32 	%p57, %r226, 30;
	mov.b32 	%f317, %r227;
	add.f32 	%f318, %f368, %f317;
	selp.f32 	%f319, %f368, %f318, %p57;
	mov.b32 	%r233, %f319;
	mov.b32 	%r234, 2;
	// begin inline asm
	shfl.sync.down.b32 %r232, %r233, %r234, %r250, %r251;
	// end inline asm
	setp.gt.s32 	%p58, %r226, 29;
	mov.b32 	%f320, %r232;
	add.f32 	%f321, %f319, %f320;
	selp.f32 	%f322, %f319, %f321, %p58;
	mov.b32 	%r238, %f322;
	mov.b32 	%r239, 4;
	// begin inline asm
	shfl.sync.down.b32 %r237, %r238, %r239, %r250, %r251;
	// end inline asm
	setp.gt.s32 	%p59, %r226, 27;
	mov.b32 	%f323, %r237;
	add.f32 	%f324, %f322, %f323;
	selp.f32 	%f325, %f322, %f324, %p59;
	mov.b32 	%r243, %f325;
	mov.b32 	%r244, 8;
	// begin inline asm
	shfl.sync.down.b32 %r242, %r243, %r244, %r250, %r251;
	// end inline asm
	setp.gt.s32 	%p60, %r226, 23;
	mov.b32 	%f326, %r242;
	add.f32 	%f327, %f325, %f326;
	selp.f32 	%f328, %f325, %f327, %p60;
	mov.b32 	%r248, %f328;
	mov.b32 	%r249, 16;
	// begin inline asm
	shfl.sync.down.b32 %r247, %r248, %r249, %r250, %r251;
	// end inline asm
	setp.gt.s32 	%p61, %r226, 15;
	mov.b32 	%f329, %r247;
	add.f32 	%f16, %f328, %f329;
	selp.f32 	%f379, %f328, %f16, %p61;
	setp.ne.s32 	%p62, %r226, 0;
	@%p62 bra 	$L__BB7_20;
	shr.u32 	%r252, %r7, 3;
	and.b32  	%r253, %r252, 124;
	mov.u32 	%r254, _ZZN3cub18CUB_300001_SM_10006detail6reduce18DeviceReduceKernelINS2_10policy_hubIfjN4cuda3std3__44plusIfEEE10Policy1000EN6thrust24THRUST_300001_SM_1000_NS10device_ptrIfEEjS9_fNS7_10__identityEEEvT0_PT3_T1_NS0_13GridEvenShareISK_EET2_T4_E12temp_storage;
	add.s32 	%r255, %r254, %r253;
	st.shared.f32 	[%r255+16], %f16;
$L__BB7_20:
	bar.sync 	0;
	setp.ne.s32 	%p63, %r7, 0;
	@%p63 bra 	$L__BB7_48;
	ld.shared.f32 	%f330, [_ZZN3cub18CUB_300001_SM_10006detail6reduce18DeviceReduceKernelINS2_10policy_hubIfjN4cuda3std3__44plusIfEEE10Policy1000EN6thrust24THRUST_300001_SM_1000_NS10device_ptrIfEEjS9_fNS7_10__identityEEEvT0_PT3_T1_NS0_13GridEvenShareISK_EET2_T4_E12temp_storage+20];
	add.f32 	%f331, %f379, %f330;
	ld.shared.f32 	%f332, [_ZZN3cub18CUB_300001_SM_10006detail6reduce18DeviceReduceKernelINS2_10policy_hubIfjN4cuda3std3__44plusIfEEE10Policy1000EN6thrust24THRUST_300001_SM_1000_NS10device_ptrIfEEjS9_fNS7_10__identityEEEvT0_PT3_T1_NS0_13GridEvenShareISK_EET2_T4_E12temp_storage+24];
	add.f32 	%f333, %f331, %f332;
	ld.shared.f32 	%f334, [_ZZN3cub18CUB_300001_SM_10006detail6reduce18DeviceReduceKernelINS2_10policy_hubIfjN4cuda3std3__44plusIfEEE10Policy1000EN6thrust24THRUST_300001_SM_1000_NS10device_ptrIfEEjS9_fNS7_10__identityEEEvT0_PT3_T1_NS0_13GridEvenShareISK_EET2_T4_E12temp_storage+28];
	add.f32 	%f335, %f333, %f334;
	ld.shared.f32 	%f336, [_ZZN3cub18CUB_300001_SM_10006detail6reduce18DeviceReduceKernelINS2_10policy_hubIfjN4cuda3std3__44plusIfEEE10Policy1000EN6thrust24THRUST_300001_SM_1000_NS10device_ptrIfEEjS9_fNS7_10__identityEEEvT0_PT3_T1_NS0_13GridEvenShareISK_EET2_T4_E12temp_storage+32];
	add.f32 	%f337, %f335, %f336;
	ld.shared.f32 	%f338, [_ZZN3cub18CUB_300001_SM_10006detail6reduce18DeviceReduceKernelINS2_10policy_hubIfjN4cuda3std3__44plusIfEEE10Policy1000EN6thrust24THRUST_300001_SM_1000_NS10device_ptrIfEEjS9_fNS7_10__identityEEEvT0_PT3_T1_NS0_13GridEvenShareISK_EET2_T4_E12temp_storage+36];
	add.f32 	%f339, %f337, %f338;
	ld.shared.f32 	%f340, [_ZZN3cub18CUB_300001_SM_10006detail6reduce18DeviceReduceKernelINS2_10policy_hubIfjN4cuda3std3__44plusIfEEE10Policy1000EN6thrust24THRUST_300001_SM_1000_NS10device_ptrIfEEjS9_fNS7_10__identityEEEvT0_PT3_T1_NS0_13GridEvenShareISK_EET2_T4_E12temp_storage+40];
	add.f32 	%f341, %f339, %f340;
	ld.shared.f32 	%f342, [_ZZN3cub18CUB_300001_SM_10006detail6reduce18DeviceReduceKernelINS2_10policy_hubIfjN4cuda3std3__44plusIfEEE10Policy1000EN6thrust24THRUST_300001_SM_1000_NS10device_ptrIfEEjS9_fNS7_10__identityEEEvT0_PT3_T1_NS0_13GridEvenShareISK_EET2_T4_E12temp_storage+44];
	add.f32 	%f343, %f341, %f342;
	ld.shared.f32 	%f344, [_ZZN3cub18CUB_300001_SM_10006detail6reduce18DeviceReduceKernelINS2_10policy_hubIfjN4cuda3std3__44plusIfEEE10Policy1000EN6thrust24THRUST_300001_SM_1000_NS10device_ptrIfEEjS9_fNS7_10__identityEEEvT0_PT3_T1_NS0_13GridEvenShareISK_EET2_T4_E12temp_storage+48];
	add.f32 	%f345, %f343, %f344;
	ld.shared.f32 	%f346, [_ZZN3cub18CUB_300001_SM_10006detail6reduce18DeviceReduceKernelINS2_10policy_hubIfjN4cuda3std3__44plusIfEEE10Policy1000EN6thrust24THRUST_300001_SM_1000_NS10device_ptrIfEEjS9_fNS7_10__identityEEEvT0_PT3_T1_NS0_13GridEvenShareISK_EET2_T4_E12temp_storage+52];
	add.f32 	%f347, %f345, %f346;
	ld.shared.f32 	%f348, [_ZZN3cub18CUB_300001_SM_10006detail6reduce18DeviceReduceKernelINS2_10policy_hubIfjN4cuda3std3__44plusIfEEE10Policy1000EN6thrust24THRUST_300001_SM_1000_NS10device_ptrIfEEjS9_fNS7_10__identityEEEvT0_PT3_T1_NS0_13GridEvenShareISK_EET2_T4_E12temp_storage+56];
	add.f32 	%f349, %f347, %f348;
	ld.shared.f32 	%f350, [_ZZN3cub18CUB_300001_SM_10006detail6reduce18DeviceReduceKernelINS2_10policy_hubIfjN4cuda3std3__44plusIfEEE10Policy1000EN6thrust24THRUST_300001_SM_1000_NS10device_ptrIfEEjS9_fNS7_10__identityEEEvT0_PT3_T1_NS0_13GridEvenShareISK_EET2_T4_E12temp_storage+60];
	add.f32 	%f351, %f349, %f350;
	ld.shared.f32 	%f352, [_ZZN3cub18CUB_300001_SM_10006detail6reduce18DeviceReduceKernelINS2_10policy_hubIfjN4cuda3std3__44plusIfEEE10Policy1000EN6thrust24THRUST_300001_SM_1000_NS10device_ptrIfEEjS9_fNS7_10__identityEEEvT0_PT3_T1_NS0_13GridEvenShareISK_EET2_T4_E12temp_storage+64];
	add.f32 	%f353, %f351, %f352;
	ld.shared.f32 	%f354, [_ZZN3cub18CUB_300001_SM_10006detail6reduce18DeviceReduceKernelINS2_10policy_hubIfjN4cuda3std3__44plusIfEEE10Policy1000EN6thrust24THRUST_300001_SM_1000_NS10device_ptrIfEEjS9_fNS7_10__identityEEEvT0_PT3_T1_NS0_13GridEvenShareISK_EET2_T4_E12temp_storage+68];
	add.f32 	%f355, %f353, %f354;
	ld.shared.f32 	%f356, [_ZZN3cub18CUB_300001_SM_10006detail6reduce18DeviceReduceKernelINS2_10policy_hubIfjN4cuda3std3__44plusIfEEE10Policy1000EN6thrust24THRUST_300001_SM_1000_NS10device_ptrIfEEjS9_fNS7_10__identityEEEvT0_PT3_T1_NS0_13GridEvenShareISK_EET2_T4_E12temp_storage+72];
	add.f32 	%f357, %f355, %f356;
	ld.shared.f32 	%f358, [_ZZN3cub18CUB_300001_SM_10006detail6reduce18DeviceReduceKernelINS2_10policy_hubIfjN4cuda3std3__44plusIfEEE10Policy1000EN6thrust24THRUST_300001_SM_1000_NS10device_ptrIfEEjS9_fNS7_10__identityEEEvT0_PT3_T1_NS0_13GridEvenShareISK_EET2_T4_E12temp_storage+76];
	add.f32 	%f379, %f357, %f358;
	bra.uni 	$L__BB7_48;
$L__BB7_22:
	// begin inline asm
	mov.u32 %r188, %laneid;
	// end inline asm
	and.b32  	%r214, %r7, 992;
	add.s32 	%r215, %r214, 32;
	setp.gt.u32 	%p34, %r215, %r6;
	not.b32 	%r216, %r214;
	add.s32 	%r217, %r6, %r216;
	selp.b32 	%r212, %r217, 31, %p34;
	mov.b32 	%r190, %f368;
	mov.b32 	%r191, 1;
	mov.b32 	%r213, -1;
	// begin inline asm
	shfl.sync.down.b32 %r189, %r190, %r191, %r212, %r213;
	// end inline asm
	setp.lt.s32 	%p35, %r188, %r212;
	mov.b32 	%f259, %r189;
	add.f32 	%f260, %f368, %f259;
	selp.f32 	%f261, %f260, %f368, %p35;
	mov.b32 	%r195, %f261;
	mov.b32 	%r196, 2;
	// begin inline asm
	shfl.sync.down.b32 %r194, %r195, %r196, %r212, %r213;
	// end inline asm
	add.s32 	%r218, %r188, 2;
	setp.gt.s32 	%p36, %r218, %r212;
	mov.b32 	%f262, %r194;
	add.f32 	%f263, %f261, %f262;
	selp.f32 	%f264, %f261, %f263, %p36;
	mov.b32 	%r200, %f264;
	mov.b32 	%r201, 4;
	// begin inline asm
	shfl.sync.down.b32 %r199, %r200, %r201, %r212, %r213;
	// end inline asm
	add.s32 	%r219, %r188, 4;
	setp.gt.s32 	%p37, %r219, %r212;
	mov.b32 	%f265, %r199;
	add.f32 	%f266, %f264, %f265;
	selp.f32 	%f267, %f264, %f266, %p37;
	mov.b32 	%r205, %f267;
	mov.b32 	%r206, 8;
	// begin inline asm
	shfl.sync.down.b32 %r204, %r205, %r206, %r212, %r213;
	// end inline asm
	add.s32 	%r220, %r188, 8;
	setp.gt.s32 	%p38, %r220, %r212;
	mov.b32 	%f268, %r204;
	add.f32 	%f269, %f267, %f268;
	selp.f32 	%f270, %f267, %f269, %p38;
	mov.b32 	%r210, %f270;
	mov.b32 	%r211, 16;
	// begin inline asm
	shfl.sync.down.b32 %r209, %r210, %r211, %r212, %r213;
	// end inline asm
	add.s32 	%r221, %r188, 16;
	setp.gt.s32 	%p39, %r221, %r212;
	mov.b32 	%f271, %r209;
	add.f32 	%f272, %f270, %f271;
	selp.f32 	%f379, %f270, %f272, %p39;
	setp.ne.s32 	%p40, %r188, 0;
	@%p40 bra 	$L__BB7_24;
	shr.u32 	%r222, %r7, 3;
	and.b32  	%r223, %r222, 124;
	mov.u32 	%r224, _ZZN3cub18CUB_300001_SM_10006detail6reduce18DeviceReduceKernelINS2_10policy_hubIfjN4cuda3std3__44plusIfEEE10Policy1000EN6thrust24THRUST_300001_SM_1000_NS10device_ptrIfEEjS9_fNS7_10__identityEEEvT0_PT3_T1_NS0_13GridEvenShareISK_EET2_T4_E12temp_storage;
	add.s32 	%r225, %r224, %r223;
	st.shared.f32 	[%r225+16], %f379;
$L__BB7_24:
	bar.sync 	0;
	setp.ne.s32 	%p41, %r7, 0;
	@%p41 bra 	$L__BB7_48;
	setp.gt.u32 	%p42, %r6, 32;
	ld.shared.f32 	%f273, [_ZZN3cub18CUB_300001_SM_10006detail6reduce18DeviceReduceKernelINS2_10policy_hubIfjN4cuda3std3__44plusIfEEE10Policy1000EN6thrust24THRUST_300001_SM_1000_NS10device_ptrIfEEjS9_fNS7_10__identityEEEvT0_PT3_T1_NS0_13GridEvenShareISK_EET2_T4_E12temp_storage+20];
	add.f32 	%f274, %f379, %f273;
	selp.f32 	%f275, %f274, %f379, %p42;
	setp.gt.u32 	%p43, %r6, 64;
	ld.shared.f32 	%f276, [_ZZN3cub18CUB_300001_SM_10006detail6reduce18DeviceReduceKernelINS2_10policy_hubIfjN4cuda3std3__44plusIfEEE10Policy1000EN6thrust24THRUST_300001_SM_1000_NS10device_ptrIfEEjS9_fNS7_10__identityEEEvT0_PT3_T1_NS0_13GridEvenShareISK_EET2_T4_E12temp_storage+24];
	add.f32 	%f277, %f276, %f275;
	selp.f32 	%f278, %f277, %f275, %p43;
	setp.gt.u32 	%p44, %r6, 96;
	ld.shared.f32 	%f279, [_ZZN3cub18CUB_300001_SM_10006detail6reduce18DeviceReduceKernelINS2_10policy_hubIfjN4cuda3std3__44plusIfEEE10Policy1000EN6thrust24THRUST_300001_SM_1000_NS10device_ptrIfEEjS9_fNS7_10__identityEEEvT0_PT3_T1_NS0_13GridEvenShareISK_EET2_T4_E12temp_storage+28];
	add.f32 	%f280, %f279, %f278;
	selp.f32 	%f281, %f280, %f278, %p44;
	setp.gt.u32 	%p45, %r6, 128;
	ld.shared.f32 	%f282, [_ZZN3cub18CUB_300001_SM_10006detail6reduce18DeviceReduceKernelINS2_10policy_hubIfjN4cuda3std3__44plusIfEEE10Policy1000EN6thrust24THRUST_300001_SM_1000_NS10device_ptrIfEEjS9_fNS7_10__identityEEEvT0_PT3_T1_NS0_13GridEvenShareISK_EET2_T4_E12temp_storage+32];
	add.f32 	%f283, %f282, %f281;
	selp.f32 	%f284, %f283, %f281, %p45;
	setp.gt.u32 	%p46, %r6, 160;
	ld.shared.f32 	%f285, [_ZZN3cub18CUB_300001_SM_10006detail6reduce18DeviceReduceKernelINS2_10policy_hubIfjN4cuda3std3__44plusIfEEE10Policy1000EN6thrust24THRUST_300001_SM_1000_NS10device_ptrIfEEjS9_fNS7_10__identityEEEvT0_PT3_T1_NS0_13GridEvenShareISK_EET2_T4_E12temp_storage+36];
	add.f32 	%f286, %f285, %f284;
	selp.f32 	%f287, %f286, %f284, %p46;
	setp.gt.u32 	%p47, %r6, 192;
	ld.shared.f32 	%f288, [_ZZN3cub18CUB_300001_SM_10006detail6reduce18DeviceReduceKernelINS2_10policy_hubIfjN4cuda3std3__44plusIfEEE10Policy1000EN6thrust24THRUST_300001_SM_1000_NS10device_ptrIfEEjS9_fNS7_10__identityEEEvT0_PT3_T1_NS0_13GridEvenShareISK_EET2_T4_E12temp_storage+40];
	add.f32 	%f289, %f288, %f287;
	selp.f32 	%f290, %f289, %f287, %p47;
	setp.gt.u32 	%p48, %r6, 224;
	ld.shared.f32 	%f291, [_ZZN3cub18CUB_300001_SM_10006detail6reduce18DeviceReduceKernelINS2_10policy_hubIfjN4cuda3std3__44plusIfEEE10Policy1000EN6thrust24THRUST_300001_SM_1000_NS10device_ptrIfEEjS9_fNS7_10__identityEEEvT0_PT3_T1_NS0_13GridEvenShareISK_EET2_T4_E12temp_storage+44];
	add.f32 	%f292, %f291, %f290;
	selp.f32 	%f293, %f292, %f290, %p48;
	setp.gt.u32 	%p49, %r6, 256;
	ld.shared.f32 	%f294, [_ZZN3cub18CUB_300001_SM_10006detail6reduce18DeviceReduceKernelINS2_10policy_hubIfjN4cuda3std3__44plusIfEEE10Policy1000EN6thrust24THRUST_300001_SM_1000_NS10device_ptrIfEEjS9_fNS7_10__identityEEEvT0_PT3_T1_NS0_13GridEvenShareISK_EET2_T4_E12temp_storage+48];
	add.f32 	%f295, %f294, %f293;
	selp.f32 	%f296, %f295, %f293, %p49;
	setp.gt.u32 	%p50, %r6, 288;
	ld.shared.f32 	%f297, [_ZZN3cub18CUB_300001_SM_10006detail6reduce18DeviceReduceKernelINS2_10policy_hubIfjN4cuda3std3__44plusIfEEE10Policy1000EN6thrust24THRUST_300001_SM_1000_NS10device_ptrIfEEjS9_fNS7_10__identityEEEvT0_PT3_T1_NS0_13GridEvenShareISK_EET2_T4_E12temp_storage+52];
	add.f32 	%f298, %f297, %f296;
	selp.f32 	%f299, %f298, %f296, %p50;
	setp.gt.u32 	%p51, %r6, 320;
	ld.shared.f32 	%f300, [_ZZN3cub18CUB_300001_SM_10006detail6reduce18DeviceReduceKernelINS2_10policy_hubIfjN4cuda3std3__44plusIfEEE10Policy1000EN6thrust24THRUST_300001_SM_1000_NS10device_ptrIfEEjS9_fNS7_10__identityEEEvT0_PT3_T1_NS0_13GridEvenShareISK_EET2_T4_E12temp_storage+56];
	add.f32 	%f301, %f300, %f299;
	selp.f32 	%f302, %f301, %f299, %p51;
	setp.gt.u32 	%p52, %r6, 352;
	ld.shared.f32 	%f303, [_ZZN3cub18CUB_300001_SM_10006detail6reduce18DeviceReduceKernelINS2_10policy_hubIfjN4cuda3std3__44plusIfEEE10Policy1000EN6thrust24THRUST_300001_SM_1000_NS10device_ptrIfEEjS9_fNS7_10__identityEEEvT0_PT3_T1_NS0_13GridEvenShareISK_EET2_T4_E12temp_storage+60];
	add.f32 	%f304, %f303, %f302;
	selp.f32 	%f305, %f304, %f302, %p52;
	setp.gt.u32 	%p53, %r6, 384;
	ld.shared.f32 	%f306, [_ZZN3cub18CUB_300001_SM_10006detail6reduce18DeviceReduceKernelINS2_10policy_hubIfjN4cuda3std3__44plusIfEEE10Policy1000EN6thrust24THRUST_300001_SM_1000_NS10device_ptrIfEEjS9_fNS7_10__identityEEEvT0_PT3_T1_NS0_13GridEvenShareISK_EET2_T4_E12temp_storage+64];
	add.f32 	%f307, %f306, %f305;
	selp.f32 	%f308, %f307, %f305, %p53;
	setp.gt.u32 	%p54, %r6, 416;
	ld.shared.f32 	%f309, [_ZZN3cub18CUB_300001_SM_10006detail6reduce18DeviceReduceKernelINS2_10policy_hubIfjN4cuda3std3__44plusIfEEE10Policy1000EN6thrust24THRUST_300001_SM_1000_NS10device_ptrIfEEjS9_fNS7_10__identityEEEvT0_PT3_T1_NS0_13GridEvenShareISK_EET2_T4_E12temp_storage+68];
	add.f32 	%f310, %f309, %f308;
	selp.f32 	%f311, %f310, %f308, %p54;
	setp.gt.u32 	%p55, %r6, 448;
	ld.shared.f32 	%f312, [_ZZN3cub18CUB_300001_SM_10006detail6reduce18DeviceReduceKernelINS2_10policy_hubIfjN4cuda3std3__44plusIfEEE10Policy1000EN6thrust24THRUST_300001_SM_1000_NS10device_ptrIfEEjS9_fNS7_10__identityEEEvT0_PT3_T1_NS0_13GridEvenShareISK_EET2_T4_E12temp_storage+72];
	add.f32 	%f313, %f312, %f311;
	selp.f32 	%f314, %f313, %f311, %p55;
	setp.gt.u32 	%p56, %r6, 480;
	ld.shared.f32 	%f315, [_ZZN3cub18CUB_300001_SM_10006detail6reduce18DeviceReduceKernelINS2_10policy_hubIfjN4cuda3std3__44plusIfEEE10Policy1000EN6thrust24THRUST_300001_SM_1000_NS10device_ptrIfEEjS9_fNS7_10__identityEEEvT0_PT3_T1_NS0_13GridEvenShareISK_EET2_T4_E12temp_storage+76];
	add.f32 	%f316, %f315, %f314;
	selp.f32 	%f379, %f316, %f314, %p56;
	bra.uni 	$L__BB7_48;
$L__BB7_26:
	mov.u32 	%r35, %tid.x;
	add.s32 	%r72, %r35, %r270;
	mul.wide.u32 	%rd4, %r72, 4;
	add.s64 	%rd5, %rd1, %rd4;
	ld.global.f32 	%f41, [%rd5];
	ld.global.f32 	%f42, [%rd5+2048];
	ld.global.f32 	%f43, [%rd5+4096];
	ld.global.f32 	%f44, [%rd5+6144];
	ld.global.f32 	%f45, [%rd5+8192];
	ld.global.f32 	%f46, [%rd5+10240];
	ld.global.f32 	%f47, [%rd5+12288];
	ld.global.f32 	%f48, [%rd5+14336];
	ld.global.f32 	%f49, [%rd5+16384];
	ld.global.f32 	%f50, [%rd5+18432];
	ld.global.f32 	%f51, [%rd5+20480];
	ld.global.f32 	%f52, [%rd5+22528];
	ld.global.f32 	%f53, [%rd5+24576];
	ld.global.f32 	%f54, [%rd5+26624];
	ld.global.f32 	%f55, [%rd5+28672];
	ld.global.f32 	%f56, [%rd5+30720];
	add.f32 	%f57, %f41, %f42;
	add.f32 	%f58, %f43, %f44;
	add.f32 	%f59, %f45, %f46;
	add.f32 	%f60, %f47, %f48;
	add.f32 	%f61, %f49, %f50;
	add.f32 	%f62, %f51, %f52;
	add.f32 	%f63, %f53, %f54;
	add.f32 	%f64, %f55, %f56;
	add.f32 	%f65, %f57, %f58;
	add.f32 	%f66, %f59, %f60;
	add.f32 	%f67, %f61, %f62;
	add.f32 	%f68, %f63, %f64;
	add.f32 	%f69, %f65, %f66;
	add.f32 	%f70, %f67, %f68;
	add.f32 	%f378, %f69, %f70;
	setp.lt.u32 	%p2, %r6, %r4;
	@%p2 bra 	$L__BB7_44;
	add.s32 	%r36, %r4, %r270;
	not.b32 	%r74, %r35;
	add.s32 	%r75, %r74, %r1;
	sub.s32 	%r76, %r75, %r4;
	sub.s32 	%r267, %r76, %r270;
	add.s32 	%r77, %r36, %r35;
	add.s32 	%r266, %r77, 4096;
	mov.b32 	%r269, 0;
	mov.u32 	%r268, %r36;
$L__BB7_28:
	add.s32 	%r270, %r270, %r4;
	add.s32 	%r79, %r1, -8192;
	setp.gt.u32 	%p3, %r270, %r79;
	@%p3 bra 	$L__BB7_30;
	add.s32 	%r80, %r35, %r270;
	mul.wide.u32 	%rd6, %r80, 4;
	add.s64 	%rd7, %rd1, %rd6;
	ld.global.f32 	%f71, [%rd7];
	ld.global.f32 	%f72, [%rd7+2048];
	ld.global.f32 	%f73, [%rd7+4096];
	ld.global.f32 	%f74, [%rd7+6144];
	ld.global.f32 	%f75, [%rd7+8192];
	ld.global.f32 	%f76, [%rd7+10240];
	ld.global.f32 	%f77, [%rd7+12288];
	ld.global.f32 	%f78, [%rd7+14336];
	ld.global.f32 	%f79, [%rd7+16384];
	ld.global.f32 	%f80, [%rd7+18432];
	ld.global.f32 	%f81, [%rd7+20480];
	ld.global.f32 	%f82, [%rd7+22528];
	ld.global.f32 	%f83, [%rd7+24576];
	ld.global.f32 	%f84, [%rd7+26624];
	ld.global.f32 	%f85, [%rd7+28672];
	ld.global.f32 	%f86, [%rd7+30720];
	add.f32 	%f87, %f378, %f71;
	add.f32 	%f88, %f72, %f73;
	add.f32 	%f89, %f74, %f75;
	add.f32 	%f90, %f76, %f77;
	add.f32 	%f91, %f78, %f79;
	add.f32 	%f92, %f80, %f81;
	add.f32 	%f93, %f82, %f83;
	add.f32 	%f94, %f84, %f85;
	add.f32 	%f95, %f87, %f88;
	add.f32 	%f96, %f89, %f90;
	add.f32 	%f97, %f91, %f92;
	add.f32 	%f98, %f93, %f94;
	add.f32 	%f99, %f95, %f96;
	add.f32 	%f100, %f97, %f98;
	add.f32 	%f101, %f99, %f100;
	add.f32 	%f378, %f101, %f86;
	sub.s32 	%r81, %r1, %r270;
	setp.lt.u32 	%p4, %r81, %r4;
	add.s32 	%r269, %r269, 1;
	add.s32 	%r268, %r268, %r4;
	sub.s32 	%r267, %r267, %r4;
	add.s32 	%r266, %r266, %r4;
	@%p4 bra 	$L__BB7_44;
	bra.uni 	$L__BB7_28;
$L__BB7_30:
	setp.le.u32 	%p5, %r1, %r270;
	sub.s32 	%r83, %r1, %r270;
	setp.ge.s32 	%p6, %r35, %r83;
	or.pred  	%p7, %p5, %p6;
	@%p7 bra 	$L__BB7_44;
	not.b32 	%r85, %r35;
	add.s32 	%r86, %r1, %r85;
	sub.s32 	%r87, %r86, %r36;
	mul.lo.s32 	%r88, %r2, %r269;
	shl.b32 	%r89, %r88, 13;
	sub.s32 	%r90, %r87, %r89;
	shr.u32 	%r91, %r90, 9;
	add.s32 	%r49, %r91, 1;
	and.b32  	%r50, %r49, 15;
	setp.lt.u32 	%p8, %r90, 7680;
	mov.u32 	%r275, %r35;
	@%p8 bra 	$L__BB7_35;
	or.b32  	%r273, %r35, 4096;
	shr.u32 	%r92, %r267, 9;
	add.s32 	%r93, %r92, 1;
	and.b32  	%r94, %r93, 16777200;
	neg.s32 	%r271, %r94;
$L__BB7_33:
	.pragma "nounroll";
	add.s32 	%r95, %r266, -4096;
	mul.wide.u32 	%rd8, %r95, 4;
	add.s64 	%rd9, %rd1, %rd8;
	ld.global.f32 	%f103, [%rd9];
	add.f32 	%f104, %f378, %f103;
	add.s32 	%r96, %r266, -3584;
	mul.wide.u32 	%rd10, %r96, 4;
	add.s64 	%rd11, %rd1, %rd10;
	ld.global.f32 	%f105, [%rd11];
	add.f32 	%f106, %f104, %f105;
	add.s32 	%r97, %r266, -3072;
	mul.wide.u32 	%rd12, %r97, 4;
	add.s64 	%rd13, %rd1, %rd12;
	ld.global.f32 	%f107, [%rd13];
	add.f32 	%f108, %f106, %f107;
	add.s32 	%r98, %r266, -2560;
	mul.wide.u32 	%rd14, %r98, 4;
	add.s64 	%rd15, %rd1, %rd14;
	ld.global.f32 	%f109, [%rd15];
	add.f32 	%f110, %f108, %f109;
	add.s32 	%r99, %r266, -2048;
	mul.wide.u32 	%rd16, %r99, 4;
	add.s64 	%rd17, %rd1, %rd16;
	ld.global.f32 	%f111, [%rd17];
	add.f32 	%f112, %f110, %f111;
	add.s32 	%r100, %r266, -1536;
	mul.wide.u32 	%rd18, %r100, 4;
	add.s64 	%rd19, %rd1, %rd18;
	ld.global.f32 	%f113, [%rd19];
	add.f32 	%f114, %f112, %f113;
	add.s32 	%r101, %r266, -1024;
	mul.wide.u32 	%rd20, %r101, 4;
	add.s64 	%rd21, %rd1, %rd20;
	ld.global.f32 	%f115, [%rd21];
	add.f32 	%f116, %f114, %f115;
	add.s32 	%r102, %r266, 3584;
	add.s32 	%r103, %r266, -512;
	mul.wide.u32 	%rd22, %r103, 4;
	add.s64 	%rd23, %rd1, %rd22;
	ld.global.f32 	%f117, [%rd23];
	add.f32 	%f118, %f116, %f117;
	mul.wide.u32 	%rd24, %r266, 4;
	add.s64 	%rd25, %rd1, %rd24;
	ld.global.f32 	%f119, [%rd25];
	add.f32 	%f120, %f118, %f119;
	add.s32 	%r104, %r266, 512;
	mul.wide.u32 	%rd26, %r104, 4;
	add.s64 	%rd27, %rd1, %rd26;
	ld.global.f32 	%f121, [%rd27];
	add.f32 	%f122, %f120, %f121;
	add.s32 	%r105, %r266, 1024;
	mul.wide.u32 	%rd28, %r105, 4;
	add.s64 	%rd29, %rd1, %rd28;
	ld.global.f32 	%f123, [%rd29];
	add.f32 	%f124, %f122, %f123;
	add.s32 	%r106, %r266, 1536;
	mul.wide.u32 	%rd30, %r106, 4;
	add.s64 	%rd31, %rd1, %rd30;
	ld.global.f32 	%f125, [%rd31];
	add.f32 	%f126, %f124, %f125;
	add.s32 	%r107, %r266, 2048;
	mul.wide.u32 	%rd32, %r107, 4;
	add.s64 	%rd33, %rd1, %rd32;
	ld.global.f32 	%f127, [%rd33];
	add.f32 	%f128, %f126, %f127;
	add.s32 	%r108, %r266, 2560;
	mul.wide.u32 	%rd34, %r108, 4;
	add.s64 	%rd35, %rd1, %rd34;
	ld.global.f32 	%f129, [%rd35];
	add.f32 	%f130, %f128, %f129;
	add.s32 	%r109, %r266, 3072;
	mul.wide.u32 	%rd36, %r109, 4;
	add.s64 	%rd37, %rd1, %rd36;
	ld.global.f32 	%f131, [%rd37];
	add.f32 	%f132, %f130, %f131;
	mul.wide.u32 	%rd38, %r102, 4;
	add.s64 	%rd39, %rd1, %rd38;
	ld.global.f32 	%f133, [%rd39];
	add.f32 	%f378, %f132, %f133;
	add.s32 	%r273, %r273, 8192;
	add.s32 	%r266, %r266, 8192;
	add.s32 	%r271, %r271, 16;
	setp.ne.s32 	%p9, %r271, 0;
	@%p9 bra 	$L__BB7_33;
	add.s32 	%r275, %r273, -4096;
$L__BB7_35:
	setp.eq.s32 	%p10, %r50, 0;
	@%p10 bra 	$L__BB7_44;
	and.b32  	%r61, %r49, 7;
	setp.lt.u32 	%p11, %r50, 8;
	@%p11 bra 	$L__BB7_38;
	add.s32 	%r110, %r275, %r270;
	mul.wide.u32 	%rd40, %r110, 4;
	add.s64 	%rd41, %rd1, %rd40;
	ld.global.f32 	%f135, [%rd41];
	add.f32 	%f136, %f378, %f135;
	add.s32 	%r111, %r110, 512;
	mul.wide.u32 	%rd42, %r111, 4;
	add.s64 	%rd43, %rd1, %rd42;
	ld.global.f32 	%f137, [%rd43];
	add.f32 	%f138, %f136, %f137;
	add.s32 	%r112, %r110, 1024;
	mul.wide.u32 	%rd44, %r112, 4;
	add.s64 	%rd45, %rd1, %rd44;
	ld.global.f32 	%f139, [%rd45];
	add.f32 	%f140, %f138, %f139;
	add.s32 	%r113, %r110, 1536;
	mul.wide.u32 	%rd46, %r113, 4;
	add.s64 	%rd47, %rd1, %rd46;
	ld.global.f32 	%f141, [%rd47];
	add.f32 	%f142, %f140, %f141;
	add.s32 	%r114, %r110, 2048;
	mul.wide.u32 	%rd48, %r114, 4;
	add.s64 	%rd49, %rd1, %rd48;
	ld.global.f32 	%f143, [%rd49];
	add.f32 	%f144, %f142, %f143;
	add.s32 	%r115, %r110, 2560;
	mul.wide.u32 	%rd50, %r115, 4;
	add.s64 	%rd51, %rd1, %rd50;
	ld.global.f32 	%f145, [%rd51];
	add.f32 	%f146, %f144, %f145;
	add.s32 	%r116, %r110, 3072;
	mul.wide.u32 	%rd52, %r116, 4;
	add.s64 	%rd53, %rd1, %rd52;
	ld.global.f32 	%f147, [%rd53];
	add.f32 	%f148, %f146, %f147;
	add.s32 	%r117, %r110, 3584;
	mul.wide.u32 	%rd54, %r117, 4;
	add.s64 	%rd55, %rd1, %rd54;
	ld.global.f32 	%f149, [%rd55];
	add.f32 	%f378, %f148, %f149;
	add.s32 	%r275, %r275, 4096;
$L__BB7_38:
	setp.eq.s32 	%p12, %r61, 0;
	@%p12 bra 	$L__BB7_44;
	setp.lt.u32 	%p13, %r61, 4;
	@%p13 bra 	$L__BB7_41;
	add.s32 	%r118, %r275, %r270;
	mul.wide.u32 	%rd56, %r118, 4;
	add.s64 	%rd57, %rd1, %rd56;
	ld.global.f32 	%f151, [%rd57];
	add.f32 	%f152, %f378, %f151;
	add.s32 	%r119, %r118, 512;
	mul.wide.u32 	%rd58, %r119, 4;
	add.s64 	%rd59, %rd1, %rd58;
	ld.global.f32 	%f153, [%rd59];
	add.f32 	%f154, %f152, %f153;
	add.s32 	%r120, %r118, 1024;
	mul.wide.u32 	%rd60, %r120, 4;
	add.s64 	%rd61, %rd1, %rd60;
	ld.global.f32 	%f155, [%rd61];
	add.f32 	%f156, %f154, %f155;
	add.s32 	%r121, %r118, 1536;
	mul.wide.u32 	%rd62, %r121, 4;
	add.s64 	%rd63, %rd1, %rd62;
	ld.global.f32 	%f157, [%rd63];
	add.f32 	%f378, %f156, %f157;
	add.s32 	%r275, %r275, 2048;
$L__BB7_41:
	and.b32  	%r122, %r49, 3;
	setp.eq.s32 	%p14, %r122, 0;
	@%p14 bra 	$L__BB7_44;
	add.s32 	%r278, %r275, %r268;
	cvt.u16.u32 	%rs1, %r267;
	shr.u16 	%rs2, %rs1, 9;
	add.s16 	%rs3, %rs2, 1;
	cvt.u32.u16 	%r123, %rs3;
	and.b32  	%r124, %r123, 3;
	neg.s32 	%r277, %r124;
$L__BB7_43:
	.pragma "nounroll";
	mul.wide.u32 	%rd64, %r278, 4;
	add.s64 	%rd65, %rd1, %rd64;
	ld.global.f32 	%f158, [%rd65];
	add.f32 	%f378, %f378, %f158;
	add.s32 	%r278, %r278, 512;
	add.s32 	%r277, %r277, 1;
	setp.ne.s32 	%p15, %r277, 0;
	@%p15 bra 	$L__BB7_43;
$L__BB7_44:
	// begin inline asm
	mov.u32 %r125, %laneid;
	// end inline asm
	mov.b32 	%r127, %f378;
	mov.b32 	%r128, 1;
	mov.b32 	%r149, 31;
	mov.b32 	%r150, -1;
	// begin inline asm
	shfl.sync.down.b32 %r126, %r127, %r128, %r149, %r150;
	// end inline asm
	setp.gt.s32 	%p16, %r125, 30;
	mov.b32 	%f159, %r126;
	add.f32 	%f160, %f378, %f159;
	selp.f32 	%f161, %f378, %f160, %p16;
	mov.b32 	%r132, %f161;
	mov.b32 	%r133, 2;
	// begin inline asm
	shfl.sync.down.b32 %r131, %r132, %r133, %r149, %r150;
	// end inline asm
	setp.gt.s32 	%p17, %r125, 29;
	mov.b32 	%f162, %r131;
	add.f32 	%f163, %f161, %f162;
	selp.f32 	%f164, %f161, %f163, %p17;
	mov.b32 	%r137, %f164;
	mov.b32 	%r138, 4;
	// begin inline asm
	shfl.sync.down.b32 %r136, %r137, %r138, %r149, %r150;
	// end inline asm
	setp.gt.s32 	%p18, %r125, 27;
	mov.b32 	%f165, %r136;
	add.f32 	%f166, %f164, %f165;
	selp.f32 	%f167, %f164, %f166, %p18;
	mov.b32 	%r142, %f167;
	mov.b32 	%r143, 8;
	// begin inline asm
	shfl.sync.down.b32 %r141, %r142, %r143, %r149, %r150;
	// end inline asm
	setp.gt.s32 	%p19, %r125, 23;
	mov.b32 	%f168, %r141;
	add.f32 	%f169, %f167, %f168;
	selp.f32 	%f170, %f167, %f169, %p19;
	mov.b32 	%r147, %f170;
	mov.b32 	%r148, 16;
	// begin inline asm
	shfl.sync.down.b32 %r146, %r147, %r148, %r149, %r150;
	// end inline asm
	setp.gt.s32 	%p20, %r125, 15;
	mov.b32 	%f171, %r146;
	add.f32 	%f37, %f170, %f171;
	selp.f32 	%f379, %f170, %f37, %p20;
	setp.ne.s32 	%p21, %r125, 0;
	@%p21 bra 	$L__BB7_46;
	shr.u32 	%r151, %r35, 3;
	and.b32  	%r152, %r151, 124;
	mov.u32 	%r153, _ZZN3cub18CUB_300001_SM_10006detail6reduce18DeviceReduceKernelINS2_10policy_hubIfjN4cuda3std3__44plusIfEEE10Policy1000EN6thrust24THRUST_300001_SM_1000_NS10device_ptrIfEEjS9_fNS7_10__identityEEEvT0_PT3_T1_NS0_13GridEvenShareISK_EET2_T4_E12temp_storage;
	add.s32 	%r154, %r153, %r152;
	st.shared.f32 	[%r154+16], %f37;
$L__BB7_46:
	bar.sync 	0;
	setp.ne.s32 	%p22, %r35, 0;
	@%p22 bra 	$L__BB7_48;
	ld.shared.f32 	%f172, [_ZZN3cub18CUB_300001_SM_10006detail6reduce18DeviceReduceKernelINS2_10policy_hubIfjN4cuda3std3__44plusIfEEE10Policy1000EN6thrust24THRUST_300001_SM_1000_NS10device_ptrIfEEjS9_fNS7_10__identityEEEvT0_PT3_T1_NS0_13GridEvenShareISK_EET2_T4_E12temp_storage+20];
	add.f32 	%f173, %f379, %f172;
	ld.shared.f32 	%f174, [_ZZN3cub18CUB_300001_SM_10006detail6reduce18DeviceReduceKernelINS2_10policy_hubIfjN4cuda3std3__44plusIfEEE10Policy1000EN6thrust24THRUST_300001_SM_1000_NS10device_ptrIfEEjS9_fNS7_10__identityEEEvT0_PT3_T1_NS0_13GridEvenShareISK_EET2_T4_E12temp_storage+24];
	add.f32 	%f175, %f173, %f174;
	ld.shared.f32 	%f176, [_ZZN3cub18CUB_300001_SM_10006detail6reduce18DeviceReduceKernelINS2_10policy_hubIfjN4cuda3std3__44plusIfEEE10Policy1000EN6thrust24THRUST_300001_SM_1000_NS10device_ptrIfEEjS9_fNS7_10__identityEEEvT0_PT3_T1_NS0_13GridEvenShareISK_EET2_T4_E12temp_storage+28];
	add.f32 	%f177, %f175, %f176;
	ld.shared.f32 	%f178, [_ZZN3cub18CUB_300001_SM_10006detail6reduce18DeviceReduceKernelINS2_10policy_hubIfjN4cuda3std3__44plusIfEEE10Policy1000EN6thrust24THRUST_300001_SM_1000_NS10device_ptrIfEEjS9_fNS7_10__identityEEEvT0_PT3_T1_NS0_13GridEvenShareISK_EET2_T4_E12temp_storage+32];
	add.f32 	%f179, %f177, %f178;
	ld.shared.f32 	%f180, [_ZZN3cub18CUB_300001_SM_10006detail6reduce18DeviceReduceKernelINS2_10policy_hubIfjN4cuda3std3__44plusIfEEE10Policy1000EN6thrust24THRUST_300001_SM_1000_NS10device_ptrIfEEjS9_fNS7_10__identityEEEvT0_PT3_T1_NS0_13GridEvenShareISK_EET2_T4_E12temp_storage+36];
	add.f32 	%f181, %f179, %f180;
	ld.shared.f32 	%f182, [_ZZN3cub18CUB_300001_SM_10006detail6reduce18DeviceReduceKernelINS2_10policy_hubIfjN4cuda3std3__44plusIfEEE10Policy1000EN6thrust24THRUST_300001_SM_1000_NS10device_ptrIfEEjS9_fNS7_10__identityEEEvT0_PT3_T1_NS0_13GridEvenShareISK_EET2_T4_E12temp_storage+40];
	add.f32 	%f183, %f181, %f182;
	ld.shared.f32 	%f184, [_ZZN3cub18CUB_300001_SM_10006detail6reduce18DeviceReduceKernelINS2_10policy_hubIfjN4cuda3std3__44plusIfEEE10Policy1000EN6thrust24THRUST_300001_SM_1000_NS10device_ptrIfEEjS9_fNS7_10__identityEEEvT0_PT3_T1_NS0_13GridEvenShareISK_EET2_T4_E12temp_storage+44];
	add.f32 	%f185, %f183, %f184;
	ld.shared.f32 	%f186, [_ZZN3cub18CUB_300001_SM_10006detail6reduce18DeviceReduceKernelINS2_10policy_hubIfjN4cuda3std3__44plusIfEEE10Policy1000EN6thrust24THRUST_300001_SM_1000_NS10device_ptrIfEEjS9_fNS7_10__identityEEEvT0_PT3_T1_NS0_13GridEvenShareISK_EET2_T4_E12temp_storage+48];
	add.f32 	%f187, %f185, %f186;
	ld.shared.f32 	%f188, [_ZZN3cub18CUB_300001_SM_10006detail6reduce18DeviceReduceKernelINS2_10policy_hubIfjN4cuda3std3__44plusIfEEE10Policy1000EN6thrust24THRUST_300001_SM_1000_NS10device_ptrIfEEjS9_fNS7_10__identityEEEvT0_PT3_T1_NS0_13GridEvenShareISK_EET2_T4_E12temp_storage+52];
	add.f32 	%f189, %f187, %f188;
	ld.shared.f32 	%f190, [_ZZN3cub18CUB_300001_SM_10006detail6reduce18DeviceReduceKernelINS2_10policy_hubIfjN4cuda3std3__44plusIfEEE10Policy1000EN6thrust24THRUST_300001_SM_1000_NS10device_ptrIfEEjS9_fNS7_10__identityEEEvT0_PT3_T1_NS0_13GridEvenShareISK_EET2_T4_E12temp_storage+56];
	add.f32 	%f191, %f189, %f190;
	ld.shared.f32 	%f192, [_ZZN3cub18CUB_300001_SM_10006detail6reduce18DeviceReduceKernelINS2_10policy_hubIfjN4cuda3std3__44plusIfEEE10Policy1000EN6thrust24THRUST_300001_SM_1000_NS10device_ptrIfEEjS9_fNS7_10__identityEEEvT0_PT3_T1_NS0_13GridEvenShareISK_EET2_T4_E12temp_storage+60];
	add.f32 	%f193, %f191, %f192;
	ld.shared.f32 	%f194, [_ZZN3cub18CUB_300001_SM_10006detail6reduce18DeviceReduceKernelINS2_10policy_hubIfjN4cuda3std3__44plusIfEEE10Policy1000EN6thrust24THRUST_300001_SM_1000_NS10device_ptrIfEEjS9_fNS7_10__identityEEEvT0_PT3_T1_NS0_13GridEvenShareISK_EET2_T4_E12temp_storage+64];
	add.f32 	%f195, %f193, %f194;
	ld.shared.f32 	%f196, [_ZZN3cub18CUB_300001_SM_10006detail6reduce18DeviceReduceKernelINS2_10policy_hubIfjN4cuda3std3__44plusIfEEE10Policy1000EN6thrust24THRUST_300001_SM_1000_NS10device_ptrIfEEjS9_fNS7_10__identityEEEvT0_PT3_T1_NS0_13GridEvenShareISK_EET2_T4_E12temp_storage+68];
	add.f32 	%f197, %f195, %f196;
	ld.shared.f32 	%f198, [_ZZN3cub18CUB_300001_SM_10006detail6reduce18DeviceReduceKernelINS2_10policy_hubIfjN4cuda3std3__44plusIfEEE10Policy1000EN6thrust24THRUST_300001_SM_1000_NS10device_ptrIfEEjS9_fNS7_10__identityEEEvT0_PT3_T1_NS0_13GridEvenShareISK_EET2_T4_E12temp_storage+72];
	add.f32 	%f199, %f197, %f198;
	ld.shared.f32 	%f200, [_ZZN3cub18CUB_300001_SM_10006detail6reduce18DeviceReduceKernelINS2_10policy_hubIfjN4cuda3std3__44plusIfEEE10Policy1000EN6thrust24THRUST_300001_SM_1000_NS10device_ptrIfEEjS9_fNS7_10__identityEEEvT0_PT3_T1_NS0_13GridEvenShareISK_EET2_T4_E12temp_storage+76];
	add.f32 	%f379, %f199, %f200;
$L__BB7_48:
	mov.u32 	%r256, %tid.x;
	setp.ne.s32 	%p64, %r256, 0;
	@%p64 bra 	$L__BB7_50;
	ld.param.u64 	%rd129, [_ZN3cub18CUB_300001_SM_10006detail6reduce18DeviceReduceKernelINS2_10policy_hubIfjN4cuda3std3__44plusIfEEE10Policy1000EN6thrust24THRUST_300001_SM_1000_NS10device_ptrIfEEjS9_fNS7_10__identityEEEvT0_PT3_T1_NS0_13GridEvenShareISK_EET2_T4__param_1];
	cvta.to.global.u64 	%rd126, %rd129;
	mul.wide.u32 	%rd127, %r3, 4;
	add.s64 	%rd128, %rd126, %rd127;
	st.global.f32 	[%rd128], %f379;
$L__BB7_50:
	ret;

}
	// .globl	_ZN3cub18CUB_300001_SM_10006detail6reduce28DeviceReduceSingleTileKernelINS2_10policy_hubIfjN4cuda3std3__44plusIfEEE10Policy1000EPfSC_iS9_ffNS7_10__identityEEEvT0_T1_T2_T3_T4_T6_
.visible .entry _ZN3cub18CUB_300001_SM_10006detail6reduce28DeviceReduceSingleTileKernelINS2_10policy_hubIfjN4cuda3std3__44plusIfEEE10Policy1000EPfSC_iS9_ffNS7_10__identityEEEvT0_T1_T2_T3_T4_T6_(
	.param .u64 .ptr .align 1 _ZN3cub18CUB_300001_SM_10006detail6reduce28DeviceReduceSingleTileKernelINS2_10policy_hubIfjN4cuda3std3__44plusIfEEE10Policy1000EPfSC_iS9_ffNS7_10__identityEEEvT0_T1_T2_T3_T4_T6__param_0,
	.param .u64 .ptr .align 1 _ZN3cub18CUB_300001_SM_10006detail6reduce28DeviceReduceSingleTileKernelINS2_10policy_hubIfjN4cuda3std3__44plusIfEEE10Policy1000EPfSC_iS9_ffNS7_10__identityEEEvT0_T1_T2_T3_T4_T6__param_1,
	.param .u32 _ZN3cub18CUB_300001_SM_10006detail6reduce28DeviceReduceSingleTileKernelINS2_10policy_hubIfjN4cuda3std3__44plusIfEEE10Policy1000EPfSC_iS9_ffNS7_10__identityEEEvT0_T1_T2_T3_T4_T6__param_2,
	.param .align 1 .b8 _ZN3cub18CUB_300001_SM_10006detail6reduce28DeviceReduceSingleTileKernelINS2_10policy_hubIfjN4cuda3std3__44plusIfEEE10Policy1000EPfSC_iS9_ffNS7_10__identityEEEvT0_T1_T2_T3_T4_T6__param_3[1],
	.param .f32 _ZN3cub18CUB_300001_SM_10006detail6reduce28DeviceReduceSingleTileKernelINS2_10policy_hubIfjN4cuda3std3__44plusIfEEE10Policy1000EPfSC_iS9_ffNS7_10__identityEEEvT0_T1_T2_T3_T4_T6__param_4,
	.param .align 1 .b8 _ZN3cub18CUB_300001_SM_10006detail6reduce28DeviceReduceSingleTileKernelINS2_10policy_hubIfjN4cuda3std3__44plusIfEEE10Policy1000EPfSC_iS9_ffNS7_10__identityEEEvT0_T1_T2_T3_T4_T6__param_5[1]
)
.maxntid 512
.minnctapersm 1
{
	.reg .pred 	%p<113>;
	.reg .b32 	%r<407>;
	.reg .b32 	%f<531>;
	.reg .b64 	%rd<133>;
	// demoted variable
	.shared .align 4 .b8 _ZZN3cub18CUB_300001_SM_10006detail6reduce28DeviceReduceSingleTileKernelINS2_10policy_hubIfjN4cuda3std3__44plusIfEEE10Policy1000EPfSC_iS9_ffNS7_10__identityEEEvT0_T1_T2_T3_T4_T6_E12temp_storage[84];
	ld.param.u64 	%rd16, [_ZN3cub18CUB_300001_SM_10006detail6reduce28DeviceReduceSingleTileKernelINS2_10policy_hubIfjN4cuda3std3__44plusIfEEE10Policy1000EPfSC_iS9_ffNS7_10__identityEEEvT0_T1_T2_T3_T4_T6__param_0];
	ld.param.u64 	%rd17, [_ZN3cub18CUB_300001_SM_10006detail6reduce28DeviceReduceSingleTileKernelINS2_10policy_hubIfjN4cuda3std3__44plusIfEEE10Policy1000EPfSC_iS9_ffNS7_10__identityEEEvT0_T1_T2_T3_T4_T6__param_1];
	ld.param.u32 	%r67, [_ZN3cub18CUB_300001_SM_10006detail6reduce28DeviceReduceSingleTileKernelINS2_10policy_hubIfjN4cuda3std3__44plusIfEEE10Policy1000EPfSC_iS9_ffNS7_10__identityEEEvT0_T1_T2_T3_T4_T6__param_2];
	ld.param.f32 	%f58, [_ZN3cub18CUB_300001_SM_10006detail6reduce28DeviceReduceSingleTileKernelINS2_10policy_hubIfjN4cuda3std3__44plusIfEEE10Policy1000EPfSC_iS9_ffNS7_10__identityEEEvT0_T1_T2_T3_T4_T6__param_4];
	cvta.to.global.u64 	%rd1, %rd17;
	setp.ne.s32 	%p1, %r67, 0;
	@%p1 bra 	$L__BB8_3;
	mov.u32 	%r380, %tid.x;
	setp.ne.s32 	%p112, %r380, 0;
	@%p112 bra 	$L__BB8_74;
	st.global.f32 	[%rd1], %f58;
	bra.uni 	$L__BB8_74;
$L__BB8_3:
	and.b64  	%rd18, %rd16, 7;
	setp.ne.s64 	%p2, %rd18, 0;
	@%p2 bra 	$L__BB8_38;
	setp.gt.s32 	%p57, %r67, 8191;
	@%p57 bra 	$L__BB8_22;
	mov.u32 	%r1, %tid.x;
	setp.ge.s32 	%p74, %r1, %r67;
	mov.f32 	%f509, 0f00000000;
	mov.u32 	%r384, %r1;
	@%p74 bra 	$L__BB8_7;
	mul.wide.u32 	%rd121, %r1, 4;
	add.s64 	%rd120, %rd16, %rd121;
	// begin inline asm
	ld.global.nc.u32 %r300, [%rd120];
	// end inline asm
	mov.b32 	%f509, %r300;
	add.s32 	%r384, %r1, 512;
$L__BB8_7:
	setp.ge.s32 	%p75, %r384, %r67;
	@%p75 bra 	$L__BB8_13;
	not.b32 	%r301, %r384;
	add.s32 	%r4, %r67, %r301;
	and.b32  	%r302, %r4, 1536;
	setp.eq.s32 	%p76, %r302, 1536;
	@%p76 bra 	$L__BB8_11;
	mul.wide.u32 	%rd122, %r384, 4;
	add.s64 	%rd129, %rd16, %rd122;
	shr.u32 	%r303, %r4, 9;
	add.s32 	%r304, %r303, 1;
	and.b32  	%r305, %r304, 3;
	neg.s32 	%r382, %r305;
$L__BB8_10:
	.pragma "nounroll";
	// begin inline asm
	ld.global.nc.u32 %r306, [%rd129];
	// end inline asm
	mov.b32 	%f395, %r306;
	add.f32 	%f509, %f509, %f395;
	add.s32 	%r384, %r384, 512;
	add.s64 	%rd129, %rd129, 2048;
	add.s32 	%r382, %r382, 1;
	setp.ne.s32 	%p77, %r382, 0;
	@%p77 bra 	$L__BB8_10;
$L__BB8_11:
	setp.lt.u32 	%p78, %r4, 1536;
	@%p78 bra 	$L__BB8_13;
$L__BB8_12:
	mul.wide.s32 	%rd128, %r384, 4;
	add.s64 	%rd124, %rd16, %rd128;
	// begin inline asm
	ld.global.nc.u32 %r307, [%rd124];
	// end inline asm
	mov.b32 	%f396, %r307;
	add.f32 	%f397, %f509, %f396;
	add.s64 	%rd125, %rd124, 2048;
	// begin inline asm
	ld.global.nc.u32 %r308, [%rd125];
	// end inline asm
	mov.b32 	%f398, %r308;
	add.f32 	%f399, %f397, %f398;
	add.s64 	%rd126, %rd124, 4096;
	// begin inline asm
	ld.global.nc.u32 %r309, [%rd126];
	// end inline asm
	mov.b32 	%f400, %r309;
	add.f32 	%f401, %f399, %f400;
	add.s64 	%rd127, %rd124, 6144;
	// begin inline asm
	ld.global.nc.u32 %r310, [%rd127];
	// end inline asm
	mov.b32 	%f402, %r310;
	add.f32 	%f509, %f401, %f402;
	add.s32 	%r384, %r384, 2048;
	setp.lt.s32 	%p79, %r384, %r67;
	@%p79 bra 	$L__BB8_12;
$L__BB8_13:
	setp.lt.s32 	%p80, %r67, 512;
	@%p80 bra 	$L__BB8_18;
	// begin inline asm
	mov.u32 %r349, %laneid;
	// end inline asm
	mov.b32 	%r351, %f509;
	mov.b32 	%r352, 1;
	mov.b32 	%r373, 31;
	mov.b32 	%r374, -1;
	// begin inline asm
	shfl.sync.down.b32 %r350, %r351, %r352, %r373, %r374;
	// end inline asm
	setp.gt.s32 	%p104, %r349, 30;
	mov.b32 	%f461, %r350;
	add.f32 	%f462, %f509, %f461;
	selp.f32 	%f463, %f509, %f462, %p104;
	mov.b32 	%r356, %f463;
	mov.b32 	%r357, 2;
	// begin inline asm
	shfl.sync.down.b32 %r355, %r356, %r357, %r373, %r374;
	// end inline asm
	setp.gt.s32 	%p105, %r349, 29;
	mov.b32 	%f464, %r355;
	add.f32 	%f465, %f463, %f464;
	selp.f32 	%f466, %f463, %f465, %p105;
	mov.b32 	%r361, %f466;
	mov.b32 	%r362, 4;
	// begin inline asm
	shfl.sync.down.b32 %r360, %r361, %r362, %r373, %r374;
	// end inline asm
	setp.gt.s32 	%p106, %r349, 27;
	mov.b32 	%f467, %r360;
	add.f32 	%f468, %f466, %f467;
	selp.f32 	%f469, %f466, %f468, %p106;
	mov.b32 	%r366, %f469;
	mov.b32 	%r367, 8;
	// begin inline asm
	shfl.sync.down.b32 %r365, %r366, %r367, %r373, %r374;
	// end inline asm
	setp.gt.s32 	%p107, %r349, 23;
	mov.b32 	%f470, %r365;
	add.f32 	%f471, %f469, %f470;
	selp.f32 	%f472, %f469, %f471, %p107;
	mov.b32 	%r371, %f472;
	mov.b32 	%r372, 16;
	// begin inline asm
	shfl.sync.down.b32 %r370, %r371, %r372, %r373, %r374;
	// end inline asm
	setp.gt.s32 	%p108, %r349, 15;
	mov.b32 	%f473, %r370;
	add.f32 	%f10, %f472, %f473;
	selp.f32 	%f530, %f472, %f10, %p108;
	setp.ne.s32 	%p109, %r349, 0;
	@%p109 bra 	$L__BB8_16;
	shr.u32 	%r375, %r1, 3;
	and.b32  	%r376, %r375, 124;
	mov.u32 	%r377, _ZZN3cub18CUB_300001_SM_10006detail6reduce28DeviceReduceSingleTileKernelINS2_10policy_hubIfjN4cuda3std3__44plusIfEEE10Policy1000EPfSC_iS9_ffNS7_10__identityEEEvT0_T1_T2_T3_T4_T6_E12temp_storage;
	add.s32 	%r378, %r377, %r376;
	st.shared.f32 	[%r378+16], %f10;
$L__BB8_16:
	bar.sync 	0;
	setp.ne.s32 	%p110, %r1, 0;
	@%p110 bra 	$L__BB8_72;
	ld.shared.f32 	%f474, [_ZZN3cub18CUB_300001_SM_10006detail6reduce28DeviceReduceSingleTileKernelINS2_10policy_hubIfjN4cuda3std3__44plusIfEEE10Policy1000EPfSC_iS9_ffNS7_10__identityEEEvT0_T1_T2_T3_T4_T6_E12temp_storage+20];
	add.f32 	%f475, %f530, %f474;
	ld.shared.f32 	%f476, [_ZZN3cub18CUB_300001_SM_10006detail6reduce28DeviceReduceSingleTileKernelINS2_10policy_hubIfjN4cuda3std3__44plusIfEEE10Policy1000EPfSC_iS9_ffNS7_10__identityEEEvT0_T1_T2_T3_T4_T6_E12temp_storage+24];
	add.f32 	%f477, %f475, %f476;
	ld.shared.f32 	%f478, [_ZZN3cub18CUB_300001_SM_10006detail6reduce28DeviceReduceSingleTileKernelINS2_10policy_hubIfjN4cuda3std3__44plusIfEEE10Policy1000EPfSC_iS9_ffNS7_10__identityEEEvT0_T1_T2_T3_T4_T6_E12temp_storage+28];
	add.f32 	%f479, %f477, %f478;
	ld.shared.f32 	%f480, [_ZZN3cub18CUB_300001_SM_10006detail6reduce28DeviceReduceSingleTileKernelINS2_10policy_hubIfjN4cuda3std3__44plusIfEEE10Policy1000EPfSC_iS9_ffNS7_10__identityEEEvT0_T1_T2_T3_T4_T6_E12temp_storage+32];
	add.f32 	%f481, %f479, %f480;
	ld.shared.f32 	%f482, [_ZZN3cub18CUB_300001_SM_10006detail6reduce28DeviceReduceSingleTileKernelINS2_10policy_hubIfjN4cuda3std3__44plusIfEEE10Policy1000EPfSC_iS9_ffNS7_10__identityEEEvT0_T1_T2_T3_T4_T6_E12temp_storage+36];
	add.f32 	%f483, %f481, %f482;
	ld.shared.f32 	%f484, [_ZZN3cub18CUB_300001_SM_10006detail6reduce28DeviceReduceSingleTileKernelINS2_10policy_hubIfjN4cuda3std3__44plusIfEEE10Policy1000EPfSC_iS9_ffNS7_10__identityEEEvT0_T1_T2_T3_T4_T6_E12temp_storage+40];
	add.f32 	%f485, %f483, %f484;
	ld.shared.f32 	%f486, [_ZZN3cub18CUB_300001_SM_10006detail6reduce28DeviceReduceSingleTileKernelINS2_10policy_hubIfjN4cuda3std3__44plusIfEEE10Policy1000EPfSC_iS9_ffNS7_10__identityEEEvT0_T1_T2_T3_T4_T6_E12temp_storage+44];
	add.f32 	%f487, %f485, %f486;
	ld.shared.f32 	%f488, [_ZZN3cub18CUB_300001_SM_10006detail6reduce28DeviceReduceSingleTileKernelINS2_10policy_hubIfjN4cuda3std3__44plusIfEEE10Policy1000EPfSC_iS9_ffNS7_10__identityEEEvT0_T1_T2_T3_T4_T6_E12temp_storage+48];
	add.f32 	%f489, %f487, %f488;
	ld.shared.f32 	%f490, [_ZZN3cub18CUB_300001_SM_10006detail6reduce28DeviceReduceSingleTileKernelINS2_10policy_hubIfjN4cuda3std3__44plusIfEEE10Policy1000EPfSC_iS9_ffNS7_10__identityEEEvT0_T1_T2_T3_T4_T6_E12temp_storage+52];
	add.f32 	%f491, %f489, %f490;
	ld.shared.f32 	%f492, [_ZZN3cub18CUB_300001_SM_10006detail6reduce28DeviceReduceSingleTileKernelINS2_10policy_hubIfjN4cuda3std3__44plusIfEEE10Policy1000EPfSC_iS9_ffNS7_10__identityEEEvT0_T1_T2_T3_T4_T6_E12temp_storage+56];
	add.f32 	%f493, %f491, %f492;
	ld.shared.f32 	%f494, [_ZZN3cub18CUB_300001_SM_10006detail6reduce28DeviceReduceSingleTileKernelINS2_10policy_hubIfjN4cuda3std3__44plusIfEEE10Policy1000EPfSC_iS9_ffNS7_10__identityEEEvT0_T1_T2_T3_T4_T6_E12temp_storage+60];
	add.f32 	%f495, %f493, %f494;
	ld.shared.f32 	%f496, [_ZZN3cub18CUB_300001_SM_10006detail6reduce28DeviceReduceSingleTileKernelINS2_10policy_hubIfjN4cuda3std3__44plusIfEEE10Policy1000EPfSC_iS9_ffNS7_10__identityEEEvT0_T1_T2_T3_T4_T6_E12temp_storage+64];
	add.f32 	%f497, %f495, %f496;
	ld.shared.f32 	%f498, [_ZZN3cub18CUB_300001_SM_10006detail6reduce28DeviceReduceSingleTileKernelINS2_10policy_hubIfjN4cuda3std3__44plusIfEEE10Policy1000EPfSC_iS9_ffNS7_10__identityEEEvT0_T1_T2_T3_T4_T6_E12temp_storage+68];
	add.f32 	%f499, %f497, %f498;
	ld.shared.f32 	%f500, [_ZZN3cub18CUB_300001_SM_10006detail6reduce28DeviceReduceSingleTileKernelINS2_10policy_hubIfjN4cuda3std3__44plusIfEEE10Policy1000EPfSC_iS9_ffNS7_10__identityEEEvT0_T1_T2_T3_T4_T6_E12temp_storage+72];
	add.f32 	%f501, %f499, %f500;
	ld.shared.f32 	%f502, [_ZZN3cub18CUB_300001_SM_10006detail6reduce28DeviceReduceSingleTileKernelINS2_10policy_hubIfjN4cuda3std3__44plusIfEEE10Policy1000EPfSC_iS9_ffNS7_10__identityEEEvT0_T1_T2_T3_T4_T6_E12temp_storage+76];
	add.f32 	%f530, %f501, %f502;
	bra.uni 	$L__BB8_72;
$L__BB8_18:
	// begin inline asm
	mov.u32 %r311, %laneid;
	// end inline asm
	and.b32  	%r337, %r1, 992;
	add.s32 	%r338, %r337, 32;
	setp.gt.s32 	%p81, %r338, %r67;
	not.b32 	%r339, %r337;
	add.s32 	%r340, %r67, %r339;
	selp.b32 	%r335, %r340, 31, %p81;
	mov.b32 	%r313, %f509;
	mov.b32 	%r314, 1;
	mov.b32 	%r336, -1;
	// begin inline asm
	shfl.sync.down.b32 %r312, %r313, %r314, %r335, %r336;
	// end inline asm
	setp.lt.s32 	%p82, %r311, %r335;
	mov.b32 	%f403, %r312;
	add.f32 	%f404, %f509, %f403;
	selp.f32 	%f405, %f404, %f509, %p82;
	mov.b32 	%r318, %f405;
	mov.b32 	%r319, 2;
	// begin inline asm
	shfl.sync.down.b32 %r317, %r318, %r319, %r335, %r336;
	// end inline asm
	add.s32 	%r341, %r311, 2;
	setp.gt.s32 	%p83, %r341, %r335;
	mov.b32 	%f406, %r317;
	add.f32 	%f407, %f405, %f406;
	selp.f32 	%f408, %f405, %f407, %p83;
	mov.b32 	%r323, %f408;
	mov.b32 	%r324, 4;
	// begin inline asm
	shfl.sync.down.b32 %r322, %r323, %r324, %r335, %r336;
	// end inline asm
	add.s32 	%r342, %r311, 4;
	setp.gt.s32 	%p84, %r342, %r335;
	mov.b32 	%f409, %r322;
	add.f32 	%f410, %f408, %f409;
	selp.f32 	%f411, %f408, %f410, %p84;
	mov.b32 	%r328, %f411;
	mov.b32 	%r329, 8;
	// begin inline asm
	shfl.sync.down.b32 %r327, %r328, %r329, %r335, %r336;
	// end inline asm
	add.s32 	%r343, %r311, 8;
	setp.gt.s32 	%p85, %r343, %r335;
	mov.b32 	%f412, %r327;
	add.f32 	%f413, %f411, %f412;
	selp.f32 	%f414, %f411, %f413, %p85;
	mov.b32 	%r333, %f414;
	mov.b32 	%r334, 16;
	// begin inline asm
	shfl.sync.down.b32 %r332, %r333, %r334, %r335, %r336;
	// end inline asm
	add.s32 	%r344, %r311, 16;
	setp.gt.s32 	%p86, %r344, %r335;
	mov.b32 	%f415, %r332;
	add.f32 	%f416, %f414, %f415;
	selp.f32 	%f530, %f414, %f416, %p86;
	setp.ne.s32 	%p87, %r311, 0;
	@%p87 bra 	$L__BB8_20;
	shr.u32 	%r345, %r1, 3;
	and.b32  	%r346, %r345, 124;
	mov.u32 	%r347, _ZZN3cub18CUB_300001_SM_10006detail6reduce28DeviceReduceSingleTileKernelINS2_10policy_hubIfjN4cuda3std3__44plusIfEEE10Policy1000EPfSC_iS9_ffNS7_10__identityEEEvT0_T1_T2_T3_T4_T6_E12temp_storage;
	add.s32 	%r348, %r347, %r346;
	st.shared.f32 	[%r348+16], %f530;
$L__BB8_20:
	bar.sync 	0;
	setp.ne.s32 	%p88, %r1, 0;
	@%p88 bra 	$L__BB8_72;
	setp.gt.s32 	%p89, %r67, 32;
	ld.shared.f32 	%f417, [_ZZN3cub18CUB_300001_SM_10006detail6reduce28DeviceReduceSingleTileKernelINS2_10policy_hubIfjN4cuda3std3__44plusIfEEE10Policy1000EPfSC_iS9_ffNS7_10__identityEEEvT0_T1_T2_T3_T4_T6_E12temp_storage+20];
	add.f32 	%f418, %f530, %f417;
	selp.f32 	%f419, %f418, %f530, %p89;
	setp.gt.s32 	%p90, %r67, 64;
	ld.shared.f32 	%f420, [_ZZN3cub18CUB_300001_SM_10006detail6reduce28DeviceReduceSingleTileKernelINS2_10policy_hubIfjN4cuda3std3__44plusIfEEE10Policy1000EPfSC_iS9_ffNS7_10__identityEEEvT0_T1_T2_T3_T4_T6_E12temp_storage+24];
	add.f32 	%f421, %f420, %f419;
	selp.f32 	%f422, %f421, %f419, %p90;
	setp.gt.s32 	%p91, %r67, 96;
	ld.shared.f32 	%f423, [_ZZN3cub18CUB_300001_SM_10006detail6reduce28DeviceReduceSingleTileKernelINS2_10policy_hubIfjN4cuda3std3__44plusIfEEE10Policy1000EPfSC_iS9_ffNS7_10__identityEEEvT0_T1_T2_T3_T4_T6_E12temp_storage+28];
	add.f32 	%f424, %f423, %f422;
	selp.f32 	%f425, %f424, %f422, %p91;
	setp.gt.s32 	%p92, %r67, 128;
	ld.shared.f32 	%f426, [_ZZN3cub18CUB_300001_SM_10006detail6reduce28DeviceReduceSingleTileKernelINS2_10policy_hubIfjN4cuda3std3__44plusIfEEE10Policy1000EPfSC_iS9_ffNS7_10__identityEEEvT0_T1_T2_T3_T4_T6_E12temp_storage+32];
	add.f32 	%f427, %f426, %f425;
	selp.f32 	%f428, %f427, %f425, %p92;
	setp.gt.s32 	%p93, %r67, 160;
	ld.shared.f32 	%f429, [_ZZN3cub18CUB_300001_SM_10006detail6reduce28DeviceReduceSingleTileKernelINS2_10policy_hubIfjN4cuda3std3__44plusIfEEE10Policy1000EPfSC_iS9_ffNS7_10__identityEEEvT0_T1_T2_T3_T4_T6_E12temp_storage+36];
	add.f32 	%f430, %f429, %f428;
	selp.f32 	%f431, %f430, %f428, %p93;
	setp.gt.s32 	%p94, %r67, 192;
	ld.shared.f32 	%f432, [_ZZN3cub18CUB_300001_SM_10006detail6reduce28DeviceReduceSingleTileKernelINS2_10policy_hubIfjN4cuda3std3__44plusIfEEE10Policy1000EPfSC_iS9_ffNS7_10__identityEEEvT0_T1_T2_T3_T4_T6_E12temp_storage+40];
	add.f32 	%f433, %f432, %f431;
	selp.f32 	%f434, %f433, %f431, %p94;
	setp.gt.s32 	%p95, %r67, 224;
	ld.shared.f32 	%f435, [_ZZN3cub18CUB_300001_SM_10006detail6reduce28DeviceReduceSingleTileKernelINS2_10policy_hubIfjN4cuda3std3__44plusIfEEE10Policy1000EPfSC_iS9_ffNS7_10__identityEEEvT0_T1_T2_T3_T4_T6_E12temp_storage+44];
	add.f32 	%f436, %f435, %f434;
	selp.f32 	%f437, %f436, %f434, %p95;
	setp.gt.s32 	%p96, %r67, 256;
	ld.shared.f32 	%f438, [_ZZN3cub18CUB_300001_SM_10006detail6reduce28DeviceReduceSingleTileKernelINS2_10policy_hubIfjN4cuda3std3__44plusIfEEE10Policy1000EPfSC_iS9_ffNS7_10__identityEEEvT0_T1_T2_T3_T4_T6_E12temp_storage+48];
	add.f32 	%f439, %f438, %f437;
	selp.f32 	%f440, %f439, %f437, %p96;
	setp.gt.s32 	%p97, %r67, 288;
	ld.shared.f32 	%f441, [_ZZN3cub18CUB_300001_SM_10006detail6reduce28DeviceReduceSingleTileKernelINS2_10policy_hubIfjN4cuda3std3__44plusIfEEE10Policy1000EPfSC_iS9_ffNS7_10__identityEEEvT0_T1_T2_T3_T4_T6_E12temp_storage+52];
	add.f32 	%f442, %f441, %f440;
	selp.f32 	%f443, %f442, %f440, %p97;
	setp.gt.s32 	%p98, %r67, 320;
	ld.shared.f32 	%f444, [_ZZN3cub18CUB_300001_SM_10006detail6reduce28DeviceReduceSingleTileKernelINS2_10policy_hubIfjN4cuda3std3__44plusIfEEE10Policy1000EPfSC_iS9_ffNS7_10__identityEEEvT0_T1_T2_T3_T4_T6_E12temp_storage+56];
	add.f32 	%f445, %f444, %f443;
	selp.f32 	%f446, %f445, %f443, %p98;
	setp.gt.s32 	%p99, %r67, 352;
	ld.shared.f32 	%f447, [_ZZN3cub18CUB_300001_SM_10006detail6reduce28DeviceReduceSingleTileKernelINS2_10policy_hubIfjN4cuda3std3__44plusIfEEE10Policy1000EPfSC_iS9_ffNS7_10__identityEEEvT0_T1_T2_T3_T4_T6_E12temp_storage+60];
	add.f32 	%f448, %f447, %f446;
	selp.f32 	%f449, %f448, %f446, %p99;
	setp.gt.s32 	%p100, %r67, 384;
	ld.shared.f32 	%f450, [_ZZN3cub18CUB_300001_SM_10006detail6reduce28DeviceReduceSingleTileKernelINS2_10policy_hubIfjN4cuda3std3__44plusIfEEE10Policy1000EPfSC_iS9_ffNS7_10__identityEEEvT0_T1_T2_T3_T4_T6_E12temp_storage+64];
	add.f32 	%f451, %f450, %f449;
	selp.f32 	%f452, %f451, %f449, %p100;
	setp.gt.s32 	%p101, %r67, 416;
	ld.shared.f32 	%f453, [_ZZN3cub18CUB_300001_SM_10006detail6reduce28DeviceReduceSingleTileKernelINS2_10policy_hubIfjN4cuda3std3__44plusIfEEE10Policy1000EPfSC_iS9_ffNS7_10__identityEEEvT0_T1_T2_T3_T4_T6_E12temp_storage+68];
	add.f32 	%f454, %f453, %f452;
	selp.f32 	%f455, %f454, %f452, %p101;
	setp.gt.s32 	%p102, %r67, 448;
	ld.shared.f32 	%f456, [_ZZN3cub18CUB_300001_SM_10006detail6reduce28DeviceReduceSingleTileKernelINS2_10policy_hubIfjN4cuda3std3__44plusIfEEE10Policy1000EPfSC_iS9_ffNS7_10__identityEEEvT0_T1_T2_T3_T4_T6_E12temp_storage+72];
	add.f32 	%f457, %f456, %f455;
	selp.f32 	%f458, %f457, %f455, %p102;
	setp.gt.s32 	%p103, %r67, 480;
	ld.shared.f32 	%f459, [_ZZN3cub18CUB_300001_SM_10006detail6reduce28DeviceReduceSingleTileKernelINS2_10policy_hubIfjN4cuda3std3__44plusIfEEE10Policy1000EPfSC_iS9_ffNS7_10__identityEEEvT0_T1_T2_T3_T4_T6_E12temp_storage+76];
	add.f32 	%f460, %f459, %f458;
	selp.f32 	%f530, %f460, %f458, %p103;
	bra.uni 	$L__BB8_72;
$L__BB8_22:
	mov.u32 	%r13, %tid.x;
	shl.b32 	%r224, %r13, 1;
	mul.wide.u32 	%rd90, %r224, 4;
	add.s64 	%rd75, %rd16, %rd90;
	// begin inline asm
	ld.global.nc.u64 %rd74, [%rd75];
	// end inline asm
	mov.b64 	{%r225, %r226}, %rd74;
	mov.b32 	%f281, %r226;
	mov.b32 	%f282, %r225;
	add.s64 	%rd77, %rd75, 4096;
	// begin inline asm
	ld.global.nc.u64 %rd76, [%rd77];
	// end inline asm
	mov.b64 	{%r227, %r228}, %rd76;
	mov.b32 	%f283, %r228;
	mov.b32 	%f284, %r227;
	add.s64 	%rd79, %rd75, 8192;
	// begin inline asm
	ld.global.nc.u64 %rd78, [%rd79];
	// end inline asm
	mov.b64 	{%r229, %r230}, %rd78;
	mov.b32 	%f285, %r230;
	mov.b32 	%f286, %r229;
	add.s64 	%rd81, %rd75, 12288;
	// begin inline asm
	ld.global.nc.u64 %rd80, [%rd81];
	// end inline asm
	mov.b64 	{%r231, %r232}, %rd80;
	mov.b32 	%f287, %r232;
	mov.b32 	%f288, %r231;
	add.s64 	%rd83, %rd75, 16384;
	// begin inline asm
	ld.global.nc.u64 %rd82, [%rd83];
	// end inline asm
	mov.b64 	{%r233, %r234}, %rd82;
	mov.b32 	%f289, %r234;
	mov.b32 	%f290, %r233;
	add.s64 	%rd85, %rd75, 20480;
	// begin inline asm
	ld.global.nc.u64 %rd84, [%rd85];
	// end inline asm
	mov.b64 	{%r235, %r236}, %rd84;
	mov.b32 	%f291, %r236;
	mov.b32 	%f292, %r235;
	add.s64 	%rd87, %rd75, 24576;
	// begin inline asm
	ld.global.nc.u64 %rd86, [%rd87];
	// end inline asm
	mov.b64 	{%r237, %r238}, %rd86;
	mov.b32 	%f293, %r238;
	mov.b32 	%f294, %r237;
	add.s64 	%rd89, %rd75, 28672;
	// begin inline asm
	ld.global.nc.u64 %rd88, [%rd89];
	// end inline asm
	mov.b64 	{%r239, %r240}, %rd88;
	mov.b32 	%f295, %r240;
	mov.b32 	%f296, %r239;
	add.f32 	%f297, %f282, %f281;
	add.f32 	%f298, %f284, %f283;
	add.f32 	%f299, %f286, %f285;
	add.f32 	%f300, %f288, %f287;
	add.f32 	%f301, %f290, %f289;
	add.f32 	%f302, %f292, %f291;
	add.f32 	%f303, %f294, %f293;
	add.f32 	%f304, %f296, %f295;
	add.f32 	%f305, %f297, %f298;
	add.f32 	%f306, %f299, %f300;
	add.f32 	%f307, %f301, %f302;
	add.f32 	%f308, %f303, %f304;
	add.f32 	%f309, %f305, %f306;
	add.f32 	%f310, %f307, %f308;
	add.f32 	%f516, %f309, %f310;
	setp.lt.u32 	%p58, %r67, 16384;
	mov.b32 	%r387, 8192;
	@%p58 bra 	$L__BB8_26;
	add.s32 	%r14, %r67, -8192;
	mov.b32 	%r387, 8192;
$L__BB8_24:
	mul.wide.s32 	%rd107, %r387, 4;
	add.s64 	%rd92, %rd75, %rd107;
	// begin inline asm
	ld.global.nc.u64 %rd91, [%rd92];
	// end inline asm
	mov.b64 	{%r242, %r243}, %rd91;
	mov.b32 	%f311, %r243;
	mov.b32 	%f312, %r242;
	add.s64 	%rd94, %rd92, 4096;
	// begin inline asm
	ld.global.nc.u64 %rd93, [%rd94];
	// end inline asm
	mov.b64 	{%r244, %r245}, %rd93;
	mov.b32 	%f313, %r245;
	mov.b32 	%f314, %r244;
	add.s64 	%rd96, %rd92, 8192;
	// begin inline asm
	ld.global.nc.u64 %rd95, [%rd96];
	// end inline asm
	mov.b64 	{%r246, %r247}, %rd95;
	mov.b32 	%f315, %r247;
	mov.b32 	%f316, %r246;
	add.s64 	%rd98, %rd92, 12288;
	// begin inline asm
	ld.global.nc.u64 %rd97, [%rd98];
	// end inline asm
	mov.b64 	{%r248, %r249}, %rd97;
	mov.b32 	%f317, %r249;
	mov.b32 	%f318, %r248;
	add.s64 	%rd100, %rd92, 16384;
	// begin inline asm
	ld.global.nc.u64 %rd99, [%rd100];
	// end inline asm
	mov.b64 	{%r250, %r251}, %rd99;
	mov.b32 	%f319, %r251;
	mov.b32 	%f320, %r250;
	add.s64 	%rd102, %rd92, 20480;
	// begin inline asm
	ld.global.nc.u64 %rd101, [%rd102];
	// end inline asm
	mov.b64 	{%r252, %r253}, %rd101;
	mov.b32 	%f321, %r253;
	mov.b32 	%f322, %r252;
	add.s64 	%rd104, %rd92, 24576;
	// begin inline asm
	ld.global.nc.u64 %rd103, [%rd104];
	// end inline asm
	mov.b64 	{%r254, %r255}, %rd103;
	mov.b32 	%f323, %r255;
	mov.b32 	%f324, %r254;
	add.s64 	%rd106, %rd92, 28672;
	// begin inline asm
	ld.global.nc.u64 %rd105, [%rd106];
	// end inline asm
	mov.b64 	{%r256, %r257}, %rd105;
	mov.b32 	%f325, %r257;
	mov.b32 	%f326, %r256;
	add.f32 	%f327, %f516, %f312;
	add.f32 	%f328, %f311, %f314;
	add.f32 	%f329, %f313, %f316;
	add.f32 	%f330, %f315, %f318;
	add.f32 	%f331, %f317, %f320;
	add.f32 	%f332, %f319, %f322;
	add.f32 	%f333, %f321, %f324;
	add.f32 	%f334, %f323, %f326;
	add.f32 	%f335, %f327, %f328;
	add.f32 	%f336, %f329, %f330;
	add.f32 	%f337, %f331, %f332;
	add.f32 	%f338, %f333, %f334;
	add.f32 	%f339, %f335, %f336;
	add.f32 	%f340, %f337, %f338;
	add.f32 	%f341, %f339, %f340;
	add.f32 	%f516, %f341, %f325;
	sub.s32 	%r258, %r67, %r387;
	setp.lt.s32 	%p59, %r258, 8192;
	@%p59 bra 	$L__BB8_34;
	add.s32 	%r387, %r387, 8192;
	setp.le.s32 	%p60, %r387, %r14;
	@%p60 bra 	$L__BB8_24;
$L__BB8_26:
	setp.le.s32 	%p61, %r67, %r387;
	@%p61 bra 	$L__BB8_34;
	sub.s32 	%r18, %r67, %r387;
	setp.ge.s32 	%p62, %r13, %r18;
	@%p62 bra 	$L__BB8_34;
	not.b32 	%r259, %r13;
	add.s32 	%r260, %r67, %r259;
	sub.s32 	%r19, %r260, %r387;
	and.b32  	%r261, %r19, 1536;
	setp.eq.s32 	%p63, %r261, 1536;
	mov.u32 	%r391, %r13;
	@%p63 bra 	$L__BB8_31;
	add.s32 	%r389, %r13, %r387;
	shr.u32 	%r262, %r19, 9;
	add.s32 	%r263, %r262, 1;
	and.b32  	%r264, %r263, 3;
	neg.s32 	%r388, %r264;
	mov.u32 	%r391, %r13;
$L__BB8_30:
	.pragma "nounroll";
	mul.wide.u32 	%rd109, %r389, 4;
	add.s64 	%rd108, %rd16, %rd109;
	// begin inline asm
	ld.global.nc.u32 %r265, [%rd108];
	// end inline asm
	mov.b32 	%f343, %r265;
	add.f32 	%f516, %f516, %f343;
	add.s32 	%r391, %r391, 512;
	add.s32 	%r389, %r389, 512;
	add.s32 	%r388, %r388, 1;
	setp.ne.s32 	%p64, %r388, 0;
	@%p64 bra 	$L__BB8_30;
$L__BB8_31:
	setp.lt.u32 	%p65, %r19, 1536;
	@%p65 bra 	$L__BB8_34;
	cvt.u64.u32 	%rd110, %r391;
	cvt.u64.u32 	%rd111, %r387;
	add.s64 	%rd112, %rd110, %rd111;
	shl.b64 	%rd113, %rd112, 2;
	add.s64 	%rd114, %rd113, %rd16;
	add.s64 	%rd130, %rd114, 4096;
	add.s32 	%r392, %r391, %r387;
$L__BB8_33:
	mul.wide.u32 	%rd119, %r392, 4;
	add.s64 	%rd115, %rd16, %rd119;
	// begin inline asm
	ld.global.nc.u32 %r266, [%rd115];
	// end inline asm
	mov.b32 	%f344, %r266;
	add.f32 	%f345, %f516, %f344;
	add.s64 	%rd116, %rd130, -2048;
	// begin inline asm
	ld.global.nc.u32 %r267, [%rd116];
	// end inline asm
	mov.b32 	%f346, %r267;
	add.f32 	%f347, %f345, %f346;
	// begin inline asm
	ld.global.nc.u32 %r268, [%rd130];
	// end inline asm
	mov.b32 	%f348, %r268;
	add.f32 	%f349, %f347, %f348;
	add.s64 	%rd118, %rd130, 2048;
	// begin inline asm
	ld.global.nc.u32 %r269, [%rd118];
	// end inline asm
	mov.b32 	%f350, %r269;
	add.f32 	%f516, %f349, %f350;
	add.s32 	%r391, %r391, 2048;
	add.s64 	%rd130, %rd130, 8192;
	add.s32 	%r392, %r392, 2048;
	setp.lt.s32 	%p66, %r391, %r18;
	@%p66 bra 	$L__BB8_33;
$L__BB8_34:
	// begin inline asm
	mov.u32 %r270, %laneid;
	// end inline asm
	mov.b32 	%r272, %f516;
	mov.b32 	%r273, 1;
	mov.b32 	%r294, 31;
	mov.b32 	%r295, -1;
	// begin inline asm
	shfl.sync.down.b32 %r271, %r272, %r273, %r294, %r295;
	// end inline asm
	setp.gt.s32 	%p67, %r270, 30;
	mov.b32 	%f351, %r271;
	add.f32 	%f352, %f516, %f351;
	selp.f32 	%f353, %f516, %f352, %p67;
	mov.b32 	%r277, %f353;
	mov.b32 	%r278, 2;
	// begin inline asm
	shfl.sync.down.b32 %r276, %r277, %r278, %r294, %r295;
	// end inline asm
	setp.gt.s32 	%p68, %r270, 29;
	mov.b32 	%f354, %r276;
	add.f32 	%f355, %f353, %f354;
	selp.f32 	%f356, %f353, %f355, %p68;
	mov.b32 	%r282, %f356;
	mov.b32 	%r283, 4;
	// begin inline asm
	shfl.sync.down.b32 %r281, %r282, %r283, %r294, %r295;
	// end inline asm
	setp.gt.s32 	%p69, %r270, 27;
	mov.b32 	%f357, %r281;
	add.f32 	%f358, %f356, %f357;
	selp.f32 	%f359, %f356, %f358, %p69;
	mov.b32 	%r287, %f359;
	mov.b32 	%r288, 8;
	// begin inline asm
	shfl.sync.down.b32 %r286, %r287, %r288, %r294, %r295;
	// end inline asm
	setp.gt.s32 	%p70, %r270, 23;
	mov.b32 	%f360, %r286;
	add.f32 	%f361, %f359, %f360;
	selp.f32 	%f362, %f359, %f361, %p70;
	mov.b32 	%r292, %f362;
	mov.b32 	%r293, 16;
	// begin inline asm
	shfl.sync.down.b32 %r291, %r292, %r293, %r294, %r295;
	// end inline asm
	setp.gt.s32 	%p71, %r270, 15;
	mov.b32 	%f363, %r291;
	add.f32 	%f26, %f362, %f363;
	selp.f32 	%f530, %f362, %f26, %p71;
	setp.ne.s32 	%p72, %r270, 0;
	@%p72 bra 	$L__BB8_36;
	shr.u32 	%r296, %r13, 3;
	and.b32  	%r297, %r296, 124;
	mov.u32 	%r298, _ZZN3cub18CUB_300001_SM_10006detail6reduce28DeviceReduceSingleTileKernelINS2_10policy_hubIfjN4cuda3std3__44plusIfEEE10Policy1000EPfSC_iS9_ffNS7_10__identityEEEvT0_T1_T2_T3_T4_T6_E12temp_storage;
	add.s32 	%r299, %r298, %r297;
	st.shared.f32 	[%r299+16], %f26;
$L__BB8_36:
	bar.sync 	0;
	setp.ne.s32 	%p73, %r13, 0;
	@%p73 bra 	$L__BB8_72;
	ld.shared.f32 	%f364, [_ZZN3cub18CUB_300001_SM_10006detail6reduce28DeviceReduceSingleTileKernelINS2_10policy_hubIfjN4cuda3std3__44plusIfEEE10Policy1000EPfSC_iS9_ffNS7_10__identityEEEvT0_T1_T2_T3_T4_T6_E12temp_storage+20];
	add.f32 	%f365, %f530, %f364;
	ld.shared.f32 	%f366, [_ZZN3cub18CUB_300001_SM_10006detail6reduce28DeviceReduceSingleTileKernelINS2_10policy_hubIfjN4cuda3std3__44plusIfEEE10Policy1000EPfSC_iS9_ffNS7_10__identityEEEvT0_T1_T2_T3_T4_T6_E12temp_storage+24];
	add.f32 	%f367, %f365, %f366;
	ld.shared.f32 	%f368, [_ZZN3cub18CUB_300001_SM_10006detail6reduce28DeviceReduceSingleTileKernelINS2_10policy_hubIfjN4cuda3std3__44plusIfEEE10Policy1000EPfSC_iS9_ffNS7_10__identityEEEvT0_T1_T2_T3_T4_T6_E12temp_storage+28];
	add.f32 	%f369, %f367, %f368;
	ld.shared.f32 	%f370, [_ZZN3cub18CUB_300001_SM_10006detail6reduce28DeviceReduceSingleTileKernelINS2_10policy_hubIfjN4cuda3std3__44plusIfEEE10Policy1000EPfSC_iS9_ffNS7_10__identityEEEvT0_T1_T2_T3_T4_T6_E12temp_storage+32];
	add.f32 	%f371, %f369, %f370;
	ld.shared.f32 	%f372, [_ZZN3cub18CUB_300001_SM_10006detail6reduce28DeviceReduceSingleTileKernelINS2_10policy_hubIfjN4cuda3std3__44plusIfEEE10Policy1000EPfSC_iS9_ffNS7_10__identityEEEvT0_T1_T2_T3_T4_T6_E12temp_storage+36];
	add.f32 	%f373, %f371, %f372;
	ld.shared.f32 	%f374, [_ZZN3cub18CUB_300001_SM_10006detail6reduce28DeviceReduceSingleTileKernelINS2_10policy_hubIfjN4cuda3std3__44plusIfEEE10Policy1000EPfSC_iS9_ffNS7_10__identityEEEvT0_T1_T2_T3_T4_T6_E12temp_storage+40];
	add.f32 	%f375, %f373, %f374;
	ld.shared.f32 	%f376, [_ZZN3cub18CUB_300001_SM_10006detail6reduce28DeviceReduceSingleTileKernelINS2_10policy_hubIfjN4cuda3std3__44plusIfEEE10Policy1000EPfSC_iS9_ffNS7_10__identityEEEvT0_T1_T2_T3_T4_T6_E12temp_storage+44];
	add.f32 	%f377, %f375, %f376;
	ld.shared.f32 	%f378, [_ZZN3cub18CUB_300001_SM_10006detail6reduce28DeviceReduceSingleTileKernelINS2_10policy_hubIfjN4cuda3std3__44plusIfEEE10Policy1000EPfSC_iS9_ffNS7_10__identityEEEvT0_T1_T2_T3_T4_T6_E12temp_storage+48];
	add.f32 	%f379, %f377, %f378;
	ld.shared.f32 	%f380, [_ZZN3cub18CUB_300001_SM_10006detail6reduce28DeviceReduceSingleTileKernelINS2_10policy_hubIfjN4cuda3std3__44plusIfEEE10Policy1000EPfSC_iS9_ffNS7_10__identityEEEvT0_T1_T2_T3_T4_T6_E12temp_storage+52];
	add.f32 	%f381, %f379, %f380;
	ld.shared.f32 	%f382, [_ZZN3cub18CUB_300001_SM_10006detail6reduce28DeviceReduceSingleTileKernelINS2_10policy_hubIfjN4cuda3std3__44plusIfEEE10Policy1000EPfSC_iS9_ffNS7_10__identityEEEvT0_T1_T2_T3_T4_T6_E12temp_storage+56];
	add.f32 	%f383, %f381, %f382;
	ld.shared.f32 	%f384, [_ZZN3cub18CUB_300001_SM_10006detail6reduce28DeviceReduceSingleTileKernelINS2_10policy_hubIfjN4cuda3std3__44plusIfEEE10Policy1000EPfSC_iS9_ffNS7_10__identityEEEvT0_T1_T2_T3_T4_T6_E12temp_storage+60];
	add.f32 	%f385, %f383, %f384;
	ld.shared.f32 	%f386, [_ZZN3cub18CUB_300001_SM_10006detail6reduce28DeviceReduceSingleTileKernelINS2_10policy_hubIfjN4cuda3std3__44plusIfEEE10Policy1000EPfSC_iS9_ffNS7_10__identityEEEvT0_T1_T2_T3_T4_T6_E12temp_storage+64];
	add.f32 	%f387, %f385, %f386;
	ld.shared.f32 	%f388, [_ZZN3cub18CUB_300001_SM_10006detail6reduce28DeviceReduceSingleTileKernelINS2_10policy_hubIfjN4cuda3std3__44plusIfEEE10Policy1000EPfSC_iS9_ffNS7_10__identityEEEvT0_T1_T2_T3_T4_T6_E12temp_storage+68];
	add.f32 	%f389, %f387, %f388;
	ld.shared.f32 	%f390, [_ZZN3cub18CUB_300001_SM_10006detail6reduce28DeviceReduceSingleTileKernelINS2_10policy_hubIfjN4cuda3std3__44plusIfEEE10Policy1000EPfSC_iS9_ffNS7_10__identityEEEvT0_T1_T2_T3_T4_T6_E12temp_storage+72];
	add.f32 	%f391, %f389, %f390;
	ld.shared.f32 	%f392, [_ZZN3cub18CUB_300001_SM_10006detail6reduce28DeviceReduceSingleTileKernelINS2_10policy_hubIfjN4cuda3std3__44plusIfEEE10Policy1000EPfSC_iS9_ffNS7_10__identityEEEvT0_T1_T2_T3_T4_T6_E12temp_storage+76];
	add.f32 	%f530, %f391, %f392;
	bra.uni 	$L__BB8_72;
$L__BB8_38:
	setp.gt.s32 	%p3, %r67, 8191;
	@%p3 bra 	$L__BB8_56;
	mov.u32 	%r34, %tid.x;
	setp.ge.s32 	%p20, %r34, %r67;
	mov.f32 	%f522, 0f00000000;
	mov.u32 	%r397, %r34;
	@%p20 bra 	$L__BB8_41;
	mul.wide.u32 	%rd66, %r34, 4;
	add.s64 	%rd65, %rd16, %rd66;
	// begin inline asm
	ld.global.nc.u32 %r144, [%rd65];
	// end inline asm
	mov.b32 	%f522, %r144;
	add.s32 	%r397, %r34, 512;
$L__BB8_41:
	setp.ge.s32 	%p21, %r397, %r67;
	@%p21 bra 	$L__BB8_47;
	not.b32 	%r145, %r397;
	add.s32 	%r37, %r67, %r145;
	and.b32  	%r146, %r37, 1536;
	setp.eq.s32 	%p22, %r146, 1536;
	@%p22 bra 	$L__BB8_45;
	mul.wide.u32 	%rd67, %r397, 4;
	add.s64 	%rd131, %rd16, %rd67;
	shr.u32 	%r147, %r37, 9;
	add.s32 	%r148, %r147, 1;
	and.b32  	%r149, %r148, 3;
	neg.s32 	%r395, %r149;
$L__BB8_44:
	.pragma "nounroll";
	// begin inline asm
	ld.global.nc.u32 %r150, [%rd131];
	// end inline asm
	mov.b32 	%f173, %r150;
	add.f32 	%f522, %f522, %f173;
	add.s32 	%r397, %r397, 512;
	add.s64 	%rd131, %rd131, 2048;
	add.s32 	%r395, %r395, 1;
	setp.ne.s32 	%p23, %r395, 0;
	@%p23 bra 	$L__BB8_44;
$L__BB8_45:
	setp.lt.u32 	%p24, %r37, 1536;
	@%p24 bra 	$L__BB8_47;
$L__BB8_46:
	mul.wide.s32 	%rd73, %r397, 4;
	add.s64 	%rd69, %rd16, %rd73;
	// begin inline asm
	ld.global.nc.u32 %r151, [%rd69];
	// end inline asm
	mov.b32 	%f174, %r151;
	add.f32 	%f175, %f522, %f174;
	add.s64 	%rd70, %rd69, 2048;
	// begin inline asm
	ld.global.nc.u32 %r152, [%rd70];
	// end inline asm
	mov.b32 	%f176, %r152;
	add.f32 	%f177, %f175, %f176;
	add.s64 	%rd71, %rd69, 4096;
	// begin inline asm
	ld.global.nc.u32 %r153, [%rd71];
	// end inline asm
	mov.b32 	%f178, %r153;
	add.f32 	%f179, %f177, %f178;
	add.s64 	%rd72, %rd69, 6144;
	// begin inline asm
	ld.global.nc.u32 %r154, [%rd72];
	// end inline asm
	mov.b32 	%f180, %r154;
	add.f32 	%f522, %f179, %f180;
	add.s32 	%r397, %r397, 2048;
	setp.lt.s32 	%p25, %r397, %r67;
	@%p25 bra 	$L__BB8_46;
$L__BB8_47:
	setp.lt.s32 	%p26, %r67, 512;
	@%p26 bra 	$L__BB8_52;
	// begin inline asm
	mov.u32 %r193, %laneid;
	// end inline asm
	mov.b32 	%r195, %f522;
	mov.b32 	%r196, 1;
	mov.b32 	%r217, 31;
	mov.b32 	%r218, -1;
	// begin inline asm
	shfl.sync.down.b32 %r194, %r195, %r196, %r217, %r218;
	// end inline asm
	setp.gt.s32 	%p50, %r193, 30;
	mov.b32 	%f239, %r194;
	add.f32 	%f240, %f522, %f239;
	selp.f32 	%f241, %f522, %f240, %p50;
	mov.b32 	%r200, %f241;
	mov.b32 	%r201, 2;
	// begin inline asm
	shfl.sync.down.b32 %r199, %r200, %r201, %r217, %r218;
	// end inline asm
	setp.gt.s32 	%p51, %r193, 29;
	mov.b32 	%f242, %r199;
	add.f32 	%f243, %f241, %f242;
	selp.f32 	%f244, %f241, %f243, %p51;
	mov.b32 	%r205, %f244;
	mov.b32 	%r206, 4;
	// begin inline asm
	shfl.sync.down.b32 %r204, %r205, %r206, %r217, %r218;
	// end inline asm
	setp.gt.s32 	%p52, %r193, 27;
	mov.b32 	%f245, %r204;
	add.f32 	%f246, %f244, %f245;
	selp.f32 	%f247, %f244, %f246, %p52;
	mov.b32 	%r210, %f247;
	mov.b32 	%r211, 8;
	// begin inline asm
	shfl.sync.down.b32 %r209, %r210, %r211, %r217, %r218;
	// end inline asm
	setp.gt.s32 	%p53, %r193, 23;
	mov.b32 	%f248, %r209;
	add.f32 	%f249, %f247, %f248;
	selp.f32 	%f250, %f247, %f249, %p53;
	mov.b32 	%r215, %f250;
	mov.b32 	%r216, 16;
	// begin inline asm
	shfl.sync.down.b32 %r214, %r215, %r216, %r217, %r218;
	// end inline asm
	setp.gt.s32 	%p54, %r193, 15;
	mov.b32 	%f251, %r214;
	add.f32 	%f38, %f250, %f251;
	selp.f32 	%f530, %f250, %f38, %p54;
	setp.ne.s32 	%p55, %r193, 0;
	@%p55 bra 	$L__BB8_50;
	shr.u32 	%r219, %r34, 3;
	and.b32  	%r220, %r219, 124;
	mov.u32 	%r221, _ZZN3cub18CUB_300001_SM_10006detail6reduce28DeviceReduceSingleTileKernelINS2_10policy_hubIfjN4cuda3std3__44plusIfEEE10Policy1000EPfSC_iS9_ffNS7_10__identityEEEvT0_T1_T2_T3_T4_T6_E12temp_storage;
	add.s32 	%r222, %r221, %r220;
	st.shared.f32 	[%r222+16], %f38;
$L__BB8_50:
	bar.sync 	0;
	setp.ne.s32 	%p56, %r34, 0;
	@%p56 bra 	$L__BB8_72;
	ld.shared.f32 	%f252, [_ZZN3cub18CUB_300001_SM_10006detail6reduce28DeviceReduceSingleTileKernelINS2_10policy_hubIfjN4cuda3std3__44plusIfEEE10Policy1000EPfSC_iS9_ffNS7_10__identityEEEvT0_T1_T2_T3_T4_T6_E12temp_storage+20];
	add.f32 	%f253, %f530, %f252;
	ld.shared.f32 	%f254, [_ZZN3cub18CUB_300001_SM_10006detail6reduce28DeviceReduceSingleTileKernelINS2_10policy_hubIfjN4cuda3std3__44plusIfEEE10Policy1000EPfSC_iS9_ffNS7_10__identityEEEvT0_T1_T2_T3_T4_T6_E12temp_storage+24];
	add.f32 	%f255, %f253, %f254;
	ld.shared.f32 	%f256, [_ZZN3cub18CUB_300001_SM_10006detail6reduce28DeviceReduceSingleTileKernelINS2_10policy_hubIfjN4cuda3std3__44plusIfEEE10Policy1000EPfSC_iS9_ffNS7_10__identityEEEvT0_T1_T2_T3_T4_T6_E12temp_storage+28];
	add.f32 	%f257, %f255, %f256;
	ld.shared.f32 	%f258, [_ZZN3cub18CUB_300001_SM_10006detail6reduce28DeviceReduceSingleTileKernelINS2_10policy_hubIfjN4cuda3std3__44plusIfEEE10Policy1000EPfSC_iS9_ffNS7_10__identityEEEvT0_T1_T2_T3_T4_T6_E12temp_storage+32];
	add.f32 	%f259, %f257, %f258;
	ld.shared.f32 	%f260, [_ZZN3cub18CUB_300001_SM_10006detail6reduce28DeviceReduceSingleTileKernelINS2_10policy_hubIfjN4cuda3std3__44plusIfEEE10Policy1000EPfSC_iS9_ffNS7_10__identityEEEvT0_T1_T2_T3_T4_T6_E12temp_storage+36];
	add.f32 	%f261, %f259, %f260;
	ld.shared.f32 	%f262, [_ZZN3cub18CUB_300001_SM_10006detail6reduce28DeviceReduceSingleTileKernelINS2_10policy_hubIfjN4cuda3std3__44plusIfEEE10Policy1000EPfSC_iS9_ffNS7_10__identityEEEvT0_T1_T2_T3_T4_T6_E12temp_storage+40];
	add.f32 	%f263, %f261, %f262;
	ld.shared.f32 	%f264, [_ZZN3cub18CUB_300001_SM_10006detail6reduce28DeviceReduceSingleTileKernelINS2_10policy_hubIfjN4cuda3std3__44plusIfEEE10Policy1000EPfSC_iS9_ffNS7_10__identityEEEvT0_T1_T2_T3_T4_T6_E12temp_storage+44];
	add.f32 	%f265, %f263, %f264;
	ld.shared.f32 	%f266, [_ZZN3cub18CUB_300001_SM_10006detail6reduce28DeviceReduceSingleTileKernelINS2_10policy_hubIfjN4cuda3std3__44plusIfEEE10Policy1000EPfSC_iS9_ffNS7_10__identityEEEvT0_T1_T2_T3_T4_T6_E12temp_storage+48];
	add.f32 	%f267, %f265, %f266;
	ld.shared.f32 	%f268, [_ZZN3cub18CUB_300001_SM_10006detail6reduce28DeviceReduceSingleTileKernelINS2_10policy_hubIfjN4cuda3std3__44plusIfEEE10Policy1000EPfSC_iS9_ffNS7_10__identityEEEvT0_T1_T2_T3_T4_T6_E12temp_storage+52];
	add.f32 	%f269, %f267, %f268;
	ld.shared.f32 	%f270, [_ZZN3cub18CUB_300001_SM_10006detail6reduce28DeviceReduceSingleTileKernelINS2_10policy_hubIfjN4cuda3std3__44plusIfEEE10Policy1000EPfSC_iS9_ffNS7_10__identityEEEvT0_T1_T2_T3_T4_T6_E12temp_storage+56];
	add.f32 	%f271, %f269, %f270;
	ld.shared.f32 	%f272, [_ZZN3cub18CUB_300001_SM_10006detail6reduce28DeviceReduceSingleTileKernelINS2_10policy_hubIfjN4cuda3std3__44plusIfEEE10Policy1000EPfSC_iS9_ffNS7_10__identityEEEvT0_T1_T2_T3_T4_T6_E12temp_storage+60];
	add.f32 	%f273, %f271, %f272;
	ld.shared.f32 	%f274, [_ZZN3cub18CUB_300001_SM_10006detail6reduce28DeviceReduceSingleTileKernelINS2_10policy_hubIfjN4cuda3std3__44plusIfEEE10Policy1000EPfSC_iS9_ffNS7_10__identityEEEvT0_T1_T2_T3_T4_T6_E12temp_storage+64];
	add.f32 	%f275, %f273, %f274;
	ld.shared.f32 	%f276, [_ZZN3cub18CUB_300001_SM_10006detail6reduce28DeviceReduceSingleTileKernelINS2_10policy_hubIfjN4cuda3std3__44plusIfEEE10Policy1000EPfSC_iS9_ffNS7_10__identityEEEvT0_T1_T2_T3_T4_T6_E12temp_storage+68];
	add.f32 	%f277, %f275, %f276;
	ld.shared.f32 	%f278, [_ZZN3cub18CUB_300001_SM_10006detail6reduce28DeviceReduceSingleTileKernelINS2_10policy_hubIfjN4cuda3std3__44plusIfEEE10Policy1000EPfSC_iS9_ffNS7_10__identityEEEvT0_T1_T2_T3_T4_T6_E12temp_storage+72];
	add.f32 	%f279, %f277, %f278;
	ld.shared.f32 	%f280, [_ZZN3cub18CUB_300001_SM_10006detail6reduce28DeviceReduceSingleTileKernelINS2_10policy_hubIfjN4cuda3std3__44plusIfEEE10Policy1000EPfSC_iS9_ffNS7_10__identityEEEvT0_T1_T2_T3_T4_T6_E12temp_storage+76];
	add.f32 	%f530, %f279, %f280;
	bra.uni 	$L__BB8_72;
$L__BB8_52:
	// begin inline asm
	mov.u32 %r155, %laneid;
	// end inline asm
	and.b32  	%r181, %r34, 992;
	add.s32 	%r182, %r181, 32;
	setp.gt.s32 	%p27, %r182, %r67;
	not.b32 	%r183, %r181;
	add.s32 	%r184, %r67, %r183;
	selp.b32 	%r179, %r184, 31, %p27;
	mov.b32 	%r157, %f522;
	mov.b32 	%r158, 1;
	mov.b32 	%r180, -1;
	// begin inline asm
	shfl.sync.down.b32 %r156, %r157, %r158, %r179, %r180;
	// end inline asm
	setp.lt.s32 	%p28, %r155, %r179;
	mov.b32 	%f181, %r156;
	add.f32 	%f182, %f522, %f181;
	selp.f32 	%f183, %f182, %f522, %p28;
	mov.b32 	%r162, %f183;
	mov.b32 	%r163, 2;
	// begin inline asm
	shfl.sync.down.b32 %r161, %r162, %r163, %r179, %r180;
	// end inline asm
	add.s32 	%r185, %r155, 2;
	setp.gt.s32 	%p29, %r185, %r179;
	mov.b32 	%f184, %r161;
	add.f32 	%f185, %f183, %f184;
	selp.f32 	%f186, %f183, %f185, %p29;
	mov.b32 	%r167, %f186;
	mov.b32 	%r168, 4;
	// begin inline asm
	shfl.sync.down.b32 %r166, %r167, %r168, %r179, %r180;
	// end inline asm
	add.s32 	%r186, %r155, 4;
	setp.gt.s32 	%p30, %r186, %r179;
	mov.b32 	%f187, %r166;
	add.f32 	%f188, %f186, %f187;
	selp.f32 	%f189, %f186, %f188, %p30;
	mov.b32 	%r172, %f189;
	mov.b32 	%r173, 8;
	// begin inline asm
	shfl.sync.down.b32 %r171, %r172, %r173, %r179, %r180;
	// end inline asm
	add.s32 	%r187, %r155, 8;
	setp.gt.s32 	%p31, %r187, %r179;
	mov.b32 	%f190, %r171;
	add.f32 	%f191, %f189, %f190;
	selp.f32 	%f192, %f189, %f191, %p31;
	mov.b32 	%r177, %f192;
	mov.b32 	%r178, 16;
	// begin inline asm
	shfl.sync.down.b32 %r176, %r177, %r178, %r179, %r180;
	// end inline asm
	add.s32 	%r188, %r155, 16;
	setp.gt.s32 	%p32, %r188, %r179;
	mov.b32 	%f193, %r176;
	add.f32 	%f194, %f192, %f193;
	selp.f32 	%f530, %f192, %f194, %p32;
	setp.ne.s32 	%p33, %r155, 0;
	@%p33 bra 	$L__BB8_54;
	shr.u32 	%r189, %r34, 3;
	and.b32  	%r190, %r189, 124;
	mov.u32 	%r191, _ZZN3cub18CUB_300001_SM_10006detail6reduce28DeviceReduceSingleTileKernelINS2_10policy_hubIfjN4cuda3std3__44plusIfEEE10Policy1000EPfSC_iS9_ffNS7_10__identityEEEvT0_T1_T2_T3_T4_T6_E12temp_storage;
	add.s32 	%r192, %r191, %r190;
	st.shared.f32 	[%r192+16], %f530;
$L__BB8_54:
	bar.sync 	0;
	setp.ne.s32 	%p34, %r34, 0;
	@%p34 bra 	$L__BB8_72;
	setp.gt.s32 	%p35, %r67, 32;
	ld.shared.f32 	%f195, [_ZZN3cub18CUB_300001_SM_10006detail6reduce28DeviceReduceSingleTileKernelINS2_10policy_hubIfjN4cuda3std3__44plusIfEEE10Policy1000EPfSC_iS9_ffNS7_10__identityEEEvT0_T1_T2_T3_T4_T6_E12temp_storage+20];
	add.f32 	%f196, %f530, %f195;
	selp.f32 	%f197, %f196, %f530, %p35;
	setp.gt.s32 	%p36, %r67, 64;
	ld.shared.f32 	%f198, [_ZZN3cub18CUB_300001_SM_10006detail6reduce28DeviceReduceSingleTileKernelINS2_10policy_hubIfjN4cuda3std3__44plusIfEEE10Policy1000EPfSC_iS9_ffNS7_10__identityEEEvT0_T1_T2_T3_T4_T6_E12temp_storage+24];
	add.f32 	%f199, %f198, %f197;
	selp.f32 	%f200, %f199, %f197, %p36;
	setp.gt.s32 	%p37, %r67, 96;
	ld.shared.f32 	%f201, [_ZZN3cub18CUB_300001_SM_10006detail6reduce28DeviceReduceSingleTileKernelINS2_10policy_hubIfjN4cuda3std3__44plusIfEEE10Policy1000EPfSC_iS9_ffNS7_10__identityEEEvT0_T1_T2_T3_T4_T6_E12temp_storage+28];
	add.f32 	%f202, %f201, %f200;
	selp.f32 	%f203, %f202, %f200, %p37;
	setp.gt.s32 	%p38, %r67, 128;
	ld.shared.f32 	%f204, [_ZZN3cub18CUB_300001_SM_10006detail6reduce28DeviceReduceSingleTileKernelINS2_10policy_hubIfjN4cuda3std3__44plusIfEEE10Policy1000EPfSC_iS9_ffNS7_10__identityEEEvT0_T1_T2_T3_T4_T6_E12temp_storage+32];
	add.f32 	%f205, %f204, %f203;
	selp.f32 	%f206, %f205, %f203, %p38;
	setp.gt.s32 	%p39, %r67, 160;
	ld.shared.f32 	%f207, [_ZZN3cub18CUB_300001_SM_10006detail6reduce28DeviceReduceSingleTileKernelINS2_10policy_hubIfjN4cuda3std3__44plusIfEEE10Policy1000EPfSC_iS9_ffNS7_10__identityEEEvT0_T1_T2_T3_T4_T6_E12temp_storage+36];
	add.f32 	%f208, %f207, %f206;
	selp.f32 	%f209, %f208, %f206, %p39;
	setp.gt.s32 	%p40, %r67, 192;
	ld.shared.f32 	%f210, [_ZZN3cub18CUB_300001_SM_10006detail6reduce28DeviceReduceSingleTileKernelINS2_10policy_hubIfjN4cuda3std3__44plusIfEEE10Policy1000EPfSC_iS9_ffNS7_10__identityEEEvT0_T1_T2_T3_T4_T6_E12temp_storage+40];
	add.f32 	%f211, %f210, %f209;
	selp.f32 	%f212, %f211, %f209, %p40;
	setp.gt.s32 	%p41, %r67, 224;
	ld.shared.f32 	%f213, [_ZZN3cub18CUB_300001_SM_10006detail6reduce28DeviceReduceSingleTileKernelINS2_10policy_hubIfjN4cuda3std3__44plusIfEEE10Policy1000EPfSC_iS9_ffNS7_10__identityEEEvT0_T1_T2_T3_T4_T6_E12temp_storage+44];
	add.f32 	%f214, %f213, %f212;
	selp.f32 	%f215, %f214, %f212, %p41;
	setp.gt.s32 	%p42, %r67, 256;
	ld.shared.f32 	%f216, [_ZZN3cub18CUB_300001_SM_10006detail6reduce28DeviceReduceSingleTileKernelINS2_10policy_hubIfjN4cuda3std3__44plusIfEEE10Policy1000EPfSC_iS9_ffNS7_10__identityEEEvT0_T1_T2_T3_T4_T6_E12temp_storage+48];
	add.f32 	%f217, %f216, %f215;
	selp.f32 	%f218, %f217, %f215, %p42;
	setp.gt.s32 	%p43, %r67, 288;
	ld.shared.f32 	%f219, [_ZZN3cub18CUB_300001_SM_10006detail6reduce28DeviceReduceSingleTileKernelINS2_10policy_hubIfjN4cuda3std3__44plusIfEEE10Policy1000EPfSC_iS9_ffNS7_10__identityEEEvT0_T1_T2_T3_T4_T6_E12temp_storage+52];
	add.f32 	%f220, %f219, %f218;
	selp.f32 	%f221, %f220, %f218, %p43;
	setp.gt.s32 	%p44, %r67, 320;
	ld.shared.f32 	%f222, [_ZZN3cub18CUB_300001_SM_10006detail6reduce28DeviceReduceSingleTileKernelINS2_10policy_hubIfjN4cuda3std3__44plusIfEEE10Policy1000EPfSC_iS9_ffNS7_10__identityEEEvT0_T1_T2_T3_T4_T6_E12temp_storage+56];
	add.f32 	%f223, %f222, %f221;
	selp.f32 	%f224, %f223, %f221, %p44;
	setp.gt.s32 	%p45, %r67, 352;
	ld.shared.f32 	%f225, [_ZZN3cub18CUB_300001_SM_10006detail6reduce28DeviceReduceSingleTileKernelINS2_10policy_hubIfjN4cuda3std3__44plusIfEEE10Policy1000EPfSC_iS9_ffNS7_10__identityEEEvT0_T1_T2_T3_T4_T6_E12temp_storage+60];
	add.f32 	%f226, %f225, %f224;
	selp.f32 	%f227, %f226, %f224, %p45;
	setp.gt.s32 	%p46, %r67, 384;
	ld.shared.f32 	%f228, [_ZZN3cub18CUB_300001_SM_10006detail6reduce28DeviceReduceSingleTileKernelINS2_10policy_hubIfjN4cuda3std3__44plusIfEEE10Policy1000EPfSC_iS9_ffNS7_10__identityEEEvT0_T1_T2_T3_T4_T6_E12temp_storage+64];
	add.f32 	%f229, %f228, %f227;
	selp.f32 	%f230, %f229, %f227, %p46;
	setp.gt.s32 	%p47, %r67, 416;
	ld.shared.f32 	%f231, [_ZZN3cub18CUB_300001_SM_10006detail6reduce28DeviceReduceSingleTileKernelINS2_10policy_hubIfjN4cuda3std3__44plusIfEEE10Policy1000EPfSC_iS9_ffNS7_10__identityEEEvT0_T1_T2_T3_T4_T6_E12temp_storage+68];
	add.f32 	%f232, %f231, %f230;
	selp.f32 	%f233, %f232, %f230, %p47;
	setp.gt.s32 	%p48, %r67, 448;
	ld.shared.f32 	%f234, [_ZZN3cub18CUB_300001_SM_10006detail6reduce28DeviceReduceSingleTileKernelINS2_10policy_hubIfjN4cuda3std3__44plusIfEEE10Policy1000EPfSC_iS9_ffNS7_10__identityEEEvT0_T1_T2_T3_T4_T6_E12temp_storage+72];
	add.f32 	%f235, %f234, %f233;
	selp.f32 	%f236, %f235, %f233, %p48;
	setp.gt.s32 	%p49, %r67, 480;
	ld.shared.f32 	%f237, [_ZZN3cub18CUB_300001_SM_10006detail6reduce28DeviceReduceSingleTileKernelINS2_10policy_hubIfjN4cuda3std3__44plusIfEEE10Policy1000EPfSC_iS9_ffNS7_10__identityEEEvT0_T1_T2_T3_T4_T6_E12temp_storage+76];
	add.f32 	%f238, %f237, %f236;
	selp.f32 	%f530, %f238, %f236, %p49;
	bra.uni 	$L__BB8_72;
$L__BB8_56:
	mov.u32 	%r46, %tid.x;
	mul.wide.u32 	%rd35, %r46, 4;
	add.s64 	%rd19, %rd16, %rd35;
	// begin inline asm
	ld.global.nc.u32 %r68, [%rd19];
	// end inline asm
	mov.b32 	%f59, %r68;
	add.s64 	%rd20, %rd19, 2048;
	// begin inline asm
	ld.global.nc.u32 %r69, [%rd20];
	// end inline asm
	mov.b32 	%f60, %r69;
	add.s64 	%rd21, %rd19, 4096;
	// begin inline asm
	ld.global.nc.u32 %r70, [%rd21];
	// end inline asm
	mov.b32 	%f61, %r70;
	add.s64 	%rd22, %rd19, 6144;
	// begin inline asm
	ld.global.nc.u32 %r71, [%rd22];
	// end inline asm
	mov.b32 	%f62, %r71;
	add.s64 	%rd23, %rd19, 8192;
	// begin inline asm
	ld.global.nc.u32 %r72, [%rd23];
	// end inline asm
	mov.b32 	%f63, %r72;
	add.s64 	%rd24, %rd19, 10240;
	// begin inline asm
	ld.global.nc.u32 %r73, [%rd24];
	// end inline asm
	mov.b32 	%f64, %r73;
	add.s64 	%rd25, %rd19, 12288;
	// begin inline asm
	ld.global.nc.u32 %r74, [%rd25];
	// end inline asm
	mov.b32 	%f65, %r74;
	add.s64 	%rd26, %rd19, 14336;
	// begin inline asm
	ld.global.nc.u32 %r75, [%rd26];
	// end inline asm
	mov.b32 	%f66, %r75;
	add.s64 	%rd27, %rd19, 16384;
	// begin inline asm
	ld.global.nc.u32 %r76, [%rd27];
	// end inline asm
	mov.b32 	%f67, %r76;
	add.s64 	%rd28, %rd19, 18432;
	// begin inline asm
	ld.global.nc.u32 %r77, [%rd28];
	// end inline asm
	mov.b32 	%f68, %r77;
	add.s64 	%rd29, %rd19, 20480;
	// begin inline asm
	ld.global.nc.u32 %r78, [%rd29];
	// end inline asm
	mov.b32 	%f69, %r78;
	add.s64 	%rd30, %rd19, 22528;
	// begin inline asm
	ld.global.nc.u32 %r79, [%rd30];
	// end inline asm
	mov.b32 	%f70, %r79;
	add.s64 	%rd31, %rd19, 24576;
	// begin inline asm
	ld.global.nc.u32 %r80, [%rd31];
	// end inline asm
	mov.b32 	%f71, %r80;
	add.s64 	%rd32, %rd19, 26624;
	// begin inline asm
	ld.global.nc.u32 %r81, [%rd32];
	// end inline asm
	mov.b32 	%f72, %r81;
	add.s64 	%rd33, %rd19, 28672;
	// begin inline asm
	ld.global.nc.u32 %r82, [%rd33];
	// end inline asm
	mov.b32 	%f73, %r82;
	add.s64 	%rd34, %rd19, 30720;
	// begin inline asm
	ld.global.nc.u32 %r83, [%rd34];
	// end inline asm
	mov.b32 	%f74, %r83;
	add.f32 	%f75, %f59, %f60;
	add.f32 	%f76, %f61, %f62;
	add.f32 	%f77, %f63, %f64;
	add.f32 	%f78, %f65, %f66;
	add.f32 	%f79, %f67, %f68;
	add.f32 	%f80, %f69, %f70;
	add.f32 	%f81, %f71, %f72;
	add.f32 	%f82, %f73, %f74;
	add.f32 	%f83, %f75, %f76;
	add.f32 	%f84, %f77, %f78;
	add.f32 	%f85, %f79, %f80;
	add.f32 	%f86, %f81, %f82;
	add.f32 	%f87, %f83, %f84;
	add.f32 	%f88, %f85, %f86;
	add.f32 	%f529, %f87, %f88;
	setp.lt.u32 	%p4, %r67, 16384;
	mov.b32 	%r400, 8192;
	@%p4 bra 	$L__BB8_60;
	add.s32 	%r47, %r67, -8192;
	mov.b32 	%r400, 8192;
$L__BB8_58:
	mul.wide.s32 	%rd52, %r400, 4;
	add.s64 	%rd36, %rd19, %rd52;
	// begin inline asm
	ld.global.nc.u32 %r86, [%rd36];
	// end inline asm
	mov.b32 	%f89, %r86;
	add.s64 	%rd37, %rd36, 2048;
	// begin inline asm
	ld.global.nc.u32 %r87, [%rd37];
	// end inline asm
	mov.b32 	%f90, %r87;
	add.s64 	%rd38, %rd36, 4096;
	// begin inline asm
	ld.global.nc.u32 %r88, [%rd38];
	// end inline asm
	mov.b32 	%f91, %r88;
	add.s64 	%rd39, %rd36, 6144;
	// begin inline asm
	ld.global.nc.u32 %r89, [%rd39];
	// end inline asm
	mov.b32 	%f92, %r89;
	add.s64 	%rd40, %rd36, 8192;
	// begin inline asm
	ld.global.nc.u32 %r90, [%rd40];
	// end inline asm
	mov.b32 	%f93, %r90;
	add.s64 	%rd41, %rd36, 10240;
	// begin inline asm
	ld.global.nc.u32 %r91, [%rd41];
	// end inline asm
	mov.b32 	%f94, %r91;
	add.s64 	%rd42, %rd36, 12288;
	// begin inline asm
	ld.global.nc.u32 %r92, [%rd42];
	// end inline asm
	mov.b32 	%f95, %r92;
	add.s64 	%rd43, %rd36, 14336;
	// begin inline asm
	ld.global.nc.u32 %r93, [%rd43];
	// end inline asm
	mov.b32 	%f96, %r93;
	add.s64 	%rd44, %rd36, 16384;
	// begin inline asm
	ld.global.nc.u32 %r94, [%rd44];
	// end inline asm
	mov.b32 	%f97, %r94;
	add.s64 	%rd45, %rd36, 18432;
	// begin inline asm
	ld.global.nc.u32 %r95, [%rd45];
	// end inline asm
	mov.b32 	%f98, %r95;
	add.s64 	%rd46, %rd36, 20480;
	// begin inline asm
	ld.global.nc.u32 %r96, [%rd46];
	// end inline asm
	mov.b32 	%f99, %r96;
	add.s64 	%rd47, %rd36, 22528;
	// begin inline asm
	ld.global.nc.u32 %r97, [%rd47];
	// end inline asm
	mov.b32 	%f100, %r97;
	add.s64 	%rd48, %rd36, 24576;
	// begin inline asm
	ld.global.nc.u32 %r98, [%rd48];
	// end inline asm
	mov.b32 	%f101, %r98;
	add.s64 	%rd49, %rd36, 26624;
	// begin inline asm
	ld.global.nc.u32 %r99, [%rd49];
	// end inline asm
	mov.b32 	%f102, %r99;
	add.s64 	%rd50, %rd36, 28672;
	// begin inline asm
	ld.global.nc.u32 %r100, [%rd50];
	// end inline asm
	mov.b32 	%f103, %r100;
	add.s64 	%rd51, %rd36, 30720;
	// begin inline asm
	ld.global.nc.u32 %r101, [%rd51];
	// end inline asm
	mov.b32 	%f104, %r101;
	add.f32 	%f105, %f529, %f89;
	add.f32 	%f106, %f90, %f91;
	add.f32 	%f107, %f92, %f93;
	add.f32 	%f108, %f94, %f95;
	add.f32 	%f109, %f96, %f97;
	add.f32 	%f110, %f98, %f99;
	add.f32 	%f111, %f100, %f101;
	add.f32 	%f112, %f102, %f103;
	add.f32 	%f113, %f105, %f106;
	add.f32 	%f114, %f107, %f108;
	add.f32 	%f115, %f109, %f110;
	add.f32 	%f116, %f111, %f112;
	add.f32 	%f117, %f113, %f114;
	add.f32 	%f118, %f115, %f116;
	add.f32 	%f119, %f117, %f118;
	add.f32 	%f529, %f119, %f104;
	sub.s32 	%r102, %r67, %r400;
	setp.lt.s32 	%p5, %r102, 8192;
	@%p5 bra 	$L__BB8_68;
	add.s32 	%r400, %r400, 8192;
	setp.le.s32 	%p6, %r400, %r47;
	@%p6 bra 	$L__BB8_58;
$L__BB8_60:
	setp.le.s32 	%p7, %r67, %r400;
	@%p7 bra 	$L__BB8_68;
	sub.s32 	%r51, %r67, %r400;
	setp.ge.s32 	%p8, %r46, %r51;
	@%p8 bra 	$L__BB8_68;
	not.b32 	%r103, %r46;
	add.s32 	%r104, %r67, %r103;
	sub.s32 	%r52, %r104, %r400;
	and.b32  	%r105, %r52, 1536;
	setp.eq.s32 	%p9, %r105, 1536;
	mov.u32 	%r404, %r46;
	@%p9 bra 	$L__BB8_65;
	add.s32 	%r402, %r46, %r400;
	shr.u32 	%r106, %r52, 9;
	add.s32 	%r107, %r106, 1;
	and.b32  	%r108, %r107, 3;
	neg.s32 	%r401, %r108;
	mov.u32 	%r404, %r46;
$L__BB8_64:
	.pragma "nounroll";
	mul.wide.u32 	%rd54, %r402, 4;
	add.s64 	%rd53, %rd16, %rd54;
	// begin inline asm
	ld.global.nc.u32 %r109, [%rd53];
	// end inline asm
	mov.b32 	%f121, %r109;
	add.f32 	%f529, %f529, %f121;
	add.s32 	%r404, %r404, 512;
	add.s32 	%r402, %r402, 512;
	add.s32 	%r401, %r401, 1;
	setp.ne.s32 	%p10, %r401, 0;
	@%p10 bra 	$L__BB8_64;
$L__BB8_65:
	setp.lt.u32 	%p11, %r52, 1536;
	@%p11 bra 	$L__BB8_68;
	cvt.u64.u32 	%rd55, %r404;
	cvt.u64.u32 	%rd56, %r400;
	add.s64 	%rd57, %rd55, %rd56;
	shl.b64 	%rd58, %rd57, 2;
	add.s64 	%rd59, %rd58, %rd16;
	add.s64 	%rd132, %rd59, 4096;
	add.s32 	%r405, %r404, %r400;
$L__BB8_67:
	mul.wide.u32 	%rd64, %r405, 4;
	add.s64 	%rd60, %rd16, %rd64;
	// begin inline asm
	ld.global.nc.u32 %r110, [%rd60];
	// end inline asm
	mov.b32 	%f122, %r110;
	add.f32 	%f123, %f529, %f122;
	add.s64 	%rd61, %rd132, -2048;
	// begin inline asm
	ld.global.nc.u32 %r111, [%rd61];
	// end inline asm
	mov.b32 	%f124, %r111;
	add.f32 	%f125, %f123, %f124;
	// begin inline asm
	ld.global.nc.u32 %r112, [%rd132];
	// end inline asm
	mov.b32 	%f126, %r112;
	add.f32 	%f127, %f125, %f126;
	add.s64 	%rd63, %rd132, 2048;
	// begin inline asm
	ld.global.nc.u32 %r113, [%rd63];
	// end inline asm
	mov.b32 	%f128, %r113;
	add.f32 	%f529, %f127, %f128;
	add.s32 	%r404, %r404, 2048;
	add.s64 	%rd132, %rd132, 8192;
	add.s32 	%r405, %r405, 2048;
	setp.lt.s32 	%p12, %r404, %r51;
	@%p12 bra 	$L__BB8_67;
$L__BB8_68:
	// begin inline asm
	mov.u32 %r114, %laneid;
	// end inline asm
	mov.b32 	%r116, %f529;
	mov.b32 	%r117, 1;
	mov.b32 	%r138, 31;
	mov.b32 	%r139, -1;
	// begin inline asm
	shfl.sync.down.b32 %r115, %r116, %r117, %r138, %r139;
	// end inline asm
	setp.gt.s32 	%p13, %r114, 30;
	mov.b32 	%f129, %r115;
	add.f32 	%f130, %f529, %f129;
	selp.f32 	%f131, %f529, %f130, %p13;
	mov.b32 	%r121, %f131;
	mov.b32 	%r122, 2;
	// begin inline asm
	shfl.sync.down.b32 %r120, %r121, %r122, %r138, %r139;
	// end inline asm
	setp.gt.s32 	%p14, %r114, 29;
	mov.b32 	%f132, %r120;
	add.f32 	%f133, %f131, %f132;
	selp.f32 	%f134, %f131, %f133, %p14;
	mov.b32 	%r126, %f134;
	mov.b32 	%r127, 4;
	// begin inline asm
	shfl.sync.down.b32 %r125, %r126, %r127, %r138, %r139;
	// end inline asm
	setp.gt.s32 	%p15, %r114, 27;
	mov.b32 	%f135, %r125;
	add.f32 	%f136, %f134, %f135;
	selp.f32 	%f137, %f134, %f136, %p15;
	mov.b32 	%r131, %f137;
	mov.b32 	%r132, 8;
	// begin inline asm
	shfl.sync.down.b32 %r130, %r131, %r132, %r138, %r139;
	// end inline asm
	setp.gt.s32 	%p16, %r114, 23;
	mov.b32 	%f138, %r130;
	add.f32 	%f139, %f137, %f138;
	selp.f32 	%f140, %f137, %f139, %p16;
	mov.b32 	%r136, %f140;
	mov.b32 	%r137, 16;
	// begin inline asm
	shfl.sync.down.b32 %r135, %r136, %r137, %r138, %r139;
	// end inline asm
	setp.gt.s32 	%p17, %r114, 15;
	mov.b32 	%f141, %r135;
	add.f32 	%f54, %f140, %f141;
	selp.f32 	%f530, %f140, %f54, %p17;
	setp.ne.s32 	%p18, %r114, 0;
	@%p18 bra 	$L__BB8_70;
	shr.u32 	%r140, %r46, 3;
	and.b32  	%r141, %r140, 124;
	mov.u32 	%r142, _ZZN3cub18CUB_300001_SM_10006detail6reduce28DeviceReduceSingleTileKernelINS2_10policy_hubIfjN4cuda3std3__44plusIfEEE10Policy1000EPfSC_iS9_ffNS7_10__identityEEEvT0_T1_T2_T3_T4_T6_E12temp_storage;
	add.s32 	%r143, %r142, %r141;
	st.shared.f32 	[%r143+16], %f54;
$L__BB8_70:
	bar.sync 	0;
	setp.ne.s32 	%p19, %r46, 0;
	@%p19 bra 	$L__BB8_72;
	ld.shared.f32 	%f142, [_ZZN3cub18CUB_300001_SM_10006detail6reduce28DeviceReduceSingleTileKernelINS2_10policy_hubIfjN4cuda3std3__44plusIfEEE10Policy1000EPfSC_iS9_ffNS7_10__identityEEEvT0_T1_T2_T3_T4_T6_E12temp_storage+20];
	add.f32 	%f143, %f530, %f142;
	ld.shared.f32 	%f144, [_ZZN3cub18CUB_300001_SM_10006detail6reduce28DeviceReduceSingleTileKernelINS2_10policy_hubIfjN4cuda3std3__44plusIfEEE10Policy1000EPfSC_iS9_ffNS7_10__identityEEEvT0_T1_T2_T3_T4_T6_E12temp_storage+24];
	add.f32 	%f145, %f143, %f144;
	ld.shared.f32 	%f146, [_ZZN3cub18CUB_300001_SM_10006detail6reduce28DeviceReduceSingleTileKernelINS2_10policy_hubIfjN4cuda3std3__44plusIfEEE10Policy1000EPfSC_iS9_ffNS7_10__identityEEEvT0_T1_T2_T3_T4_T6_E12temp_storage+28];
	add.f32 	%f147, %f145, %f146;
	ld.shared.f32 	%f148, [_ZZN3cub18CUB_300001_SM_10006detail6reduce28DeviceReduceSingleTileKernelINS2_10policy_hubIfjN4cuda3std3__44plusIfEEE10Policy1000EPfSC_iS9_ffNS7_10__identityEEEvT0_T1_T2_T3_T4_T6_E12temp_storage+32];
	add.f32 	%f149, %f147, %f148;
	ld.shared.f32 	%f150, [_ZZN3cub18CUB_300001_SM_10006detail6reduce28DeviceReduceSingleTileKernelINS2_10policy_hubIfjN4cuda3std3__44plusIfEEE10Policy1000EPfSC_iS9_ffNS7_10__identityEEEvT0_T1_T2_T3_T4_T6_E12temp_storage+36];
	add.f32 	%f151, %f149, %f150;
	ld.shared.f32 	%f152, [_ZZN3cub18CUB_300001_SM_10006detail6reduce28DeviceReduceSingleTileKernelINS2_10policy_hubIfjN4cuda3std3__44plusIfEEE10Policy1000EPfSC_iS9_ffNS7_10__identityEEEvT0_T1_T2_T3_T4_T6_E12temp_storage+40];
	add.f32 	%f153, %f151, %f152;
	ld.shared.f32 	%f154, [_ZZN3cub18CUB_300001_SM_10006detail6reduce28DeviceReduceSingleTileKernelINS2_10policy_hubIfjN4cuda3std3__44plusIfEEE10Policy1000EPfSC_iS9_ffNS7_10__identityEEEvT0_T1_T2_T3_T4_T6_E12temp_storage+44];
	add.f32 	%f155, %f153, %f154;
	ld.shared.f32 	%f156, [_ZZN3cub18CUB_300001_SM_10006detail6reduce28DeviceReduceSingleTileKernelINS2_10policy_hubIfjN4cuda3std3__44plusIfEEE10Policy1000EPfSC_iS9_ffNS7_10__identityEEEvT0_T1_T2_T3_T4_T6_E12temp_storage+48];
	add.f32 	%f157, %f155, %f156;
	ld.shared.f32 	%f158, [_ZZN3cub18CUB_300001_SM_10006detail6reduce28DeviceReduceSingleTileKernelINS2_10policy_hubIfjN4cuda3std3__44plusIfEEE10Policy1000EPfSC_iS9_ffNS7_10__identityEEEvT0_T1_T2_T3_T4_T6_E12temp_storage+52];
	add.f32 	%f159, %f157, %f158;
	ld.shared.f32 	%f160, [_ZZN3cub18CUB_300001_SM_10006detail6reduce28DeviceReduceSingleTileKernelINS2_10policy_hubIfjN4cuda3std3__44plusIfEEE10Policy1000EPfSC_iS9_ffNS7_10__identityEEEvT0_T1_T2_T3_T4_T6_E12temp_storage+56];
	add.f32 	%f161, %f159, %f160;
	ld.shared.f32 	%f162, [_ZZN3cub18CUB_300001_SM_10006detail6reduce28DeviceReduceSingleTileKernelINS2_10policy_hubIfjN4cuda3std3__44plusIfEEE10Policy1000EPfSC_iS9_ffNS7_10__identityEEEvT0_T1_T2_T3_T4_T6_E12temp_storage+60];
	add.f32 	%f163, %f161, %f162;
	ld.shared.f32 	%f164, [_ZZN3cub18CUB_300001_SM_10006detail6reduce28DeviceReduceSingleTileKernelINS2_10policy_hubIfjN4cuda3std3__44plusIfEEE10Policy1000EPfSC_iS9_ffNS7_10__identityEEEvT0_T1_T2_T3_T4_T6_E12temp_storage+64];
	add.f32 	%f165, %f163, %f164;
	ld.shared.f32 	%f166, [_ZZN3cub18CUB_300001_SM_10006detail6reduce28DeviceReduceSingleTileKernelINS2_10policy_hubIfjN4cuda3std3__44plusIfEEE10Policy1000EPfSC_iS9_ffNS7_10__identityEEEvT0_T1_T2_T3_T4_T6_E12temp_storage+68];
	add.f32 	%f167, %f165, %f166;
	ld.shared.f32 	%f168, [_ZZN3cub18CUB_300001_SM_10006detail6reduce28DeviceReduceSingleTileKernelINS2_10policy_hubIfjN4cuda3std3__44plusIfEEE10Policy1000EPfSC_iS9_ffNS7_10__identityEEEvT0_T1_T2_T3_T4_T6_E12temp_storage+72];
	add.f32 	%f169, %f167, %f168;
	ld.shared.f32 	%f170, [_ZZN3cub18CUB_300001_SM_10006detail6reduce28DeviceReduceSingleTileKernelINS2_10policy_hubIfjN4cuda3std3__44plusIfEEE10Policy1000EPfSC_iS9_ffNS7_10__identityEEEvT0_T1_T2_T3_T4_T6_E12temp_storage+76];
	add.f32 	%f530, %f169, %f170;
$L__BB8_72:
	mov.u32 	%r379, %tid.x;
	setp.ne.s32 	%p111, %r379, 0;
	@%p111 bra 	$L__BB8_74;
	add.f32 	%f503, %f58, %f530;
	st.global.f32 	[%rd1], %f503;
$L__BB8_74:
	ret;

}
	// .globl	_ZN3cub18CUB_300001_SM_10006detail6reduce28DeviceReduceSingleTileKernelINS2_10policy_hubIfyN4cuda3std3__44plusIfEEE10Policy1000EN6thrust24THRUST_300001_SM_1000_NS10device_ptrIfEEPfyS9_ffNS7_10__identityEEEvT0_T1_T2_T3_T4_T6_
.visible .entry _ZN3cub18CUB_300001_SM_10006detail6reduce28DeviceReduceSingleTileKernelINS2_10policy_hubIfyN4cuda3std3__44plusIfEEE10Policy1000EN6thrust24THRUST_300001_SM_1000_NS10device_ptrIfEEPfyS9_ffNS7_10__identityEEEvT0_T1_T2_T3_T4_T6_(
	.param .align 8 .b8 _ZN3cub18CUB_300001_SM_10006detail6reduce28DeviceReduceSingleTileKernelINS2_10policy_hubIfyN4cuda3std3__44plusIfEEE10Policy1000EN6thrust24THRUST_300001_SM_1000_NS10device_ptrIfEEPfyS9_ffNS7_10__identityEEEvT0_T1_T2_T3_T4_T6__param_0[8],
	.param .u64 .ptr .align 1 _ZN3cub18CUB_300001_SM_10006detail6reduce28DeviceReduceSingleTileKernelINS2_10policy_hubIfyN4cuda3std3__44plusIfEEE10Policy1000EN6thrust24THRUST_300001_SM_1000_NS10device_ptrIfEEPfyS9_ffNS7_10__identityEEEvT0_T1_T2_T3_T4_T6__param_1,
	.param .u64 _ZN3cub18CUB_300001_SM_10006detail6reduce28DeviceReduceSingleTileKernelINS2_10policy_hubIfyN4cuda3std3__44plusIfEEE10Policy1000EN6thrust24THRUST_300001_SM_1000_NS10device_ptrIfEEPfyS9_ffNS7_10__identityEEEvT0_T1_T2_T3_T4_T6__param_2,
	.param .align 1 .b8 _ZN3cub18CUB_300001_SM_10006detail6reduce28DeviceReduceSingleTileKernelINS2_10policy_hubIfyN4cuda3std3__44plusIfEEE10Policy1000EN6thrust24THRUST_300001_SM_1000_NS10device_ptrIfEEPfyS9_ffNS7_10__identityEEEvT0_T1_T2_T3_T4_T6__param_3[1],
	.param .f32 _ZN3cub18CUB_300001_SM_10006detail6reduce28DeviceReduceSingleTileKernelINS2_10policy_hubIfyN4cuda3std3__44plusIfEEE10Policy1000EN6thrust24THRUST_300001_SM_1000_NS10device_ptrIfEEPfyS9_ffNS7_10__identityEEEvT0_T1_T2_T3_T4_T6__param_4,
	.param .align 1 .b8 _ZN3cub18CUB_300001_SM_10006detail6reduce28DeviceReduceSingleTileKernelINS2_10policy_hubIfyN4cuda3std3__44plusIfEEE10Policy1000EN6thrust24THRUST_300001_SM_1000_NS10device_ptrIfEEPfyS9_ffNS7_10__identityEEEvT0_T1_T2_T3_T4_T6__param_5[1]
)
.maxntid 256
.minnctapersm 1
{
	.reg .pred 	%p<59>;
	.reg .b32 	%r<171>;
	.reg .b32 	%f<328>;
	.reg .b64 	%rd<56>;
	// demoted variable
	.shared .align 4 .b8 _ZZN3cub18CUB_300001_SM_10006detail6reduce28DeviceReduceSingleTileKernelINS2_10policy_hubIfyN4cuda3std3__44plusIfEEE10Policy1000EN6thrust24THRUST_300001_SM_1000_NS10device_ptrIfEEPfyS9_ffNS7_10__identityEEEvT0_T1_T2_T3_T4_T6_E12temp_storage[44];
	ld.param.u64 	%rd18, [_ZN3cub18CUB_300001_SM_10006detail6reduce28DeviceReduceSingleTileKernelINS2_10policy_hubIfyN4cuda3std3__44plusIfEEE10Policy1000EN6thrust24THRUST_300001_SM_1000_NS10device_ptrIfEEPfyS9_ffNS7_10__identityEEEvT0_T1_T2_T3_T4_T6__param_0];
	ld.param.u64 	%rd20, [_ZN3cub18CUB_300001_SM_10006detail6reduce28DeviceReduceSingleTileKernelINS2_10policy_hubIfyN4cuda3std3__44plusIfEEE10Policy1000EN6thrust24THRUST_300001_SM_1000_NS10device_ptrIfEEPfyS9_ffNS7_10__identityEEEvT0_T1_T2_T3_T4_T6__param_1];
	ld.param.u64 	%rd19, [_ZN3cub18CUB_300001_SM_10006detail6reduce28DeviceReduceSingleTileKernelINS2_10policy_hubIfyN4cuda3std3__44plusIfEEE10Policy1000EN6thrust24THRUST_300001_SM_1000_NS10device_ptrIfEEPfyS9_ffNS7_10__identityEEEvT0_T1_T2_T3_T4_T6__param_2];
	ld.param.f32 	%f42, [_ZN3cub18CUB_300001_SM_10006detail6reduce28DeviceReduceSingleTileKernelINS2_10policy_hubIfyN4cuda3std3__44plusIfEEE10Policy1000EN6thrust24THRUST_300001_SM_1000_NS10device_ptrIfEEPfyS9_ffNS7_10__identityEEEvT0_T1_T2_T3_T4_T6__param_4];
	cvta.to.global.u64 	%rd1, %rd20;
	setp.ne.s64 	%p1, %rd19, 0;
	@%p1 bra 	$L__BB9_3;
	mov.u32 	%r156, %tid.x;
	setp.ne.s32 	%p58, %r156, 0;
	@%p58 bra 	$L__BB9_51;
	st.global.f32 	[%rd1], %f42;
	bra.uni 	$L__BB9_51;
$L__BB9_3:
	cvta.to.global.u64 	%rd2, %rd18;
	setp.gt.u64 	%p2, %rd19, 4095;
	@%p2 bra 	$L__BB9_28;
	cvt.u32.u64 	%r1, %rd19;
	mov.u32 	%r2, %tid.x;
	setp.ge.u32 	%p24, %r2, %r1;
	mov.f32 	%f315, 0f00000000;
	mov.u32 	%r160, %r2;
	@%p24 bra 	$L__BB9_6;
	mul.wide.u32 	%rd41, %r2, 4;
	add.s64 	%rd42, %rd2, %rd41;
	ld.global.f32 	%f315, [%rd42];
	add.s32 	%r160, %r2, 256;
$L__BB9_6:
	setp.ge.u32 	%p25, %r160, %r1;
	@%p25 bra 	$L__BB9_19;
	not.b32 	%r83, %r160;
	add.s32 	%r84, %r83, %r1;
	shr.u32 	%r85, %r84, 8;
	add.s32 	%r5, %r85, 1;
	and.b32  	%r6, %r5, 15;
	setp.lt.u32 	%p26, %r84, 3840;
	@%p26 bra 	$L__BB9_10;
	and.b32  	%r86, %r5, 33554416;
	neg.s32 	%r158, %r86;
	mul.wide.u32 	%rd43, %r160, 4;
	add.s64 	%rd44, %rd43, %rd2;
	add.s64 	%rd51, %rd44, 8192;
$L__BB9_9:
	.pragma "nounroll";
	ld.global.f32 	%f189, [%rd51+-8192];
	add.f32 	%f190, %f315, %f189;
	ld.global.f32 	%f191, [%rd51+-7168];
	add.f32 	%f192, %f190, %f191;
	ld.global.f32 	%f193, [%rd51+-6144];
	add.f32 	%f194, %f192, %f193;
	ld.global.f32 	%f195, [%rd51+-5120];
	add.f32 	%f196, %f194, %f195;
	ld.global.f32 	%f197, [%rd51+-4096];
	add.f32 	%f198, %f196, %f197;
	ld.global.f32 	%f199, [%rd51+-3072];
	add.f32 	%f200, %f198, %f199;
	ld.global.f32 	%f201, [%rd51+-2048];
	add.f32 	%f202, %f200, %f201;
	ld.global.f32 	%f203, [%rd51+-1024];
	add.f32 	%f204, %f202, %f203;
	ld.global.f32 	%f205, [%rd51];
	add.f32 	%f206, %f204, %f205;
	ld.global.f32 	%f207, [%rd51+1024];
	add.f32 	%f208, %f206, %f207;
	ld.global.f32 	%f209, [%rd51+2048];
	add.f32 	%f210, %f208, %f209;
	ld.global.f32 	%f211, [%rd51+3072];
	add.f32 	%f212, %f210, %f211;
	ld.global.f32 	%f213, [%rd51+4096];
	add.f32 	%f214, %f212, %f213;
	ld.global.f32 	%f215, [%rd51+5120];
	add.f32 	%f216, %f214, %f215;
	ld.global.f32 	%f217, [%rd51+6144];
	add.f32 	%f218, %f216, %f217;
	ld.global.f32 	%f219, [%rd51+7168];
	add.f32 	%f315, %f218, %f219;
	add.s32 	%r160, %r160, 4096;
	add.s32 	%r158, %r158, 16;
	add.s64 	%rd51, %rd51, 16384;
	setp.ne.s32 	%p27, %r158, 0;
	@%p27 bra 	$L__BB9_9;
$L__BB9_10:
	setp.eq.s32 	%p28, %r6, 0;
	@%p28 bra 	$L__BB9_19;
	and.b32  	%r13, %r5, 7;
	setp.lt.u32 	%p29, %r6, 8;
	@%p29 bra 	$L__BB9_13;
	mul.wide.s32 	%rd45, %r160, 4;
	add.s64 	%rd46, %rd2, %rd45;
	ld.global.f32 	%f221, [%rd46];
	add.f32 	%f222, %f315, %f221;
	ld.global.f32 	%f223, [%rd46+1024];
	add.f32 	%f224, %f222, %f223;
	ld.global.f32 	%f225, [%rd46+2048];
	add.f32 	%f226, %f224, %f225;
	ld.global.f32 	%f227, [%rd46+3072];
	add.f32 	%f228, %f226, %f227;
	ld.global.f32 	%f229, [%rd46+4096];
	add.f32 	%f230, %f228, %f229;
	ld.global.f32 	%f231, [%rd46+5120];
	add.f32 	%f232, %f230, %f231;
	ld.global.f32 	%f233, [%rd46+6144];
	add.f32 	%f234, %f232, %f233;
	ld.global.f32 	%f235, [%rd46+7168];
	add.f32 	%f315, %f234, %f235;
	add.s32 	%r160, %r160, 2048;
$L__BB9_13:
	setp.eq.s32 	%p30, %r13, 0;
	@%p30 bra 	$L__BB9_19;
	and.b32  	%r16, %r5, 3;
	setp.lt.u32 	%p31, %r13, 4;
	@%p31 bra 	$L__BB9_16;
	mul.wide.s32 	%rd47, %r160, 4;
	add.s64 	%rd48, %rd2, %rd47;
	ld.global.f32 	%f237, [%rd48];
	add.f32 	%f238, %f315, %f237;
	ld.global.f32 	%f239, [%rd48+1024];
	add.f32 	%f240, %f238, %f239;
	ld.global.f32 	%f241, [%rd48+2048];
	add.f32 	%f242, %f240, %f241;
	ld.global.f32 	%f243, [%rd48+3072];
	add.f32 	%f315, %f242, %f243;
	add.s32 	%r160, %r160, 1024;
$L__BB9_16:
	setp.eq.s32 	%p32, %r16, 0;
	@%p32 bra 	$L__BB9_19;
	neg.s32 	%r163, %r16;
$L__BB9_18:
	.pragma "nounroll";
	mul.wide.s32 	%rd49, %r160, 4;
	add.s64 	%rd50, %rd2, %rd49;
	ld.global.f32 	%f244, [%rd50];
	add.f32 	%f315, %f315, %f244;
	add.s32 	%r160, %r160, 256;
	add.s32 	%r163, %r163, 1;
	setp.ne.s32 	%p33, %r163, 0;
	@%p33 bra 	$L__BB9_18;
$L__BB9_19:
	setp.lt.u64 	%p34, %rd19, 256;
	@%p34 bra 	$L__BB9_24;
	// begin inline asm
	mov.u32 %r125, %laneid;
	// end inline asm
	mov.b32 	%r127, %f315;
	mov.b32 	%r128, 1;
	mov.b32 	%r149, 31;
	mov.b32 	%r150, -1;
	// begin inline asm
	shfl.sync.down.b32 %r126, %r127, %r128, %r149, %r150;
	// end inline asm
	setp.gt.s32 	%p50, %r125, 30;
	mov.b32 	%f279, %r126;
	add.f32 	%f280, %f315, %f279;
	selp.f32 	%f281, %f315, %f280, %p50;
	mov.b32 	%r132, %f281;
	mov.b32 	%r133, 2;
	// begin inline asm
	shfl.sync.down.b32 %r131, %r132, %r133, %r149, %r150;
	// end inline asm
	setp.gt.s32 	%p51, %r125, 29;
	mov.b32 	%f282, %r131;
	add.f32 	%f283, %f281, %f282;
	selp.f32 	%f284, %f281, %f283, %p51;
	mov.b32 	%r137, %f284;
	mov.b32 	%r138, 4;
	// begin inline asm
	shfl.sync.down.b32 %r136, %r137, %r138, %r149, %r150;
	// end inline asm
	setp.gt.s32 	%p52, %r125, 27;
	mov.b32 	%f285, %r136;
	add.f32 	%f286, %f284, %f285;
	selp.f32 	%f287, %f284, %f286, %p52;
	mov.b32 	%r142, %f287;
	mov.b32 	%r143, 8;
	// begin inline asm
	shfl.sync.down.b32 %r141, %r142, %r143, %r149, %r150;
	// end inline asm
	setp.gt.s32 	%p53, %r125, 23;
	mov.b32 	%f288, %r141;
	add.f32 	%f289, %f287, %f288;
	selp.f32 	%f290, %f287, %f289, %p53;
	mov.b32 	%r147, %f290;
	mov.b32 	%r148, 16;
	// begin inline asm
	shfl.sync.down.b32 %r146, %r147, %r148, %r149, %r150;
	// end inline asm
	setp.gt.s32 	%p54, %r125, 15;
	mov.b32 	%f291, %r146;
	add.f32 	%f16, %f290, %f291;
	selp.f32 	%f327, %f290, %f16, %p54;
	setp.ne.s32 	%p55, %r125, 0;
	@%p55 bra 	$L__BB9_22;
	shr.u32 	%r151, %r2, 3;
	and.b32  	%r152, %r151, 124;
	mov.u32 	%r153, _ZZN3cub18CUB_300001_SM_10006detail6reduce28DeviceReduceSingleTileKernelINS2_10policy_hubIfyN4cuda3std3__44plusIfEEE10Policy1000EN6thrust24THRUST_300001_SM_1000_NS10device_ptrIfEEPfyS9_ffNS7_10__identityEEEvT0_T1_T2_T3_T4_T6_E12temp_storage;
	add.s32 	%r154, %r153, %r152;
	st.shared.f32 	[%r154+8], %f16;
$L__BB9_22:
	bar.sync 	0;
	setp.ne.s32 	%p56, %r2, 0;
	@%p56 bra 	$L__BB9_49;
	ld.shared.f32 	%f292, [_ZZN3cub18CUB_300001_SM_10006detail6reduce28DeviceReduceSingleTileKernelINS2_10policy_hubIfyN4cuda3std3__44plusIfEEE10Policy1000EN6thrust24THRUST_300001_SM_1000_NS10device_ptrIfEEPfyS9_ffNS7_10__identityEEEvT0_T1_T2_T3_T4_T6_E12temp_storage+12];
	add.f32 	%f293, %f327, %f292;
	ld.shared.f32 	%f294, [_ZZN3cub18CUB_300001_SM_10006detail6reduce28DeviceReduceSingleTileKernelINS2_10policy_hubIfyN4cuda3std3__44plusIfEEE10Policy1000EN6thrust24THRUST_300001_SM_1000_NS10device_ptrIfEEPfyS9_ffNS7_10__identityEEEvT0_T1_T2_T3_T4_T6_E12temp_storage+16];
	add.f32 	%f295, %f293, %f294;
	ld.shared.f32 	%f296, [_ZZN3cub18CUB_300001_SM_10006detail6reduce28DeviceReduceSingleTileKernelINS2_10policy_hubIfyN4cuda3std3__44plusIfEEE10Policy1000EN6thrust24THRUST_300001_SM_1000_NS10device_ptrIfEEPfyS9_ffNS7_10__identityEEEvT0_T1_T2_T3_T4_T6_E12temp_storage+20];
	add.f32 	%f297, %f295, %f296;
	ld.shared.f32 	%f298, [_ZZN3cub18CUB_300001_SM_10006detail6reduce28DeviceReduceSingleTileKernelINS2_10policy_hubIfyN4cuda3std3__44plusIfEEE10Policy1000EN6thrust24THRUST_300001_SM_1000_NS10device_ptrIfEEPfyS9_ffNS7_10__identityEEEvT0_T1_T2_T3_T4_T6_E12temp_storage+24];
	add.f32 	%f299, %f297, %f298;
	ld.shared.f32 	%f300, [_ZZN3cub18CUB_300001_SM_10006detail6reduce28DeviceReduceSingleTileKernelINS2_10policy_hubIfyN4cuda3std3__44plusIfEEE10Policy1000EN6thrust24THRUST_300001_SM_1000_NS10device_ptrIfEEPfyS9_ffNS7_10__identityEEEvT0_T1_T2_T3_T4_T6_E12temp_storage+28];
	add.f32 	%f301, %f299, %f300;
	ld.shared.f32 	%f302, [_ZZN3cub18CUB_300001_SM_10006detail6reduce28DeviceReduceSingleTileKernelINS2_10policy_hubIfyN4cuda3std3__44plusIfEEE10Policy1000EN6thrust24THRUST_300001_SM_1000_NS10device_ptrIfEEPfyS9_ffNS7_10__identityEEEvT0_T1_T2_T3_T4_T6_E12temp_storage+32];
	add.f32 	%f303, %f301, %f302;
	ld.shared.f32 	%f304, [_ZZN3cub18CUB_300001_SM_10006detail6reduce28DeviceReduceSingleTileKernelINS2_10policy_hubIfyN4cuda3std3__44plusIfEEE10Policy1000EN6thrust24THRUST_300001_SM_1000_NS10device_ptrIfEEPfyS9_ffNS7_10__identityEEEvT0_T1_T2_T3_T4_T6_E12temp_storage+36];
	add.f32 	%f327, %f303, %f304;
	bra.uni 	$L__BB9_49;
$L__BB9_24:
	// begin inline asm
	mov.u32 %r87, %laneid;
	// end inline asm
	and.b32  	%r113, %r2, 992;
	add.s32 	%r114, %r113, 32;
	setp.gt.u32 	%p35, %r114, %r1;
	not.b32 	%r115, %r113;
	add.s32 	%r116, %r1, %r115;
	selp.b32 	%r111, %r116, 31, %p35;
	mov.b32 	%r89, %f315;
	mov.b32 	%r90, 1;
	mov.b32 	%r112, -1;
	// begin inline asm
	shfl.sync.down.b32 %r88, %r89, %r90, %r111, %r112;
	// end inline asm
	setp.lt.s32 	%p36, %r87, %r111;
	mov.b32 	%f245, %r88;
	add.f32 	%f246, %f315, %f245;
	selp.f32 	%f247, %f246, %f315, %p36;
	mov.b32 	%r94, %f247;
	mov.b32 	%r95, 2;
	// begin inline asm
	shfl.sync.down.b32 %r93, %r94, %r95, %r111, %r112;
	// end inline asm
	add.s32 	%r117, %r87, 2;
	setp.gt.s32 	%p37, %r117, %r111;
	mov.b32 	%f248, %r93;
	add.f32 	%f249, %f247, %f248;
	selp.f32 	%f250, %f247, %f249, %p37;
	mov.b32 	%r99, %f250;
	mov.b32 	%r100, 4;
	// begin inline asm
	shfl.sync.down.b32 %r98, %r99, %r100, %r111, %r112;
	// end inline asm
	add.s32 	%r118, %r87, 4;
	setp.gt.s32 	%p38, %r118, %r111;
	mov.b32 	%f251, %r98;
	add.f32 	%f252, %f250, %f251;
	selp.f32 	%f253, %f250, %f252, %p38;
	mov.b32 	%r104, %f253;
	mov.b32 	%r105, 8;
	// begin inline asm
	shfl.sync.down.b32 %r103, %r104, %r105, %r111, %r112;
	// end inline asm
	add.s32 	%r119, %r87, 8;
	setp.gt.s32 	%p39, %r119, %r111;
	mov.b32 	%f254, %r103;
	add.f32 	%f255, %f253, %f254;
	selp.f32 	%f256, %f253, %f255, %p39;
	mov.b32 	%r109, %f256;
	mov.b32 	%r110, 16;
	// begin inline asm
	shfl.sync.down.b32 %r108, %r109, %r110, %r111, %r112;
	// end inline asm
	add.s32 	%r120, %r87, 16;
	setp.gt.s32 	%p40, %r120, %r111;
	mov.b32 	%f257, %r108;
	add.f32 	%f258, %f256, %f257;
	selp.f32 	%f327, %f256, %f258, %p40;
	setp.ne.s32 	%p41, %r87, 0;
	@%p41 bra 	$L__BB9_26;
	shr.u32 	%r121, %r2, 3;
	and.b32  	%r122, %r121, 124;
	mov.u32 	%r123, _ZZN3cub18CUB_300001_SM_10006detail6reduce28DeviceReduceSingleTileKernelINS2_10policy_hubIfyN4cuda3std3__44plusIfEEE10Policy1000EN6thrust24THRUST_300001_SM_1000_NS10device_ptrIfEEPfyS9_ffNS7_10__identityEEEvT0_T1_T2_T3_T4_T6_E12temp_storage;
	add.s32 	%r124, %r123, %r122;
	st.shared.f32 	[%r124+8], %f327;
$L__BB9_26:
	bar.sync 	0;
	setp.ne.s32 	%p42, %r2, 0;
	@%p42 bra 	$L__BB9_49;
	setp.gt.u64 	%p43, %rd19, 32;
	ld.shared.f32 	%f259, [_ZZN3cub18CUB_300001_SM_10006detail6reduce28DeviceReduceSingleTileKernelINS2_10policy_hubIfyN4cuda3std3__44plusIfEEE10Policy1000EN6thrust24THRUST_300001_SM_1000_NS10device_ptrIfEEPfyS9_ffNS7_10__identityEEEvT0_T1_T2_T3_T4_T6_E12temp_storage+12];
	add.f32 	%f260, %f327, %f259;
	selp.f32 	%f261, %f260, %f327, %p43;
	setp.gt.u64 	%p44, %rd19, 64;
	ld.shared.f32 	%f262, [_ZZN3cub18CUB_300001_SM_10006detail6reduce28DeviceReduceSingleTileKernelINS2_10policy_hubIfyN4cuda3std3__44plusIfEEE10Policy1000EN6thrust24THRUST_300001_SM_1000_NS10device_ptrIfEEPfyS9_ffNS7_10__identityEEEvT0_T1_T2_T3_T4_T6_E12temp_storage+16];
	add.f32 	%f263, %f262, %f261;
	selp.f32 	%f264, %f263, %f261, %p44;
	setp.gt.u64 	%p45, %rd19, 96;
	ld.shared.f32 	%f265, [_ZZN3cub18CUB_300001_SM_10006detail6reduce28DeviceReduceSingleTileKernelINS2_10policy_hubIfyN4cuda3std3__44plusIfEEE10Policy1000EN6thrust24THRUST_300001_SM_1000_NS10device_ptrIfEEPfyS9_ffNS7_10__identityEEEvT0_T1_T2_T3_T4_T6_E12temp_storage+20];
	add.f32 	%f266, %f265, %f264;
	selp.f32 	%f267, %f266, %f264, %p45;
	setp.gt.u64 	%p46, %rd19, 128;
	ld.shared.f32 	%f268, [_ZZN3cub18CUB_300001_SM_10006detail6reduce28DeviceReduceSingleTileKernelINS2_10policy_hubIfyN4cuda3std3__44plusIfEEE10Policy1000EN6thrust24THRUST_300001_SM_1000_NS10device_ptrIfEEPfyS9_ffNS7_10__identityEEEvT0_T1_T2_T3_T4_T6_E12temp_storage+24];
	add.f32 	%f269, %f268, %f267;
	selp.f32 	%f270, %f269, %f267, %p46;
	setp.gt.u64 	%p47, %rd19, 160;
	ld.shared.f32 	%f271, [_ZZN3cub18CUB_300001_SM_10006detail6reduce28DeviceReduceSingleTileKernelINS2_10policy_hubIfyN4cuda3std3__44plusIfEEE10Policy1000EN6thrust24THRUST_300001_SM_1000_NS10device_ptrIfEEPfyS9_ffNS7_10__identityEEEvT0_T1_T2_T3_T4_T6_E12temp_storage+28];
	add.f32 	%f272, %f271, %f270;
	selp.f32 	%f273, %f272, %f270, %p47;
	setp.gt.u64 	%p48, %rd19, 192;
	ld.shared.f32 	%f274, [_ZZN3cub18CUB_300001_SM_10006detail6reduce28DeviceReduceSingleTileKernelINS2_10policy_hubIfyN4cuda3std3__44plusIfEEE10Policy1000EN6thrust24THRUST_300001_SM_1000_NS10device_ptrIfEEPfyS9_ffNS7_10__identityEEEvT0_T1_T2_T3_T4_T6_E12temp_storage+32];
	add.f32 	%f275, %f274, %f273;
	selp.f32 	%f276, %f275, %f273, %p48;
	setp.gt.u64 	%p49, %rd19, 224;
	ld.shared.f32 	%f277, [_ZZN3cub18CUB_300001_SM_10006detail6reduce28DeviceReduceSingleTileKernelINS2_10policy_hubIfyN4cuda3std3__44plusIfEEE10Policy1000EN6thrust24THRUST_300001_SM_1000_NS10device_ptrIfEEPfyS9_ffNS7_10__identityEEEvT0_T1_T2_T3_T4_T6_E12temp_storage+36];
	add.f32 	%f278, %f277, %f276;
	selp.f32 	%f327, %f278, %f276, %p49;
	bra.uni 	$L__BB9_49;
$L__BB9_28:
	mov.u32 	%r24, %tid.x;
	cvt.u64.u32 	%rd6, %r24;
	mul.wide.u32 	%rd22, %r24, 4;
	add.s64 	%rd7, %rd2, %rd22;
	ld.global.f32 	%f43, [%rd7];
	ld.global.f32 	%f44, [%rd7+1024];
	ld.global.f32 	%f45, [%rd7+2048];
	ld.global.f32 	%f46, [%rd7+3072];
	ld.global.f32 	%f47, [%rd7+4096];
	ld.global.f32 	%f48, [%rd7+5120];
	ld.global.f32 	%f49, [%rd7+6144];
	ld.global.f32 	%f50, [%rd7+7168];
	ld.global.f32 	%f51, [%rd7+8192];
	ld.global.f32 	%f52, [%rd7+9216];
	ld.global.f32 	%f53, [%rd7+10240];
	ld.global.f32 	%f54, [%rd7+11264];
	ld.global.f32 	%f55, [%rd7+12288];
	ld.global.f32 	%f56, [%rd7+13312];
	ld.global.f32 	%f57, [%rd7+14336];
	ld.global.f32 	%f58, [%rd7+15360];
	add.f32 	%f59, %f43, %f44;
	add.f32 	%f60, %f45, %f46;
	add.f32 	%f61, %f47, %f48;
	add.f32 	%f62, %f49, %f50;
	add.f32 	%f63, %f51, %f52;
	add.f32 	%f64, %f53, %f54;
	add.f32 	%f65, %f55, %f56;
	add.f32 	%f66, %f57, %f58;
	add.f32 	%f67, %f59, %f60;
	add.f32 	%f68, %f61, %f62;
	add.f32 	%f69, %f63, %f64;
	add.f32 	%f70, %f65, %f66;
	add.f32 	%f71, %f67, %f68;
	add.f32 	%f72, %f69, %f70;
	add.f32 	%f326, %f71, %f72;
	add.s64 	%rd8, %rd19, -4096;
	setp.lt.u64 	%p3, %rd8, 4096;
	mov.b64 	%rd53, 4096;
	@%p3 bra 	$L__BB9_32;
	mov.b64 	%rd53, 4096;
$L__BB9_30:
	shl.b64 	%rd24, %rd53, 2;
	add.s64 	%rd25, %rd7, %rd24;
	ld.global.f32 	%f73, [%rd25];
	ld.global.f32 	%f74, [%rd25+1024];
	ld.global.f32 	%f75, [%rd25+2048];
	ld.global.f32 	%f76, [%rd25+3072];
	ld.global.f32 	%f77, [%rd25+4096];
	ld.global.f32 	%f78, [%rd25+5120];
	ld.global.f32 	%f79, [%rd25+6144];
	ld.global.f32 	%f80, [%rd25+7168];
	ld.global.f32 	%f81, [%rd25+8192];
	ld.global.f32 	%f82, [%rd25+9216];
	ld.global.f32 	%f83, [%rd25+10240];
	ld.global.f32 	%f84, [%rd25+11264];
	ld.global.f32 	%f85, [%rd25+12288];
	ld.global.f32 	%f86, [%rd25+13312];
	ld.global.f32 	%f87, [%rd25+14336];
	ld.global.f32 	%f88, [%rd25+15360];
	add.f32 	%f89, %f326, %f73;
	add.f32 	%f90, %f74, %f75;
	add.f32 	%f91, %f76, %f77;
	add.f32 	%f92, %f78, %f79;
	add.f32 	%f93, %f80, %f81;
	add.f32 	%f94, %f82, %f83;
	add.f32 	%f95, %f84, %f85;
	add.f32 	%f96, %f86, %f87;
	add.f32 	%f97, %f89, %f90;
	add.f32 	%f98, %f91, %f92;
	add.f32 	%f99, %f93, %f94;
	add.f32 	%f100, %f95, %f96;
	add.f32 	%f101, %f97, %f98;
	add.f32 	%f102, %f99, %f100;
	add.f32 	%f103, %f101, %f102;
	add.f32 	%f326, %f103, %f88;
	sub.s64 	%rd26, %rd19, %rd53;
	setp.lt.u64 	%p4, %rd26, 4096;
	@%p4 bra 	$L__BB9_45;
	add.s64 	%rd53, %rd53, 4096;
	setp.le.u64 	%p5, %rd53, %rd8;
	@%p5 bra 	$L__BB9_30;
$L__BB9_32:
	setp.le.u64 	%p6, %rd19, %rd53;
	cvt.u32.u64 	%r42, %rd53;
	cvt.u32.u64 	%r43, %rd19;
	sub.s32 	%r44, %r43, %r42;
	setp.ge.s32 	%p7, %r24, %r44;
	or.pred  	%p8, %p6, %p7;
	@%p8 bra 	$L__BB9_45;
	not.b32 	%r47, %r24;
	add.s32 	%r48, %r47, %r43;
	sub.s32 	%r50, %r48, %r42;
	shr.u32 	%r51, %r50, 8;
	add.s32 	%r25, %r51, 1;
	and.b32  	%r26, %r25, 15;
	setp.lt.u32 	%p9, %r50, 3840;
	mov.u32 	%r167, %r24;
	@%p9 bra 	$L__BB9_36;
	and.b32  	%r52, %r25, 33554416;
	neg.s32 	%r165, %r52;
	add.s64 	%rd27, %rd53, %rd6;
	shl.b64 	%rd28, %rd27, 2;
	add.s64 	%rd29, %rd28, %rd2;
	add.s64 	%rd54, %rd29, 8192;
	mov.u32 	%r167, %r24;
$L__BB9_35:
	.pragma "nounroll";
	ld.global.f32 	%f105, [%rd54+-8192];
	add.f32 	%f106, %f326, %f105;
	ld.global.f32 	%f107, [%rd54+-7168];
	add.f32 	%f108, %f106, %f107;
	ld.global.f32 	%f109, [%rd54+-6144];
	add.f32 	%f110, %f108, %f109;
	ld.global.f32 	%f111, [%rd54+-5120];
	add.f32 	%f112, %f110, %f111;
	ld.global.f32 	%f113, [%rd54+-4096];
	add.f32 	%f114, %f112, %f113;
	ld.global.f32 	%f115, [%rd54+-3072];
	add.f32 	%f116, %f114, %f115;
	ld.global.f32 	%f117, [%rd54+-2048];
	add.f32 	%f118, %f116, %f117;
	ld.global.f32 	%f119, [%rd54+-1024];
	add.f32 	%f120, %f118, %f119;
	ld.global.f32 	%f121, [%rd54];
	add.f32 	%f122, %f120, %f121;
	ld.global.f32 	%f123, [%rd54+1024];
	add.f32 	%f124, %f122, %f123;
	ld.global.f32 	%f125, [%rd54+2048];
	add.f32 	%f126, %f124, %f125;
	ld.global.f32 	%f127, [%rd54+3072];
	add.f32 	%f128, %f126, %f127;
	ld.global.f32 	%f129, [%rd54+4096];
	add.f32 	%f130, %f128, %f129;
	ld.global.f32 	%f131, [%rd54+5120];
	add.f32 	%f132, %f130, %f131;
	ld.global.f32 	%f133, [%rd54+6144];
	add.f32 	%f134, %f132, %f133;
	ld.global.f32 	%f135, [%rd54+7168];
	add.f32 	%f326, %f134, %f135;
	add.s32 	%r167, %r167, 4096;
	add.s32 	%r165, %r165, 16;
	add.s64 	%rd54, %rd54, 16384;
	setp.ne.s32 	%p10, %r165, 0;
	@%p10 bra 	$L__BB9_35;
$L__BB9_36:
	setp.eq.s32 	%p11, %r26, 0;
	@%p11 bra 	$L__BB9_45;
	and.b32  	%r33, %r25, 7;
	setp.lt.u32 	%p12, %r26, 8;
	@%p12 bra 	$L__BB9_39;
	cvt.u64.u32 	%rd30, %r167;
	add.s64 	%rd31, %rd53, %rd30;
	shl.b64 	%rd32, %rd31, 2;
	add.s64 	%rd33, %rd2, %rd32;
	ld.global.f32 	%f137, [%rd33];
	add.f32 	%f138, %f326, %f137;
	ld.global.f32 	%f139, [%rd33+1024];
	add.f32 	%f140, %f138, %f139;
	ld.global.f32 	%f141, [%rd33+2048];
	add.f32 	%f142, %f140, %f141;
	ld.global.f32 	%f143, [%rd33+3072];
	add.f32 	%f144, %f142, %f143;
	ld.global.f32 	%f145, [%rd33+4096];
	add.f32 	%f146, %f144, %f145;
	ld.global.f32 	%f147, [%rd33+5120];
	add.f32 	%f148, %f146, %f147;
	ld.global.f32 	%f149, [%rd33+6144];
	add.f32 	%f150, %f148, %f149;
	ld.global.f32 	%f151, [%rd33+7168];
	add.f32 	%f326, %f150, %f151;
	add.s32 	%r167, %r167, 2048;
$L__BB9_39:
	setp.eq.s32 	%p13, %r33, 0;
	@%p13 bra 	$L__BB9_45;
	and.b32  	%r36, %r25, 3;
	setp.lt.u32 	%p14, %r33, 4;
	@%p14 bra 	$L__BB9_42;
	cvt.u64.u32 	%rd34, %r167;
	add.s64 	%rd35, %rd53, %rd34;
	shl.b64 	%rd36, %rd35, 2;
	add.s64 	%rd37, %rd2, %rd36;
	ld.global.f32 	%f153, [%rd37];
	add.f32 	%f154, %f326, %f153;
	ld.global.f32 	%f155, [%rd37+1024];
	add.f32 	%f156, %f154, %f155;
	ld.global.f32 	%f157, [%rd37+2048];
	add.f32 	%f158, %f156, %f157;
	ld.global.f32 	%f159, [%rd37+3072];
	add.f32 	%f326, %f158, %f159;
	add.s32 	%r167, %r167, 1024;
$L__BB9_42:
	setp.eq.s32 	%p15, %r36, 0;
	@%p15 bra 	$L__BB9_45;
	cvt.u64.u32 	%rd38, %r167;
	add.s64 	%rd39, %rd53, %rd38;
	shl.b64 	%rd40, %rd39, 2;
	add.s64 	%rd55, %rd2, %rd40;
	neg.s32 	%r170, %r36;
$L__BB9_44:
	.pragma "nounroll";
	ld.global.f32 	%f160, [%rd55];
	add.f32 	%f326, %f326, %f160;
	add.s64 	%rd55, %rd55, 1024;
	add.s32 	%r170, %r170, 1;
	setp.ne.s32 	%p16, %r170, 0;
	@%p16 bra 	$L__BB9_44;
$L__BB9_45:
	// begin inline asm
	mov.u32 %r53, %laneid;
	// end inline asm
	mov.b32 	%r55, %f326;
	mov.b32 	%r56, 1;
	mov.b32 	%r77, 31;
	mov.b32 	%r78, -1;
	// begin inline asm
	shfl.sync.down.b32 %r54, %r55, %r56, %r77, %r78;
	// end inline asm
	setp.gt.s32 	%p17, %r53, 30;
	mov.b32 	%f161, %r54;
	add.f32 	%f162, %f326, %f161;
	selp.f32 	%f163, %f326, %f162, %p17;
	mov.b32 	%r60, %f163;
	mov.b32 	%r61, 2;
	// begin inline asm
	shfl.sync.down.b32 %r59, %r60, %r61, %r77, %r78;
	// end inline asm
	setp.gt.s32 	%p18, %r53, 29;
	mov.b32 	%f164, %r59;
	add.f32 	%f165, %f163, %f164;
	selp.f32 	%f166, %f163, %f165, %p18;
	mov.b32 	%r65, %f166;
	mov.b32 	%r66, 4;
	// begin inline asm
	shfl.sync.down.b32 %r64, %r65, %r66, %r77, %r78;
	// end inline asm
	setp.gt.s32 	%p19, %r53, 27;
	mov.b32 	%f167, %r64;
	add.f32 	%f168, %f166, %f167;
	selp.f32 	%f169, %f166, %f168, %p19;
	mov.b32 	%r70, %f169;
	mov.b32 	%r71, 8;
	// begin inline asm
	shfl.sync.down.b32 %r69, %r70, %r71, %r77, %r78;
	// end inline asm
	setp.gt.s32 	%p20, %r53, 23;
	mov.b32 	%f170, %r69;
	add.f32 	%f171, %f169, %f170;
	selp.f32 	%f172, %f169, %f171, %p20;
	mov.b32 	%r75, %f172;
	mov.b32 	%r76, 16;
	// begin inline asm
	shfl.sync.down.b32 %r74, %r75, %r76, %r77, %r78;
	// end inline asm
	setp.gt.s32 	%p21, %r53, 15;
	mov.b32 	%f173, %r74;
	add.f32 	%f38, %f172, %f173;
	selp.f32 	%f327, %f172, %f38, %p21;
	setp.ne.s32 	%p22, %r53, 0;
	@%p22 bra 	$L__BB9_47;
	shr.u32 	%r79, %r24, 3;
	and.b32  	%r80, %r79, 124;
	mov.u32 	%r81, _ZZN3cub18CUB_300001_SM_10006detail6reduce28DeviceReduceSingleTileKernelINS2_10policy_hubIfyN4cuda3std3__44plusIfEEE10Policy1000EN6thrust24THRUST_300001_SM_1000_NS10device_ptrIfEEPfyS9_ffNS7_10__identityEEEvT0_T1_T2_T3_T4_T6_E12temp_storage;
	add.s32 	%r82, %r81, %r80;
	st.shared.f32 	[%r82+8], %f38;
$L__BB9_47:
	bar.sync 	0;
	setp.ne.s32 	%p23, %r24, 0;
	@%p23 bra 	$L__BB9_49;
	ld.shared.f32 	%f174, [_ZZN3cub18CUB_300001_SM_10006detail6reduce28DeviceReduceSingleTileKernelINS2_10policy_hubIfyN4cuda3std3__44plusIfEEE10Policy1000EN6thrust24THRUST_300001_SM_1000_NS10device_ptrIfEEPfyS9_ffNS7_10__identityEEEvT0_T1_T2_T3_T4_T6_E12temp_storage+12];
	add.f32 	%f175, %f327, %f174;
	ld.shared.f32 	%f176, [_ZZN3cub18CUB_300001_SM_10006detail6reduce28DeviceReduceSingleTileKernelINS2_10policy_hubIfyN4cuda3std3__44plusIfEEE10Policy1000EN6thrust24THRUST_300001_SM_1000_NS10device_ptrIfEEPfyS9_ffNS7_10__identityEEEvT0_T1_T2_T3_T4_T6_E12temp_storage+16];
	add.f32 	%f177, %f175, %f176;
	ld.shared.f32 	%f178, [_ZZN3cub18CUB_300001_SM_10006detail6reduce28DeviceReduceSingleTileKernelINS2_10policy_hubIfyN4cuda3std3__44plusIfEEE10Policy1000EN6thrust24THRUST_300001_SM_1000_NS10device_ptrIfEEPfyS9_ffNS7_10__identityEEEvT0_T1_T2_T3_T4_T6_E12temp_storage+20];
	add.f32 	%f179, %f177, %f178;
	ld.shared.f32 	%f180, [_ZZN3cub18CUB_300001_SM_10006detail6reduce28DeviceReduceSingleTileKernelINS2_10policy_hubIfyN4cuda3std3__44plusIfEEE10Policy1000EN6thrust24THRUST_300001_SM_1000_NS10device_ptrIfEEPfyS9_ffNS7_10__identityEEEvT0_T1_T2_T3_T4_T6_E12temp_storage+24];
	add.f32 	%f181, %f179, %f180;
	ld.shared.f32 	%f182, [_ZZN3cub18CUB_300001_SM_10006detail6reduce28DeviceReduceSingleTileKernelINS2_10policy_hubIfyN4cuda3std3__44plusIfEEE10Policy1000EN6thrust24THRUST_300001_SM_1000_NS10device_ptrIfEEPfyS9_ffNS7_10__identityEEEvT0_T1_T2_T3_T4_T6_E12temp_storage+28];
	add.f32 	%f183, %f181, %f182;
	ld.shared.f32 	%f184, [_ZZN3cub18CUB_300001_SM_10006detail6reduce28DeviceReduceSingleTileKernelINS2_10policy_hubIfyN4cuda3std3__44plusIfEEE10Policy1000EN6thrust24THRUST_300001_SM_1000_NS10device_ptrIfEEPfyS9_ffNS7_10__identityEEEvT0_T1_T2_T3_T4_T6_E12temp_storage+32];
	add.f32 	%f185, %f183, %f184;
	ld.shared.f32 	%f186, [_ZZN3cub18CUB_300001_SM_10006detail6reduce28DeviceReduceSingleTileKernelINS2_10policy_hubIfyN4cuda3std3__44plusIfEEE10Policy1000EN6thrust24THRUST_300001_SM_1000_NS10device_ptrIfEEPfyS9_ffNS7_10__identityEEEvT0_T1_T2_T3_T4_T6_E12temp_storage+36];
	add.f32 	%f327, %f185, %f186;
$L__BB9_49:
	mov.u32 	%r155, %tid.x;
	setp.ne.s32 	%p57, %r155, 0;
	@%p57 bra 	$L__BB9_51;
	add.f32 	%f305, %f42, %f327;
	st.global.f32 	[%rd1], %f305;
$L__BB9_51:
	ret;

}
	// .globl	_ZN3cub18CUB_300001_SM_10006detail6reduce18DeviceReduceKernelINS2_10policy_hubIfyN4cuda3std3__44plusIfEEE10Policy1000EN6thrust24THRUST_300001_SM_1000_NS10device_ptrIfEEyS9_fNS7_10__identityEEEvT0_PT3_T1_NS0_13GridEvenShareISK_EET2_T4_
.visible .entry _ZN3cub18CUB_300001_SM_10006detail6reduce18DeviceReduceKernelINS2_10policy_hubIfyN4cuda3std3__44plusIfEEE10Policy1000EN6thrust24THRUST_300001_SM_1000_NS10device_ptrIfEEyS9_fNS7_10__identityEEEvT0_PT3_T1_NS0_13GridEvenShareISK_EET2_T4_(
	.param .align 8 .b8 _ZN3cub18CUB_300001_SM_10006detail6reduce18DeviceReduceKernelINS2_10policy_hubIfyN4cuda3std3__44plusIfEEE10Policy1000EN6thrust24THRUST_300001_SM_1000_NS10device_ptrIfEEyS9_fNS7_10__identityEEEvT0_PT3_T1_NS0_13GridEvenShareISK_EET2_T4__param_0[8],
	.param .u64 .ptr .align 1 _ZN3cub18CUB_300001_SM_10006detail6reduce18DeviceReduceKernelINS2_10policy_hubIfyN4cuda3std3__44plusIfEEE10Policy1000EN6thrust24THRUST_300001_SM_1000_NS10device_ptrIfEEyS9_fNS7_10__identityEEEvT0_PT3_T1_NS0_13GridEvenShareISK_EET2_T4__param_1,
	.param .u64 _ZN3cub18CUB_300001_SM_10006detail6reduce18DeviceReduceKernelINS2_10policy_hubIfyN4cuda3std3__44plusIfEEE10Policy1000EN6thrust24THRUST_300001_SM_1000_NS10device_ptrIfEEyS9_fNS7_10__identityEEEvT0_PT3_T1_NS0_13GridEvenShareISK_EET2_T4__param_2,
	.param .align 8 .b8 _ZN3cub18CUB_300001_SM_10006detail6reduce18DeviceReduceKernelINS2_10policy_hubIfyN4cuda3std3__44plusIfEEE10Policy1000EN6thrust24THRUST_300001_SM_1000_NS10device_ptrIfEEyS9_fNS7_10__identityEEEvT0_PT3_T1_NS0_13GridEvenShareISK_EET2_T4__param_3[72],
	.param .align 1 .b8 _ZN3cub18CUB_300001_SM_10006detail6reduce18DeviceReduceKernelINS2_10policy_hubIfyN4cuda3std3__44plusIfEEE10Policy1000EN6thrust24THRUST_300001_SM_1000_NS10device_ptrIfEEyS9_fNS7_10__identityEEEvT0_PT3_T1_NS0_13GridEvenShareISK_EET2_T4__param_4[1],
	.param .align 1 .b8 _ZN3cub18CUB_300001_SM_10006detail6reduce18DeviceReduceKernelINS2_10policy_hubIfyN4cuda3std3__44plusIfEEE10Policy1000EN6thrust24THRUST_300001_SM_1000_NS10device_ptrIfEEyS9_fNS7_10__identityEEEvT0_PT3_T1_NS0_13GridEvenShareISK_EET2_T4__param_5[1]
)
.maxntid 256
{
	.reg .pred 	%p<57>;
	.reg .b16 	%rs<4>;
	.reg .b32 	%r<206>;
	.reg .b32 	%f<324>;
	.reg .b64 	%rd<78>;
	// demoted variable
	.shared .align 4 .b8 _ZZN3cub18CUB_300001_SM_10006detail6reduce18DeviceReduceKernelINS2_10policy_hubIfyN4cuda3std3__44plusIfEEE10Policy1000EN6thrust24THRUST_300001_SM_1000_NS10device_ptrIfEEyS9_fNS7_10__identityEEEvT0_PT3_T1_NS0_13GridEvenShareISK_EET2_T4_E12temp_storage[44];
	ld.param.u64 	%rd1, [_ZN3cub18CUB_300001_SM_10006detail6reduce18DeviceReduceKernelINS2_10policy_hubIfyN4cuda3std3__44plusIfEEE10Policy1000EN6thrust24THRUST_300001_SM_1000_NS10device_ptrIfEEyS9_fNS7_10__identityEEEvT0_PT3_T1_NS0_13GridEvenShareISK_EET2_T4__param_3+32];
	ld.param.u32 	%r1, [_ZN3cub18CUB_300001_SM_10006detail6reduce18DeviceReduceKernelINS2_10policy_hubIfyN4cuda3std3__44plusIfEEE10Policy1000EN6thrust24THRUST_300001_SM_1000_NS10device_ptrIfEEyS9_fNS7_10__identityEEEvT0_PT3_T1_NS0_13GridEvenShareISK_EET2_T4__param_3+40];
	ld.param.u64 	%rd25, [_ZN3cub18CUB_300001_SM_10006detail6reduce18DeviceReduceKernelINS2_10policy_hubIfyN4cuda3std3__44plusIfEEE10Policy1000EN6thrust24THRUST_300001_SM_1000_NS10device_ptrIfEEyS9_fNS7_10__identityEEEvT0_PT3_T1_NS0_13GridEvenShareISK_EET2_T4__param_0];
	cvta.to.global.u64 	%rd2, %rd25;
	mov.u32 	%r2, %ctaid.x;
	shl.b32 	%r50, %r1, 12;
	cvt.s64.s32 	%rd3, %r50;
	shl.b32 	%r51, %r2, 12;
	cvt.u64.u32 	%rd4, %r51;
	sub.s64 	%rd5, %rd1, %rd4;
	setp.gt.u64 	%p1, %rd5, 4095;
	@%p1 bra 	$L__BB10_25;
	cvt.u32.u64 	%r112, %rd4;
	cvt.u32.u64 	%r3, %rd1;
	sub.s32 	%r4, %r3, %r112;
	mov.u32 	%r5, %tid.x;
	setp.ge.s32 	%p23, %r5, %r4;
	mov.f32 	%f312, 0f00000000;
	mov.u32 	%r193, %r5;
	@%p23 bra 	$L__BB10_3;
	add.s32 	%r114, %r112, %r5;
	mul.wide.u32 	%rd51, %r114, 4;
	add.s64 	%rd52, %rd2, %rd51;
	ld.global.f32 	%f312, [%rd52];
	add.s32 	%r193, %r5, 256;
$L__BB10_3:
	setp.ge.s32 	%p24, %r193, %r4;
	@%p24 bra 	$L__BB10_16;
	not.b32 	%r116, %r193;
	add.s32 	%r117, %r116, %r3;
	sub.s32 	%r118, %r117, %r112;
	shr.u32 	%r119, %r118, 8;
	add.s32 	%r8, %r119, 1;
	and.b32  	%r9, %r8, 15;
	setp.lt.u32 	%p25, %r118, 3840;
	@%p25 bra 	$L__BB10_7;
	and.b32  	%r120, %r8, 33554416;
	neg.s32 	%r191, %r120;
	mul.wide.u32 	%rd53, %r2, 16384;
	mul.wide.u32 	%rd54, %r193, 4;
	or.b64  	%rd55, %rd53, %rd54;
	add.s64 	%rd56, %rd55, %rd2;
	add.s64 	%rd72, %rd56, 8192;
$L__BB10_6:
	.pragma "nounroll";
	ld.global.f32 	%f187, [%rd72+-8192];
	add.f32 	%f188, %f312, %f187;
	ld.global.f32 	%f189, [%rd72+-7168];
	add.f32 	%f190, %f188, %f189;
	ld.global.f32 	%f191, [%rd72+-6144];
	add.f32 	%f192, %f190, %f191;
	ld.global.f32 	%f193, [%rd72+-5120];
	add.f32 	%f194, %f192, %f193;
	ld.global.f32 	%f195, [%rd72+-4096];
	add.f32 	%f196, %f194, %f195;
	ld.global.f32 	%f197, [%rd72+-3072];
	add.f32 	%f198, %f196, %f197;
	ld.global.f32 	%f199, [%rd72+-2048];
	add.f32 	%f200, %f198, %f199;
	ld.global.f32 	%f201, [%rd72+-1024];
	add.f32 	%f202, %f200, %f201;
	ld.global.f32 	%f203, [%rd72];
	add.f32 	%f204, %f202, %f203;
	ld.global.f32 	%f205, [%rd72+1024];
	add.f32 	%f206, %f204, %f205;
	ld.global.f32 	%f207, [%rd72+2048];
	add.f32 	%f208, %f206, %f207;
	ld.global.f32 	%f209, [%rd72+3072];
	add.f32 	%f210, %f208, %f209;
	ld.global.f32 	%f211, [%rd72+4096];
	add.f32 	%f212, %f210, %f211;
	ld.global.f32 	%f213, [%rd72+5120];
	add.f32 	%f214, %f212, %f213;
	ld.global.f32 	%f215, [%rd72+6144];
	add.f32 	%f216, %f214, %f215;
	ld.global.f32 	%f217, [%rd72+7168];
	add.f32 	%f312, %f216, %f217;
	add.s32 	%r193, %r193, 4096;
	add.s32 	%r191, %r191, 16;
	add.s64 	%rd72, %rd72, 16384;
	setp.ne.s32 	%p26, %r191, 0;
	@%p26 bra 	$L__BB10_6;
$L__BB10_7:
	setp.eq.s32 	%p27, %r9, 0;
	@%p27 bra 	$L__BB10_16;
	and.b32  	%r16, %r8, 7;
	setp.lt.u32 	%p28, %r9, 8;
	@%p28 bra 	$L__BB10_10;
	cvt.s64.s32 	%rd57, %r193;
	add.s64 	%rd58, %rd57, %rd4;
	shl.b64 	%rd59, %rd58, 2;
	add.s64 	%rd60, %rd2, %rd59;
	ld.global.f32 	%f219, [%rd60];
	add.f32 	%f220, %f312, %f219;
	ld.global.f32 	%f221, [%rd60+1024];
	add.f32 	%f222, %f220, %f221;
	ld.global.f32 	%f223, [%rd60+2048];
	add.f32 	%f224, %f222, %f223;
	ld.global.f32 	%f225, [%rd60+3072];
	add.f32 	%f226, %f224, %f225;
	ld.global.f32 	%f227, [%rd60+4096];
	add.f32 	%f228, %f226, %f227;
	ld.global.f32 	%f229, [%rd60+5120];
	add.f32 	%f230, %f228, %f229;
	ld.global.f32 	%f231, [%rd60+6144];
	add.f32 	%f232, %f230, %f231;
	ld.global.f32 	%f233, [%rd60+7168];
	add.f32 	%f312, %f232, %f233;
	add.s32 	%r193, %r193, 2048;
$L__BB10_10:
	setp.eq.s32 	%p29, %r16, 0;
	@%p29 bra 	$L__BB10_16;
	and.b32  	%r19, %r8, 3;
	setp.lt.u32 	%p30, %r16, 4;
	@%p30 bra 	$L__BB10_13;
	cvt.s64.s32 	%rd61, %r193;
	add.s64 	%rd62, %rd61, %rd4;
	shl.b64 	%rd63, %rd62, 2;
	add.s64 	%rd64, %rd2, %rd63;
	ld.global.f32 	%f235, [%rd64];
	add.f32 	%f236, %f312, %f235;
	ld.global.f32 	%f237, [%rd64+1024];
	add.f32 	%f238, %f236, %f237;
	ld.global.f32 	%f239, [%rd64+2048];
	add.f32 	%f240, %f238, %f239;
	ld.global.f32 	%f241, [%rd64+3072];
	add.f32 	%f312, %f240, %f241;
	add.s32 	%r193, %r193, 1024;
$L__BB10_13:
	setp.eq.s32 	%p31, %r19, 0;
	@%p31 bra 	$L__BB10_16;
	mul.wide.u32 	%rd65, %r2, 16384;
	add.s64 	%rd9, %rd2, %rd65;
	neg.s32 	%r196, %r19;
$L__BB10_15:
	.pragma "nounroll";
	mul.wide.s32 	%rd66, %r193, 4;
	add.s64 	%rd67, %rd9, %rd66;
	ld.global.f32 	%f242, [%rd67];
	add.f32 	%f312, %f312, %f242;
	add.s32 	%r193, %r193, 256;
	add.s32 	%r196, %r196, 1;
	setp.ne.s32 	%p32, %r196, 0;
	@%p32 bra 	$L__BB10_15;
$L__BB10_16:
	setp.lt.s32 	%p33, %r4, 256;
	@%p33 bra 	$L__BB10_21;
	// begin inline asm
	mov.u32 %r159, %laneid;
	// end inline asm
	mov.b32 	%r161, %f312;
	mov.b32 	%r162, 1;
	mov.b32 	%r183, 31;
	mov.b32 	%r184, -1;
	// begin inline asm
	shfl.sync.down.b32 %r160, %r161, %r162, %r183, %r184;
	// end inline asm
	setp.gt.s32 	%p49, %r159, 30;
	mov.b32 	%f277, %r160;
	add.f32 	%f278, %f312, %f277;
	selp.f32 	%f279, %f312, %f278, %p49;
	mov.b32 	%r166, %f279;
	mov.b32 	%r167, 2;
	// begin inline asm
	shfl.sync.down.b32 %r165, %r166, %r167, %r183, %r184;
	// end inline asm
	setp.gt.s32 	%p50, %r159, 29;
	mov.b32 	%f280, %r165;
	add.f32 	%f281, %f279, %f280;
	selp.f32 	%f282, %f279, %f281, %p50;
	mov.b32 	%r171, %f282;
	mov.b32 	%r172, 4;
	// begin inline asm
	shfl.sync.down.b32 %r170, %r171, %r172, %r183, %r184;
	// end inline asm
	setp.gt.s32 	%p51, %r159, 27;
	mov.b32 	%f283, %r170;
	add.f32 	%f284, %f282, %f283;
	selp.f32 	%f285, %f282, %f284, %p51;
	mov.b32 	%r176, %f285;
	mov.b32 	%r177, 8;
	// begin inline asm
	shfl.sync.down.b32 %r175, %r176, %r177, %r183, %r184;
	// end inline asm
	setp.gt.s32 	%p52, %r159, 23;
	mov.b32 	%f286, %r175;
	add.f32 	%f287, %f285, %f286;
	selp.f32 	%f288, %f285, %f287, %p52;
	mov.b32 	%r181, %f288;
	mov.b32 	%r182, 16;
	// begin inline asm
	shfl.sync.down.b32 %r180, %r181, %r182, %r183, %r184;
	// end inline asm
	setp.gt.s32 	%p53, %r159, 15;
	mov.b32 	%f289, %r180;
	add.f32 	%f16, %f288, %f289;
	selp.f32 	%f323, %f288, %f16, %p53;
	setp.ne.s32 	%p54, %r159, 0;
	@%p54 bra 	$L__BB10_19;
	shr.u32 	%r185, %r5, 3;
	and.b32  	%r186, %r185, 124;
	mov.u32 	%r187, _ZZN3cub18CUB_300001_SM_10006detail6reduce18DeviceReduceKernelINS2_10policy_hubIfyN4cuda3std3__44plusIfEEE10Policy1000EN6thrust24THRUST_300001_SM_1000_NS10device_ptrIfEEyS9_fNS7_10__identityEEEvT0_PT3_T1_NS0_13GridEvenShareISK_EET2_T4_E12temp_storage;
	add.s32 	%r188, %r187, %r186;
	st.shared.f32 	[%r188+8], %f16;
$L__BB10_19:
	bar.sync 	0;
	setp.ne.s32 	%p55, %r5, 0;
	@%p55 bra 	$L__BB10_46;
	ld.shared.f32 	%f290, [_ZZN3cub18CUB_300001_SM_10006detail6reduce18DeviceReduceKernelINS2_10policy_hubIfyN4cuda3std3__44plusIfEEE10Policy1000EN6thrust24THRUST_300001_SM_1000_NS10device_ptrIfEEyS9_fNS7_10__identityEEEvT0_PT3_T1_NS0_13GridEvenShareISK_EET2_T4_E12temp_storage+12];
	add.f32 	%f291, %f323, %f290;
	ld.shared.f32 	%f292, [_ZZN3cub18CUB_300001_SM_10006detail6reduce18DeviceReduceKernelINS2_10policy_hubIfyN4cuda3std3__44plusIfEEE10Policy1000EN6thrust24THRUST_300001_SM_1000_NS10device_ptrIfEEyS9_fNS7_10__identityEEEvT0_PT3_T1_NS0_13GridEvenShareISK_EET2_T4_E12temp_storage+16];
	add.f32 	%f293, %f291, %f292;
	ld.shared.f32 	%f294, [_ZZN3cub18CUB_300001_SM_10006detail6reduce18DeviceReduceKernelINS2_10policy_hubIfyN4cuda3std3__44plusIfEEE10Policy1000EN6thrust24THRUST_300001_SM_1000_NS10device_ptrIfEEyS9_fNS7_10__identityEEEvT0_PT3_T1_NS0_13GridEvenShareISK_EET2_T4_E12temp_storage+20];
	add.f32 	%f295, %f293, %f294;
	ld.shared.f32 	%f296, [_ZZN3cub18CUB_300001_SM_10006detail6reduce18DeviceReduceKernelINS2_10policy_hubIfyN4cuda3std3__44plusIfEEE10Policy1000EN6thrust24THRUST_300001_SM_1000_NS10device_ptrIfEEyS9_fNS7_10__identityEEEvT0_PT3_T1_NS0_13GridEvenShareISK_EET2_T4_E12temp_storage+24];
	add.f32 	%f297, %f295, %f296;
	ld.shared.f32 	%f298, [_ZZN3cub18CUB_300001_SM_10006detail6reduce18DeviceReduceKernelINS2_10policy_hubIfyN4cuda3std3__44plusIfEEE10Policy1000EN6thrust24THRUST_300001_SM_1000_NS10device_ptrIfEEyS9_fNS7_10__identityEEEvT0_PT3_T1_NS0_13GridEvenShareISK_EET2_T4_E12temp_storage+28];
	add.f32 	%f299, %f297, %f298;
	ld.shared.f32 	%f300, [_ZZN3cub18CUB_300001_SM_10006detail6reduce18DeviceReduceKernelINS2_10policy_hubIfyN4cuda3std3__44plusIfEEE10Policy1000EN6thrust24THRUST_300001_SM_1000_NS10device_ptrIfEEyS9_fNS7_10__identityEEEvT0_PT3_T1_NS0_13GridEvenShareISK_EET2_T4_E12temp_storage+32];
	add.f32 	%f301, %f299, %f300;
	ld.shared.f32 	%f302, [_ZZN3cub18CUB_300001_SM_10006detail6reduce18DeviceReduceKernelINS2_10policy_hubIfyN4cuda3std3__44plusIfEEE10Policy1000EN6thrust24THRUST_300001_SM_1000_NS10device_ptrIfEEyS9_fNS7_10__identityEEEvT0_PT3_T1_NS0_13GridEvenShareISK_EET2_T4_E12temp_storage+36];
	add.f32 	%f323, %f301, %f302;
	bra.uni 	$L__BB10_46;
$L__BB10_21:
	// begin inline asm
	mov.u32 %r121, %laneid;
	// end inline asm
	and.b32  	%r147, %r5, 992;
	add.s32 	%r148, %r147, 32;
	setp.gt.s32 	%p34, %r148, %r4;
	not.b32 	%r149, %r147;
	add.s32 	%r150, %r4, %r149;
	selp.b32 	%r145, %r150, 31, %p34;
	mov.b32 	%r123, %f312;
	mov.b32 	%r124, 1;
	mov.b32 	%r146, -1;
	// begin inline asm
	shfl.sync.down.b32 %r122, %r123, %r124, %r145, %r146;
	// end inline asm
	setp.lt.s32 	%p35, %r121, %r145;
	mov.b32 	%f243, %r122;
	add.f32 	%f244, %f312, %f243;
	selp.f32 	%f245, %f244, %f312, %p35;
	mov.b32 	%r128, %f245;
	mov.b32 	%r129, 2;
	// begin inline asm
	shfl.sync.down.b32 %r127, %r128, %r129, %r145, %r146;
	// end inline asm
	add.s32 	%r151, %r121, 2;
	setp.gt.s32 	%p36, %r151, %r145;
	mov.b32 	%f246, %r127;
	add.f32 	%f247, %f245, %f246;
	selp.f32 	%f248, %f245, %f247, %p36;
	mov.b32 	%r133, %f248;
	mov.b32 	%r134, 4;
	// begin inline asm
	shfl.sync.down.b32 %r132, %r133, %r134, %r145, %r146;
	// end inline asm
	add.s32 	%r152, %r121, 4;
	setp.gt.s32 	%p37, %r152, %r145;
	mov.b32 	%f249, %r132;
	add.f32 	%f250, %f248, %f249;
	selp.f32 	%f251, %f248, %f250, %p37;
	mov.b32 	%r138, %f251;
	mov.b32 	%r139, 8;
	// begin inline asm
	shfl.sync.down.b32 %r137, %r138, %r139, %r145, %r146;
	// end inline asm
	add.s32 	%r153, %r121, 8;
	setp.gt.s32 	%p38, %r153, %r145;
	mov.b32 	%f252, %r137;
	add.f32 	%f253, %f251, %f252;
	selp.f32 	%f254, %f251, %f253, %p38;
	mov.b32 	%r143, %f254;
	mov.b32 	%r144, 16;
	// begin inline asm
	shfl.sync.down.b32 %r142, %r143, %r144, %r145, %r146;
	// end inline asm
	add.s32 	%r154, %r121, 16;
	setp.gt.s32 	%p39, %r154, %r145;
	mov.b32 	%f255, %r142;
	add.f32 	%f256, %f254, %f255;
	selp.f32 	%f323, %f254, %f256, %p39;
	setp.ne.s32 	%p40, %r121, 0;
	@%p40 bra 	$L__BB10_23;
	shr.u32 	%r155, %r5, 3;
	and.b32  	%r156, %r155, 124;
	mov.u32 	%r157, _ZZN3cub18CUB_300001_SM_10006detail6reduce18DeviceReduceKernelINS2_10policy_hubIfyN4cuda3std3__44plusIfEEE10Policy1000EN6thrust24THRUST_300001_SM_1000_NS10device_ptrIfEEyS9_fNS7_10__identityEEEvT0_PT3_T1_NS0_13GridEvenShareISK_EET2_T4_E12temp_storage;
	add.s32 	%r158, %r157, %r156;
	st.shared.f32 	[%r158+8], %f323;
$L__BB10_23:
	bar.sync 	0;
	setp.ne.s32 	%p41, %r5, 0;
	@%p41 bra 	$L__BB10_46;
	setp.gt.s32 	%p42, %r4, 32;
	ld.shared.f32 	%f257, [_ZZN3cub18CUB_300001_SM_10006detail6reduce18DeviceReduceKernelINS2_10policy_hubIfyN4cuda3std3__44plusIfEEE10Policy1000EN6thrust24THRUST_300001_SM_1000_NS10device_ptrIfEEyS9_fNS7_10__identityEEEvT0_PT3_T1_NS0_13GridEvenShareISK_EET2_T4_E12temp_storage+12];
	add.f32 	%f258, %f323, %f257;
	selp.f32 	%f259, %f258, %f323, %p42;
	setp.gt.s32 	%p43, %r4, 64;
	ld.shared.f32 	%f260, [_ZZN3cub18CUB_300001_SM_10006detail6reduce18DeviceReduceKernelINS2_10policy_hubIfyN4cuda3std3__44plusIfEEE10Policy1000EN6thrust24THRUST_300001_SM_1000_NS10device_ptrIfEEyS9_fNS7_10__identityEEEvT0_PT3_T1_NS0_13GridEvenShareISK_EET2_T4_E12temp_storage+16];
	add.f32 	%f261, %f260, %f259;
	selp.f32 	%f262, %f261, %f259, %p43;
	setp.gt.s32 	%p44, %r4, 96;
	ld.shared.f32 	%f263, [_ZZN3cub18CUB_300001_SM_10006detail6reduce18DeviceReduceKernelINS2_10policy_hubIfyN4cuda3std3__44plusIfEEE10Policy1000EN6thrust24THRUST_300001_SM_1000_NS10device_ptrIfEEyS9_fNS7_10__identityEEEvT0_PT3_T1_NS0_13GridEvenShareISK_EET2_T4_E12temp_storage+20];
	add.f32 	%f264, %f263, %f262;
	selp.f32 	%f265, %f264, %f262, %p44;
	setp.gt.s32 	%p45, %r4, 128;
	ld.shared.f32 	%f266, [_ZZN3cub18CUB_300001_SM_10006detail6reduce18DeviceReduceKernelINS2_10policy_hubIfyN4cuda3std3__44plusIfEEE10Policy1000EN6thrust24THRUST_300001_SM_1000_NS10device_ptrIfEEyS9_fNS7_10__identityEEEvT0_PT3_T1_NS0_13GridEvenShareISK_EET2_T4_E12temp_storage+24];
	add.f32 	%f267, %f266, %f265;
	selp.f32 	%f268, %f267, %f265, %p45;
	setp.gt.s32 	%p46, %r4, 160;
	ld.shared.f32 	%f269, [_ZZN3cub18CUB_300001_SM_10006detail6reduce18DeviceReduceKernelINS2_10policy_hubIfyN4cuda3std3__44plusIfEEE10Policy1000EN6thrust24THRUST_300001_SM_1000_NS10device_ptrIfEEyS9_fNS7_10__identityEEEvT0_PT3_T1_NS0_13GridEvenShareISK_EET2_T4_E12temp_storage+28];
	add.f32 	%f270, %f269, %f268;
	selp.f32 	%f271, %f270, %f268, %p46;
	setp.gt.s32 	%p47, %r4, 192;
	ld.shared.f32 	%f272, [_ZZN3cub18CUB_300001_SM_10006detail6reduce18DeviceReduceKernelINS2_10policy_hubIfyN4cuda3std3__44plusIfEEE10Policy1000EN6thrust24THRUST_300001_SM_1000_NS10device_ptrIfEEyS9_fNS7_10__identityEEEvT0_PT3_T1_NS0_13GridEvenShareISK_EET2_T4_E12temp_storage+32];
	add.f32 	%f273, %f272, %f271;
	selp.f32 	%f274, %f273, %f271, %p47;
	setp.gt.s32 	%p48, %r4, 224;
	ld.shared.f32 	%f275, [_ZZN3cub18CUB_300001_SM_10006detail6reduce18DeviceReduceKernelINS2_10policy_hubIfyN4cuda3std3__44plusIfEEE10Policy1000EN6thrust24THRUST_300001_SM_1000_NS10device_ptrIfEEyS9_fNS7_10__identityEEEvT0_PT3_T1_NS0_13GridEvenShareISK_EET2_T4_E12temp_storage+36];
	add.f32 	%f276, %f275, %f274;
	selp.f32 	%f323, %f276, %f274, %p48;
	bra.uni 	$L__BB10_46;
$L__BB10_25:
	cvt.u32.u64 	%r52, %rd4;
	mov.u32 	%r27, %tid.x;
	add.s32 	%r53, %r27, %r52;
	mul.wide.u32 	%rd26, %r53, 4;
	add.s64 	%rd27, %rd2, %rd26;
	ld.global.f32 	%f41, [%rd27];
	ld.global.f32 	%f42, [%rd27+1024];
	ld.global.f32 	%f43, [%rd27+2048];
	ld.global.f32 	%f44, [%rd27+3072];
	ld.global.f32 	%f45, [%rd27+4096];
	ld.global.f32 	%f46, [%rd27+5120];
	ld.global.f32 	%f47, [%rd27+6144];
	ld.global.f32 	%f48, [%rd27+7168];
	ld.global.f32 	%f49, [%rd27+8192];
	ld.global.f32 	%f50, [%rd27+9216];
	ld.global.f32 	%f51, [%rd27+10240];
	ld.global.f32 	%f52, [%rd27+11264];
	ld.global.f32 	%f53, [%rd27+12288];
	ld.global.f32 	%f54, [%rd27+13312];
	ld.global.f32 	%f55, [%rd27+14336];
	ld.global.f32 	%f56, [%rd27+15360];
	add.f32 	%f57, %f41, %f42;
	add.f32 	%f58, %f43, %f44;
	add.f32 	%f59, %f45, %f46;
	add.f32 	%f60, %f47, %f48;
	add.f32 	%f61, %f49, %f50;
	add.f32 	%f62, %f51, %f52;
	add.f32 	%f63, %f53, %f54;
	add.f32 	%f64, %f55, %f56;
	add.f32 	%f65, %f57, %f58;
	add.f32 	%f66, %f59, %f60;
	add.f32 	%f67, %f61, %f62;
	add.f32 	%f68, %f63, %f64;
	add.f32 	%f69, %f65, %f66;
	add.f32 	%f70, %f67, %f68;
	add.f32 	%f322, %f69, %f70;
	setp.lt.u64 	%p2, %rd5, %rd3;
	@%p2 bra 	$L__BB10_42;
	cvt.u32.u64 	%r55, %rd3;
	cvt.u64.u32 	%rd28, %r27;
	add.s64 	%rd74, %rd4, %rd3;
	cvt.u32.u64 	%r28, %rd1;
	not.b32 	%r57, %r27;
	add.s32 	%r58, %r57, %r28;
	sub.s32 	%r59, %r58, %r55;
	sub.s32 	%r198, %r59, %r52;
	add.s64 	%rd29, %rd74, %rd28;
	shl.b64 	%rd30, %rd29, 2;
	add.s64 	%rd31, %rd30, %rd2;
	add.s64 	%rd73, %rd31, 8192;
	mov.b32 	%r199, 0;
	shl.b32 	%r60, %r1, 12;
	mov.u64 	%rd75, %rd4;
$L__BB10_27:
	cvt.s64.s32 	%rd15, %r60;
	add.s64 	%rd75, %rd75, %rd15;
	add.s64 	%rd32, %rd1, -4096;
	setp.gt.u64 	%p3, %rd75, %rd32;
	@%p3 bra 	$L__BB10_29;
	shl.b32 	%r61, %r1, 12;
	cvt.s64.s32 	%rd33, %r61;
	cvt.u64.u32 	%rd34, %r27;
	add.s64 	%rd35, %rd75, %rd34;
	shl.b64 	%rd36, %rd35, 2;
	add.s64 	%rd37, %rd2, %rd36;
	ld.global.f32 	%f71, [%rd37];
	ld.global.f32 	%f72, [%rd37+1024];
	ld.global.f32 	%f73, [%rd37+2048];
	ld.global.f32 	%f74, [%rd37+3072];
	ld.global.f32 	%f75, [%rd37+4096];
	ld.global.f32 	%f76, [%rd37+5120];
	ld.global.f32 	%f77, [%rd37+6144];
	ld.global.f32 	%f78, [%rd37+7168];
	ld.global.f32 	%f79, [%rd37+8192];
	ld.global.f32 	%f80, [%rd37+9216];
	ld.global.f32 	%f81, [%rd37+10240];
	ld.global.f32 	%f82, [%rd37+11264];
	ld.global.f32 	%f83, [%rd37+12288];
	ld.global.f32 	%f84, [%rd37+13312];
	ld.global.f32 	%f85, [%rd37+14336];
	ld.global.f32 	%f86, [%rd37+15360];
	add.f32 	%f87, %f322, %f71;
	add.f32 	%f88, %f72, %f73;
	add.f32 	%f89, %f74, %f75;
	add.f32 	%f90, %f76, %f77;
	add.f32 	%f91, %f78, %f79;
	add.f32 	%f92, %f80, %f81;
	add.f32 	%f93, %f82, %f83;
	add.f32 	%f94, %f84, %f85;
	add.f32 	%f95, %f87, %f88;
	add.f32 	%f96, %f89, %f90;
	add.f32 	%f97, %f91, %f92;
	add.f32 	%f98, %f93, %f94;
	add.f32 	%f99, %f95, %f96;
	add.f32 	%f100, %f97, %f98;
	add.f32 	%f101, %f99, %f100;
	add.f32 	%f322, %f101, %f86;
	sub.s64 	%rd38, %rd1, %rd75;
	setp.lt.u64 	%p4, %rd38, %rd33;
	add.s32 	%r199, %r199, 1;
	add.s64 	%rd74, %rd74, %rd33;
	sub.s32 	%r198, %r198, %r61;
	mul.wide.s32 	%rd39, %r61, 4;
	add.s64 	%rd73, %rd73, %rd39;
	@%p4 bra 	$L__BB10_42;
	bra.uni 	$L__BB10_27;
$L__BB10_29:
	setp.le.u64 	%p5, %rd1, %rd75;
	cvt.u32.u64 	%r62, %rd75;
	cvt.u32.u64 	%r63, %rd1;
	sub.s32 	%r64, %r63, %r62;
	setp.ge.s32 	%p6, %r27, %r64;
	or.pred  	%p7, %p5, %p6;
	@%p7 bra 	$L__BB10_42;
	cvt.u32.u64 	%r66, %rd15;
	cvt.u32.u64 	%r67, %rd4;
	not.b32 	%r68, %r27;
	add.s32 	%r69, %r68, %r28;
	add.s32 	%r70, %r66, %r67;
	sub.s32 	%r71, %r69, %r70;
	mul.lo.s32 	%r72, %r1, %r199;
	shl.b32 	%r73, %r72, 12;
	sub.s32 	%r74, %r71, %r73;
	shr.u32 	%r75, %r74, 8;
	add.s32 	%r34, %r75, 1;
	and.b32  	%r35, %r34, 15;
	setp.lt.u32 	%p8, %r74, 3840;
	mov.u32 	%r202, %r27;
	@%p8 bra 	$L__BB10_33;
	shr.u32 	%r76, %r198, 8;
	add.s32 	%r77, %r76, 1;
	and.b32  	%r78, %r77, 33554416;
	neg.s32 	%r200, %r78;
	mov.u32 	%r202, %r27;
$L__BB10_32:
	.pragma "nounroll";
	ld.global.f32 	%f103, [%rd73+-8192];
	add.f32 	%f104, %f322, %f103;
	ld.global.f32 	%f105, [%rd73+-7168];
	add.f32 	%f106, %f104, %f105;
	ld.global.f32 	%f107, [%rd73+-6144];
	add.f32 	%f108, %f106, %f107;
	ld.global.f32 	%f109, [%rd73+-5120];
	add.f32 	%f110, %f108, %f109;
	ld.global.f32 	%f111, [%rd73+-4096];
	add.f32 	%f112, %f110, %f111;
	ld.global.f32 	%f113, [%rd73+-3072];
	add.f32 	%f114, %f112, %f113;
	ld.global.f32 	%f115, [%rd73+-2048];
	add.f32 	%f116, %f114, %f115;
	ld.global.f32 	%f117, [%rd73+-1024];
	add.f32 	%f118, %f116, %f117;
	ld.global.f32 	%f119, [%rd73];
	add.f32 	%f120, %f118, %f119;
	ld.global.f32 	%f121, [%rd73+1024];
	add.f32 	%f122, %f120, %f121;
	ld.global.f32 	%f123, [%rd73+2048];
	add.f32 	%f124, %f122, %f123;
	ld.global.f32 	%f125, [%rd73+3072];
	add.f32 	%f126, %f124, %f125;
	ld.global.f32 	%f127, [%rd73+4096];
	add.f32 	%f128, %f126, %f127;
	ld.global.f32 	%f129, [%rd73+5120];
	add.f32 	%f130, %f128, %f129;
	ld.global.f32 	%f131, [%rd73+6144];
	add.f32 	%f132, %f130, %f131;
	ld.global.f32 	%f133, [%rd73+7168];
	add.f32 	%f322, %f132, %f133;
	add.s32 	%r202, %r202, 4096;
	add.s32 	%r200, %r200, 16;
	add.s64 	%rd73, %rd73, 16384;
	setp.ne.s32 	%p9, %r200, 0;
	@%p9 bra 	$L__BB10_32;
$L__BB10_33:
	setp.eq.s32 	%p10, %r35, 0;
	@%p10 bra 	$L__BB10_42;
	and.b32  	%r42, %r34, 7;
	setp.lt.u32 	%p11, %r35, 8;
	@%p11 bra 	$L__BB10_36;
	cvt.u64.u32 	%rd40, %r202;
	add.s64 	%rd41, %rd75, %rd40;
	shl.b64 	%rd42, %rd41, 2;
	add.s64 	%rd43, %rd2, %rd42;
	ld.global.f32 	%f135, [%rd43];
	add.f32 	%f136, %f322, %f135;
	ld.global.f32 	%f137, [%rd43+1024];
	add.f32 	%f138, %f136, %f137;
	ld.global.f32 	%f139, [%rd43+2048];
	add.f32 	%f140, %f138, %f139;
	ld.global.f32 	%f141, [%rd43+3072];
	add.f32 	%f142, %f140, %f141;
	ld.global.f32 	%f143, [%rd43+4096];
	add.f32 	%f144, %f142, %f143;
	ld.global.f32 	%f145, [%rd43+5120];
	add.f32 	%f146, %f144, %f145;
	ld.global.f32 	%f147, [%rd43+6144];
	add.f32 	%f148, %f146, %f147;
	ld.global.f32 	%f149, [%rd43+7168];
	add.f32 	%f322, %f148, %f149;
	add.s32 	%r202, %r202, 2048;
$L__BB10_36:
	setp.eq.s32 	%p12, %r42, 0;
	@%p12 bra 	$L__BB10_42;
	setp.lt.u32 	%p13, %r42, 4;
	@%p13 bra 	$L__BB10_39;
	cvt.u64.u32 	%rd44, %r202;
	add.s64 	%rd45, %rd75, %rd44;
	shl.b64 	%rd46, %rd45, 2;
	add.s64 	%rd47, %rd2, %rd46;
	ld.global.f32 	%f151, [%rd47];
	add.f32 	%f152, %f322, %f151;
	ld.global.f32 	%f153, [%rd47+1024];
	add.f32 	%f154, %f152, %f153;
	ld.global.f32 	%f155, [%rd47+2048];
	add.f32 	%f156, %f154, %f155;
	ld.global.f32 	%f157, [%rd47+3072];
	add.f32 	%f322, %f156, %f157;
	add.s32 	%r202, %r202, 1024;
$L__BB10_39:
	and.b32  	%r79, %r34, 3;
	setp.eq.s32 	%p14, %r79, 0;
	@%p14 bra 	$L__BB10_42;
	cvt.u64.u32 	%rd48, %r202;
	add.s64 	%rd49, %rd48, %rd74;
	shl.b64 	%rd50, %rd49, 2;
	add.s64 	%rd77, %rd2, %rd50;
	cvt.u16.u32 	%rs1, %r198;
	shr.u16 	%rs2, %rs1, 8;
	add.s16 	%rs3, %rs2, 1;
	cvt.u32.u16 	%r80, %rs3;
	and.b32  	%r81, %r80, 3;
	neg.s32 	%r205, %r81;
$L__BB10_41:
	.pragma "nounroll";
	ld.global.f32 	%f158, [%rd77];
	add.f32 	%f322, %f322, %f158;
	add.s64 	%rd77, %rd77, 1024;
	add.s32 	%r205, %r205, 1;
	setp.ne.s32 	%p15, %r205, 0;
	@%p15 bra 	$L__BB10_41;
$L__BB10_42:
	// begin inline asm
	mov.u32 %r82, %laneid;
	// end inline asm
	mov.b32 	%r84, %f322;
	mov.b32 	%r85, 1;
	mov.b32 	%r106, 31;
	mov.b32 	%r107, -1;
	// begin inline asm
	shfl.sync.down.b32 %r83, %r84, %r85, %r106, %r107;
	// end inline asm
	setp.gt.s32 	%p16, %r82, 30;
	mov.b32 	%f159, %r83;
	add.f32 	%f160, %f322, %f159;
	selp.f32 	%f161, %f322, %f160, %p16;
	mov.b32 	%r89, %f161;
	mov.b32 	%r90, 2;
	// begin inline asm
	shfl.sync.down.b32 %r88, %r89, %r90, %r106, %r107;
	// end inline asm
	setp.gt.s32 	%p17, %r82, 29;
	mov.b32 	%f162, %r88;
	add.f32 	%f163, %f161, %f162;
	selp.f32 	%f164, %f161, %f163, %p17;
	mov.b32 	%r94, %f164;
	mov.b32 	%r95, 4;
	// begin inline asm
	shfl.sync.down.b32 %r93, %r94, %r95, %r106, %r107;
	// end inline asm
	setp.gt.s32 	%p18, %r82, 27;
	mov.b32 	%f165, %r93;
	add.f32 	%f166, %f164, %f165;
	selp.f32 	%f167, %f164, %f166, %p18;
	mov.b32 	%r99, %f167;
	mov.b32 	%r100, 8;
	// begin inline asm
	shfl.sync.down.b32 %r98, %r99, %r100, %r106, %r107;
	// end inline asm
	setp.gt.s32 	%p19, %r82, 23;
	mov.b32 	%f168, %r98;
	add.f32 	%f169, %f167, %f168;
	selp.f32 	%f170, %f167, %f169, %p19;
	mov.b32 	%r104, %f170;
	mov.b32 	%r105, 16;
	// begin inline asm
	shfl.sync.down.b32 %r103, %r104, %r105, %r106, %r107;
	// end inline asm
	setp.gt.s32 	%p20, %r82, 15;
	mov.b32 	%f171, %r103;
	add.f32 	%f37, %f170, %f171;
	selp.f32 	%f323, %f170, %f37, %p20;
	setp.ne.s32 	%p21, %r82, 0;
	@%p21 bra 	$L__BB10_44;
	shr.u32 	%r108, %r27, 3;
	and.b32  	%r109, %r108, 124;
	mov.u32 	%r110, _ZZN3cub18CUB_300001_SM_10006detail6reduce18DeviceReduceKernelINS2_10policy_hubIfyN4cuda3std3__44plusIfEEE10Policy1000EN6thrust24THRUST_300001_SM_1000_NS10device_ptrIfEEyS9_fNS7_10__identityEEEvT0_PT3_T1_NS0_13GridEvenShareISK_EET2_T4_E12temp_storage;
	add.s32 	%r111, %r110, %r109;
	st.shared.f32 	[%r111+8], %f37;
$L__BB10_44:
	bar.sync 	0;
	setp.ne.s32 	%p22, %r27, 0;
	@%p22 bra 	$L__BB10_46;
	ld.shared.f32 	%f172, [_ZZN3cub18CUB_300001_SM_10006detail6reduce18DeviceReduceKernelINS2_10policy_hubIfyN4cuda3std3__44plusIfEEE10Policy1000EN6thrust24THRUST_300001_SM_1000_NS10device_ptrIfEEyS9_fNS7_10__identityEEEvT0_PT3_T1_NS0_13GridEvenShareISK_EET2_T4_E12temp_storage+12];
	add.f32 	%f173, %f323, %f172;
	ld.shared.f32 	%f174, [_ZZN3cub18CUB_300001_SM_10006detail6reduce18DeviceReduceKernelINS2_10policy_hubIfyN4cuda3std3__44plusIfEEE10Policy1000EN6thrust24THRUST_300001_SM_1000_NS10device_ptrIfEEyS9_fNS7_10__identityEEEvT0_PT3_T1_NS0_13GridEvenShareISK_EET2_T4_E12temp_storage+16];
	add.f32 	%f175, %f173, %f174;
	ld.shared.f32 	%f176, [_ZZN3cub18CUB_300001_SM_10006detail6reduce18DeviceReduceKernelINS2_10policy_hubIfyN4cuda3std3__44plusIfEEE10Policy1000EN6thrust24THRUST_300001_SM_1000_NS10device_ptrIfEEyS9_fNS7_10__identityEEEvT0_PT3_T1_NS0_13GridEvenShareISK_EET2_T4_E12temp_storage+20];
	add.f32 	%f177, %f175, %f176;
	ld.shared.f32 	%f178, [_ZZN3cub18CUB_300001_SM_10006detail6reduce18DeviceReduceKernelINS2_10policy_hubIfyN4cuda3std3__44plusIfEEE10Policy1000EN6thrust24THRUST_300001_SM_1000_NS10device_ptrIfEEyS9_fNS7_10__identityEEEvT0_PT3_T1_NS0_13GridEvenShareISK_EET2_T4_E12temp_storage+24];
	add.f32 	%f179, %f177, %f178;
	ld.shared.f32 	%f180, [_ZZN3cub18CUB_300001_SM_10006detail6reduce18DeviceReduceKernelINS2_10policy_hubIfyN4cuda3std3__44plusIfEEE10Policy1000EN6thrust24THRUST_300001_SM_1000_NS10device_ptrIfEEyS9_fNS7_10__identityEEEvT0_PT3_T1_NS0_13GridEvenShareISK_EET2_T4_E12temp_storage+28];
	add.f32 	%f181, %f179, %f180;
	ld.shared.f32 	%f182, [_ZZN3cub18CUB_300001_SM_10006detail6reduce18DeviceReduceKernelINS2_10policy_hubIfyN4cuda3std3__44plusIfEEE10Policy1000EN6thrust24THRUST_300001_SM_1000_NS10device_ptrIfEEyS9_fNS7_10__identityEEEvT0_PT3_T1_NS0_13GridEvenShareISK_EET2_T4_E12temp_storage+32];
	add.f32 	%f183, %f181, %f182;
	ld.shared.f32 	%f184, [_ZZN3cub18CUB_300001_SM_10006detail6reduce18DeviceReduceKernelINS2_10policy_hubIfyN4cuda3std3__44plusIfEEE10Policy1000EN6thrust24THRUST_300001_SM_1000_NS10device_ptrIfEEyS9_fNS7_10__identityEEEvT0_PT3_T1_NS0_13GridEvenShareISK_EET2_T4_E12temp_storage+36];
	add.f32 	%f323, %f183, %f184;
$L__BB10_46:
	mov.u32 	%r189, %tid.x;
	setp.ne.s32 	%p56, %r189, 0;
	@%p56 bra 	$L__BB10_48;
	ld.param.u64 	%rd71, [_ZN3cub18CUB_300001_SM_10006detail6reduce18DeviceReduceKernelINS2_10policy_hubIfyN4cuda3std3__44plusIfEEE10Policy1000EN6thrust24THRUST_300001_SM_1000_NS10device_ptrIfEEyS9_fNS7_10__identityEEEvT0_PT3_T1_NS0_13GridEvenShareISK_EET2_T4__param_1];
	cvta.to.global.u64 	%rd68, %rd71;
	mul.wide.u32 	%rd69, %r2, 4;
	add.s64 	%rd70, %rd68, %rd69;
	st.global.f32 	[%rd70], %f323;
$L__BB10_48:
	ret;

}
	// .globl	_ZN3cub18CUB_300001_SM_10006detail6reduce28DeviceReduceSingleTileKernelINS2_10policy_hubIfyN4cuda3std3__44plusIfEEE10Policy1000EPfSC_iS9_ffNS7_10__identityEEEvT0_T1_T2_T3_T4_T6_
.visible .entry _ZN3cub18CUB_300001_SM_10006detail6reduce28DeviceReduceSingleTileKernelINS2_10policy_hubIfyN4cuda3std3__44plusIfEEE10Policy1000EPfSC_iS9_ffNS7_10__identityEEEvT0_T1_T2_T3_T4_T6_(
	.param .u64 .ptr .align 1 _ZN3cub18CUB_300001_SM_10006detail6reduce28DeviceReduceSingleTileKernelINS2_10policy_hubIfyN4cuda3std3__44plusIfEEE10Policy1000EPfSC_iS9_ffNS7_10__identityEEEvT0_T1_T2_T3_T4_T6__param_0,
	.param .u64 .ptr .align 1 _ZN3cub18CUB_300001_SM_10006detail6reduce28DeviceReduceSingleTileKernelINS2_10policy_hubIfyN4cuda3std3__44plusIfEEE10Policy1000EPfSC_iS9_ffNS7_10__identityEEEvT0_T1_T2_T3_T4_T6__param_1,
	.param .u32 _ZN3cub18CUB_300001_SM_10006detail6reduce28DeviceReduceSingleTileKernelINS2_10policy_hubIfyN4cuda3std3__44plusIfEEE10Policy1000EPfSC_iS9_ffNS7_10__identityEEEvT0_T1_T2_T3_T4_T6__param_2,
	.param .align 1 .b8 _ZN3cub18CUB_300001_SM_10006detail6reduce28DeviceReduceSingleTileKernelINS2_10policy_hubIfyN4cuda3std3__44plusIfEEE10Policy1000EPfSC_iS9_ffNS7_10__identityEEEvT0_T1_T2_T3_T4_T6__param_3[1],
	.param .f32 _ZN3cub18CUB_300001_SM_10006detail6reduce28DeviceReduceSingleTileKernelINS2_10policy_hubIfyN4cuda3std3__44plusIfEEE10Policy1000EPfSC_iS9_ffNS7_10__identityEEEvT0_T1_T2_T3_T4_T6__param_4,
	.param .align 1 .b8 _ZN3cub18CUB_300001_SM_10006detail6reduce28DeviceReduceSingleTileKernelINS2_10policy_hubIfyN4cuda3std3__44plusIfEEE10Policy1000EPfSC_iS9_ffNS7_10__identityEEEvT0_T1_T2_T3_T4_T6__param_5[1]
)
.maxntid 256
.minnctapersm 1
{
	.reg .pred 	%p<97>;
	.reg .b32 	%r<407>;
	.reg .b32 	%f<419>;
	.reg .b64 	%rd<125>;
	// demoted variable
	.shared .align 4 .b8 _ZZN3cub18CUB_300001_SM_10006detail6reduce28DeviceReduceSingleTileKernelINS2_10policy_hubIfyN4cuda3std3__44plusIfEEE10Policy1000EPfSC_iS9_ffNS7_10__identityEEEvT0_T1_T2_T3_T4_T6_E12temp_storage[44];
	ld.param.u64 	%rd16, [_ZN3cub18CUB_300001_SM_10006detail6reduce28DeviceReduceSingleTileKernelINS2_10policy_hubIfyN4cuda3std3__44plusIfEEE10Policy1000EPfSC_iS9_ffNS7_10__identityEEEvT0_T1_T2_T3_T4_T6__param_0];
	ld.param.u64 	%rd17, [_ZN3cub18CUB_300001_SM_10006detail6reduce28DeviceReduceSingleTileKernelINS2_10policy_hubIfyN4cuda3std3__44plusIfEEE10Policy1000EPfSC_iS9_ffNS7_10__identityEEEvT0_T1_T2_T3_T4_T6__param_1];
	ld.param.u32 	%r67, [_ZN3cub18CUB_300001_SM_10006detail6reduce28DeviceReduceSingleTileKernelINS2_10policy_hubIfyN4cuda3std3__44plusIfEEE10Policy1000EPfSC_iS9_ffNS7_10__identityEEEvT0_T1_T2_T3_T4_T6__param_2];
	ld.param.f32 	%f58, [_ZN3cub18CUB_300001_SM_10006detail6reduce28DeviceReduceSingleTileKernelINS2_10policy_hubIfyN4cuda3std3__44plusIfEEE10Policy1000EPfSC_iS9_ffNS7_10__identityEEEvT0_T1_T2_T3_T4_T6__param_4];
	cvta.to.global.u64 	%rd1, %rd17;
	setp.ne.s32 	%p1, %r67, 0;
	@%p1 bra 	$L__BB11_3;
	mov.u32 	%r380, %tid.x;
	setp.ne.s32 	%p96, %r380, 0;
	@%p96 bra 	$L__BB11_74;
	st.global.f32 	[%rd1], %f58;
	bra.uni 	$L__BB11_74;
$L__BB11_3:
	and.b64  	%rd18, %rd16, 15;
	setp.ne.s64 	%p2, %rd18, 0;
	@%p2 bra 	$L__BB11_38;
	setp.gt.s32 	%p49, %r67, 4095;
	@%p49 bra 	$L__BB11_22;
	mov.u32 	%r1, %tid.x;
	setp.ge.s32 	%p66, %r1, %r67;
	mov.f32 	%f397, 0f00000000;
	mov.u32 	%r384, %r1;
	@%p66 bra 	$L__BB11_7;
	mul.wide.u32 	%rd113, %r1, 4;
	add.s64 	%rd112, %rd16, %rd113;
	// begin inline asm
	ld.global.nc.u32 %r300, [%rd112];
	// end inline asm
	mov.b32 	%f397, %r300;
	add.s32 	%r384, %r1, 256;
$L__BB11_7:
	setp.ge.s32 	%p67, %r384, %r67;
	@%p67 bra 	$L__BB11_13;
	not.b32 	%r301, %r384;
	add.s32 	%r4, %r67, %r301;
	and.b32  	%r302, %r4, 768;
	setp.eq.s32 	%p68, %r302, 768;
	@%p68 bra 	$L__BB11_11;
	mul.wide.u32 	%rd114, %r384, 4;
	add.s64 	%rd121, %rd16, %rd114;
	shr.u32 	%r303, %r4, 8;
	add.s32 	%r304, %r303, 1;
	and.b32  	%r305, %r304, 3;
	neg.s32 	%r382, %r305;
$L__BB11_10:
	.pragma "nounroll";
	// begin inline asm
	ld.global.nc.u32 %r306, [%rd121];
	// end inline asm
	mov.b32 	%f323, %r306;
	add.f32 	%f397, %f397, %f323;
	add.s32 	%r384, %r384, 256;
	add.s64 	%rd121, %rd121, 1024;
	add.s32 	%r382, %r382, 1;
	setp.ne.s32 	%p69, %r382, 0;
	@%p69 bra 	$L__BB11_10;
$L__BB11_11:
	setp.lt.u32 	%p70, %r4, 768;
	@%p70 bra 	$L__BB11_13;
$L__BB11_12:
	mul.wide.s32 	%rd120, %r384, 4;
	add.s64 	%rd116, %rd16, %rd120;
	// begin inline asm
	ld.global.nc.u32 %r307, [%rd116];
	// end inline asm
	mov.b32 	%f324, %r307;
	add.f32 	%f325, %f397, %f324;
	add.s64 	%rd117, %rd116, 1024;
	// begin inline asm
	ld.global.nc.u32 %r308, [%rd117];
	// end inline asm
	mov.b32 	%f326, %r308;
	add.f32 	%f327, %f325, %f326;
	add.s64 	%rd118, %rd116, 2048;
	// begin inline asm
	ld.global.nc.u32 %r309, [%rd118];
	// end inline asm
	mov.b32 	%f328, %r309;
	add.f32 	%f329, %f327, %f328;
	add.s64 	%rd119, %rd116, 3072;
	// begin inline asm
	ld.global.nc.u32 %r310, [%rd119];
	// end inline asm
	mov.b32 	%f330, %r310;
	add.f32 	%f397, %f329, %f330;
	add.s32 	%r384, %r384, 1024;
	setp.lt.s32 	%p71, %r384, %r67;
	@%p71 bra 	$L__BB11_12;
$L__BB11_13:
	setp.lt.s32 	%p72, %r67, 256;
	@%p72 bra 	$L__BB11_18;
	// begin inline asm
	mov.u32 %r349, %laneid;
	// end inline asm
	mov.b32 	%r351, %f397;
	mov.b32 	%r352, 1;
	mov.b32 	%r373, 31;
	mov.b32 	%r374, -1;
	// begin inline asm
	shfl.sync.down.b32 %r350, %r351, %r352, %r373, %r374;
	// end inline asm
	setp.gt.s32 	%p88, %r349, 30;
	mov.b32 	%f365, %r350;
	add.f32 	%f366, %f397, %f365;
	selp.f32 	%f367, %f397, %f366, %p88;
	mov.b32 	%r356, %f367;
	mov.b32 	%r357, 2;
	// begin inline asm
	shfl.sync.down.b32 %r355, %r356, %r357, %r373, %r374;
	// end inline asm
	setp.gt.s32 	%p89, %r349, 29;
	mov.b32 	%f368, %r355;
	add.f32 	%f369, %f367, %f368;
	selp.f32 	%f370, %f367, %f369, %p89;
	mov.b32 	%r361, %f370;
	mov.b32 	%r362, 4;
	// begin inline asm
	shfl.sync.down.b32 %r360, %r361, %r362, %r373, %r374;
	// end inline asm
	setp.gt.s32 	%p90, %r349, 27;
	mov.b32 	%f371, %r360;
	add.f32 	%f372, %f370, %f371;
	selp.f32 	%f373, %f370, %f372, %p90;
	mov.b32 	%r366, %f373;
	mov.b32 	%r367, 8;
	// begin inline asm
	shfl.sync.down.b32 %r365, %r366, %r367, %r373, %r374;
	// end inline asm
	setp.gt.s32 	%p91, %r349, 23;
	mov.b32 	%f374, %r365;
	add.f32 	%f375, %f373, %f374;
	selp.f32 	%f376, %f373, %f375, %p91;
	mov.b32 	%r371, %f376;
	mov.b32 	%r372, 16;
	// begin inline asm
	shfl.sync.down.b32 %r370, %r371, %r372, %r373, %r374;
	// end inline asm
	setp.gt.s32 	%p92, %r349, 15;
	mov.b32 	%f377, %r370;
	add.f32 	%f10, %f376, %f377;
	selp.f32 	%f418, %f376, %f10, %p92;
	setp.ne.s32 	%p93, %r349, 0;
	@%p93 bra 	$L__BB11_16;
	shr.u32 	%r375, %r1, 3;
	and.b32  	%r376, %r375, 124;
	mov.u32 	%r377, _ZZN3cub18CUB_300001_SM_10006detail6reduce28DeviceReduceSingleTileKernelINS2_10policy_hubIfyN4cuda3std3__44plusIfEEE10Policy1000EPfSC_iS9_ffNS7_10__identityEEEvT0_T1_T2_T3_T4_T6_E12temp_storage;
	add.s32 	%r378, %r377, %r376;
	st.shared.f32 	[%r378+8], %f10;
$L__BB11_16:
	bar.sync 	0;
	setp.ne.s32 	%p94, %r1, 0;
	@%p94 bra 	$L__BB11_72;
	ld.shared.f32 	%f378, [_ZZN3cub18CUB_300001_SM_10006detail6reduce28DeviceReduceSingleTileKernelINS2_10policy_hubIfyN4cuda3std3__44plusIfEEE10Policy1000EPfSC_iS9_ffNS7_10__identityEEEvT0_T1_T2_T3_T4_T6_E12temp_storage+12];
	add.f32 	%f379, %f418, %f378;
	ld.shared.f32 	%f380, [_ZZN3cub18CUB_300001_SM_10006detail6reduce28DeviceReduceSingleTileKernelINS2_10policy_hubIfyN4cuda3std3__44plusIfEEE10Policy1000EPfSC_iS9_ffNS7_10__identityEEEvT0_T1_T2_T3_T4_T6_E12temp_storage+16];
	add.f32 	%f381, %f379, %f380;
	ld.shared.f32 	%f382, [_ZZN3cub18CUB_300001_SM_10006detail6reduce28DeviceReduceSingleTileKernelINS2_10policy_hubIfyN4cuda3std3__44plusIfEEE10Policy1000EPfSC_iS9_ffNS7_10__identityEEEvT0_T1_T2_T3_T4_T6_E12temp_storage+20];
	add.f32 	%f383, %f381, %f382;
	ld.shared.f32 	%f384, [_ZZN3cub18CUB_300001_SM_10006detail6reduce28DeviceReduceSingleTileKernelINS2_10policy_hubIfyN4cuda3std3__44plusIfEEE10Policy1000EPfSC_iS9_ffNS7_10__identityEEEvT0_T1_T2_T3_T4_T6_E12temp_storage+24];
	add.f32 	%f385, %f383, %f384;
	ld.shared.f32 	%f386, [_ZZN3cub18CUB_300001_SM_10006detail6reduce28DeviceReduceSingleTileKernelINS2_10policy_hubIfyN4cuda3std3__44plusIfEEE10Policy1000EPfSC_iS9_ffNS7_10__identityEEEvT0_T1_T2_T3_T4_T6_E12temp_storage+28];
	add.f32 	%f387, %f385, %f386;
	ld.shared.f32 	%f388, [_ZZN3cub18CUB_300001_SM_10006detail6reduce28DeviceReduceSingleTileKernelINS2_10policy_hubIfyN4cuda3std3__44plusIfEEE10Policy1000EPfSC_iS9_ffNS7_10__identityEEEvT0_T1_T2_T3_T4_T6_E12temp_storage+32];
	add.f32 	%f389, %f387, %f388;
	ld.shared.f32 	%f390, [_ZZN3cub18CUB_300001_SM_10006detail6reduce28DeviceReduceSingleTileKernelINS2_10policy_hubIfyN4cuda3std3__44plusIfEEE10Policy1000EPfSC_iS9_ffNS7_10__identityEEEvT0_T1_T2_T3_T4_T6_E12temp_storage+36];
	add.f32 	%f418, %f389, %f390;
	bra.uni 	$L__BB11_72;
$L__BB11_18:
	// begin inline asm
	mov.u32 %r311, %laneid;
	// end inline asm
	and.b32  	%r337, %r1, 992;
	add.s32 	%r338, %r337, 32;
	setp.gt.s32 	%p73, %r338, %r67;
	not.b32 	%r339, %r337;
	add.s32 	%r340, %r67, %r339;
	selp.b32 	%r335, %r340, 31, %p73;
	mov.b32 	%r313, %f397;
	mov.b32 	%r314, 1;
	mov.b32 	%r336, -1;
	// begin inline asm
	shfl.sync.down.b32 %r312, %r313, %r314, %r335, %r336;
	// end inline asm
	setp.lt.s32 	%p74, %r311, %r335;
	mov.b32 	%f331, %r312;
	add.f32 	%f332, %f397, %f331;
	selp.f32 	%f333, %f332, %f397, %p74;
	mov.b32 	%r318, %f333;
	mov.b32 	%r319, 2;
	// begin inline asm
	shfl.sync.down.b32 %r317, %r318, %r319, %r335, %r336;
	// end inline asm
	add.s32 	%r341, %r311, 2;
	setp.gt.s32 	%p75, %r341, %r335;
	mov.b32 	%f334, %r317;
	add.f32 	%f335, %f333, %f334;
	selp.f32 	%f336, %f333, %f335, %p75;
	mov.b32 	%r323, %f336;
	mov.b32 	%r324, 4;
	// begin inline asm
	shfl.sync.down.b32 %r322, %r323, %r324, %r335, %r336;
	// end inline asm
	add.s32 	%r342, %r311, 4;
	setp.gt.s32 	%p76, %r342, %r335;
	mov.b32 	%f337, %r322;
	add.f32 	%f338, %f336, %f337;
	selp.f32 	%f339, %f336, %f338, %p76;
	mov.b32 	%r328, %f339;
	mov.b32 	%r329, 8;
	// begin inline asm
	shfl.sync.down.b32 %r327, %r328, %r329, %r335, %r336;
	// end inline asm
	add.s32 	%r343, %r311, 8;
	setp.gt.s32 	%p77, %r343, %r335;
	mov.b32 	%f340, %r327;
	add.f32 	%f341, %f339, %f340;
	selp.f32 	%f342, %f339, %f341, %p77;
	mov.b32 	%r333, %f342;
	mov.b32 	%r334, 16;
	// begin inline asm
	shfl.sync.down.b32 %r332, %r333, %r334, %r335, %r336;
	// end inline asm
	add.s32 	%r344, %r311, 16;
	setp.gt.s32 	%p78, %r344, %r335;
	mov.b32 	%f343, %r332;
	add.f32 	%f344, %f342, %f343;
	selp.f32 	%f418, %f342, %f344, %p78;
	setp.ne.s32 	%p79, %r311, 0;
	@%p79 bra 	$L__BB11_20;
	shr.u32 	%r345, %r1, 3;
	and.b32  	%r346, %r345, 124;
	mov.u32 	%r347, _ZZN3cub18CUB_300001_SM_10006detail6reduce28DeviceReduceSingleTileKernelINS2_10policy_hubIfyN4cuda3std3__44plusIfEEE10Policy1000EPfSC_iS9_ffNS7_10__identityEEEvT0_T1_T2_T3_T4_T6_E12temp_storage;
	add.s32 	%r348, %r347, %r346;
	st.shared.f32 	[%r348+8], %f418;
$L__BB11_20:
	bar.sync 	0;
	setp.ne.s32 	%p80, %r1, 0;
	@%p80 bra 	$L__BB11_72;
	setp.gt.s32 	%p81, %r67, 32;
	ld.shared.f32 	%f345, [_ZZN3cub18CUB_300001_SM_10006detail6reduce28DeviceReduceSingleTileKernelINS2_10policy_hubIfyN4cuda3std3__44plusIfEEE10Policy1000EPfSC_iS9_ffNS7_10__identityEEEvT0_T1_T2_T3_T4_T6_E12temp_storage+12];
	add.f32 	%f346, %f418, %f345;
	selp.f32 	%f347, %f346, %f418, %p81;
	setp.gt.s32 	%p82, %r67, 64;
	ld.shared.f32 	%f348, [_ZZN3cub18CUB_300001_SM_10006detail6reduce28DeviceReduceSingleTileKernelINS2_10policy_hubIfyN4cuda3std3__44plusIfEEE10Policy1000EPfSC_iS9_ffNS7_10__identityEEEvT0_T1_T2_T3_T4_T6_E12temp_storage+16];
	add.f32 	%f349, %f348, %f347;
	selp.f32 	%f350, %f349, %f347, %p82;
	setp.gt.s32 	%p83, %r67, 96;
	ld.shared.f32 	%f351, [_ZZN3cub18CUB_300001_SM_10006detail6reduce28DeviceReduceSingleTileKernelINS2_10policy_hubIfyN4cuda3std3__44plusIfEEE10Policy1000EPfSC_iS9_ffNS7_10__identityEEEvT0_T1_T2_T3_T4_T6_E12temp_storage+20];
	add.f32 	%f352, %f351, %f350;
	selp.f32 	%f353, %f352, %f350, %p83;
	setp.gt.s32 	%p84, %r67, 128;
	ld.shared.f32 	%f354, [_ZZN3cub18CUB_300001_SM_10006detail6reduce28DeviceReduceSingleTileKernelINS2_10policy_hubIfyN4cuda3std3__44plusIfEEE10Policy1000EPfSC_iS9_ffNS7_10__identityEEEvT0_T1_T2_T3_T4_T6_E12temp_storage+24];
	add.f32 	%f355, %f354, %f353;
	selp.f32 	%f356, %f355, %f353, %p84;
	setp.gt.s32 	%p85, %r67, 160;
	ld.shared.f32 	%f357, [_ZZN3cub18CUB_300001_SM_10006detail6reduce28DeviceReduceSingleTileKernelINS2_10policy_hubIfyN4cuda3std3__44plusIfEEE10Policy1000EPfSC_iS9_ffNS7_10__identityEEEvT0_T1_T2_T3_T4_T6_E12temp_storage+28];
	add.f32 	%f358, %f357, %f356;
	selp.f32 	%f359, %f358, %f356, %p85;
	setp.gt.s32 	%p86, %r67, 192;
	ld.shared.f32 	%f360, [_ZZN3cub18CUB_300001_SM_10006detail6reduce28DeviceReduceSingleTileKernelINS2_10policy_hubIfyN4cuda3std3__44plusIfEEE10Policy1000EPfSC_iS9_ffNS7_10__identityEEEvT0_T1_T2_T3_T4_T6_E12temp_storage+32];
	add.f32 	%f361, %f360, %f359;
	selp.f32 	%f362, %f361, %f359, %p86;
	setp.gt.s32 	%p87, %r67, 224;
	ld.shared.f32 	%f363, [_ZZN3cub18CUB_300001_SM_10006detail6reduce28DeviceReduceSingleTileKernelINS2_10policy_hubIfyN4cuda3std3__44plusIfEEE10Policy1000EPfSC_iS9_ffNS7_10__identityEEEvT0_T1_T2_T3_T4_T6_E12temp_storage+36];
	add.f32 	%f364, %f363, %f362;
	selp.f32 	%f418, %f364, %f362, %p87;
	bra.uni 	$L__BB11_72;
$L__BB11_22:
	mov.u32 	%r13, %tid.x;
	shl.b32 	%r224, %r13, 2;
	mul.wide.u32 	%rd86, %r224, 4;
	add.s64 	%rd76, %rd16, %rd86;
	// begin inline asm
	ld.global.nc.v2.u64 {%rd74, %rd75}, [%rd76];
	// end inline asm
	mov.b64 	{%r225, %r226}, %rd75;
	mov.b64 	{%r227, %r228}, %rd74;
	mov.b32 	%f225, %r228;
	mov.b32 	%f226, %r227;
	mov.b32 	%f227, %r226;
	mov.b32 	%f228, %r225;
	add.s64 	%rd79, %rd76, 4096;
	// begin inline asm
	ld.global.nc.v2.u64 {%rd77, %rd78}, [%rd79];
	// end inline asm
	mov.b64 	{%r229, %r230}, %rd78;
	mov.b64 	{%r231, %r232}, %rd77;
	mov.b32 	%f229, %r232;
	mov.b32 	%f230, %r231;
	mov.b32 	%f231, %r230;
	mov.b32 	%f232, %r229;
	add.s64 	%rd82, %rd76, 8192;
	// begin inline asm
	ld.global.nc.v2.u64 {%rd80, %rd81}, [%rd82];
	// end inline asm
	mov.b64 	{%r233, %r234}, %rd81;
	mov.b64 	{%r235, %r236}, %rd80;
	mov.b32 	%f233, %r236;
	mov.b32 	%f234, %r235;
	mov.b32 	%f235, %r234;
	mov.b32 	%f236, %r233;
	add.s64 	%rd85, %rd76, 12288;
	// begin inline asm
	ld.global.nc.v2.u64 {%rd83, %rd84}, [%rd85];
	// end inline asm
	mov.b64 	{%r237, %r238}, %rd84;
	mov.b64 	{%r239, %r240}, %rd83;
	mov.b32 	%f237, %r240;
	mov.b32 	%f238, %r239;
	mov.b32 	%f239, %r238;
	mov.b32 	%f240, %r237;
	add.f32 	%f241, %f226, %f225;
	add.f32 	%f242, %f228, %f227;
	add.f32 	%f243, %f230, %f229;
	add.f32 	%f244, %f232, %f231;
	add.f32 	%f245, %f234, %f233;
	add.f32 	%f246, %f236, %f235;
	add.f32 	%f247, %f238, %f237;
	add.f32 	%f248, %f240, %f239;
	add.f32 	%f249, %f241, %f242;
	add.f32 	%f250, %f243, %f244;
	add.f32 	%f251, %f245, %f246;
	add.f32 	%f252, %f247, %f248;
	add.f32 	%f253, %f249, %f250;
	add.f32 	%f254, %f251, %f252;
	add.f32 	%f404, %f253, %f254;
	setp.lt.u32 	%p50, %r67, 8192;
	mov.b32 	%r387, 4096;
	@%p50 bra 	$L__BB11_26;
	add.s32 	%r14, %r67, -4096;
	mov.b32 	%r387, 4096;
$L__BB11_24:
	mul.wide.s32 	%rd99, %r387, 4;
	add.s64 	%rd89, %rd76, %rd99;
	// begin inline asm
	ld.global.nc.v2.u64 {%rd87, %rd88}, [%rd89];
	// end inline asm
	mov.b64 	{%r242, %r243}, %rd88;
	mov.b64 	{%r244, %r245}, %rd87;
	mov.b32 	%f255, %r245;
	mov.b32 	%f256, %r244;
	mov.b32 	%f257, %r243;
	mov.b32 	%f258, %r242;
	add.s64 	%rd92, %rd89, 4096;
	// begin inline asm
	ld.global.nc.v2.u64 {%rd90, %rd91}, [%rd92];
	// end inline asm
	mov.b64 	{%r246, %r247}, %rd91;
	mov.b64 	{%r248, %r249}, %rd90;
	mov.b32 	%f259, %r249;
	mov.b32 	%f260, %r248;
	mov.b32 	%f261, %r247;
	mov.b32 	%f262, %r246;
	add.s64 	%rd95, %rd89, 8192;
	// begin inline asm
	ld.global.nc.v2.u64 {%rd93, %rd94}, [%rd95];
	// end inline asm
	mov.b64 	{%r250, %r251}, %rd94;
	mov.b64 	{%r252, %r253}, %rd93;
	mov.b32 	%f263, %r253;
	mov.b32 	%f264, %r252;
	mov.b32 	%f265, %r251;
	mov.b32 	%f266, %r250;
	add.s64 	%rd98, %rd89, 12288;
	// begin inline asm
	ld.global.nc.v2.u64 {%rd96, %rd97}, [%rd98];
	// end inline asm
	mov.b64 	{%r254, %r255}, %rd97;
	mov.b64 	{%r256, %r257}, %rd96;
	mov.b32 	%f267, %r257;
	mov.b32 	%f268, %r256;
	mov.b32 	%f269, %r255;
	mov.b32 	%f270, %r254;
	add.f32 	%f271, %f404, %f256;
	add.f32 	%f272, %f255, %f258;
	add.f32 	%f273, %f257, %f260;
	add.f32 	%f274, %f259, %f262;
	add.f32 	%f275, %f261, %f264;
	add.f32 	%f276, %f263, %f266;
	add.f32 	%f277, %f265, %f268;
	add.f32 	%f278, %f267, %f270;
	add.f32 	%f279, %f271, %f272;
	add.f32 	%f280, %f273, %f274;
	add.f32 	%f281, %f275, %f276;
	add.f32 	%f282, %f277, %f278;
	add.f32 	%f283, %f279, %f280;
	add.f32 	%f284, %f281, %f282;
	add.f32 	%f285, %f283, %f284;
	add.f32 	%f404, %f285, %f269;
	sub.s32 	%r258, %r67, %r387;
	setp.lt.s32 	%p51, %r258, 4096;
	@%p51 bra 	$L__BB11_34;
	add.s32 	%r387, %r387, 4096;
	setp.le.s32 	%p52, %r387, %r14;
	@%p52 bra 	$L__BB11_24;
$L__BB11_26:
	setp.le.s32 	%p53, %r67, %r387;
	@%p53 bra 	$L__BB11_34;
	sub.s32 	%r18, %r67, %r387;
	setp.ge.s32 	%p54, %r13, %r18;
	@%p54 bra 	$L__BB11_34;
	not.b32 	%r259, %r13;
	add.s32 	%r260, %r67, %r259;
	sub.s32 	%r19, %r260, %r387;
	and.b32  	%r261, %r19, 768;
	setp.eq.s32 	%p55, %r261, 768;
	mov.u32 	%r391, %r13;
	@%p55 bra 	$L__BB11_31;
	add.s32 	%r389, %r13, %r387;
	shr.u32 	%r262, %r19, 8;
	add.s32 	%r263, %r262, 1;
	and.b32  	%r264, %r263, 3;
	neg.s32 	%r388, %r264;
	mov.u32 	%r391, %r13;
$L__BB11_30:
	.pragma "nounroll";
	mul.wide.u32 	%rd101, %r389, 4;
	add.s64 	%rd100, %rd16, %rd101;
	// begin inline asm
	ld.global.nc.u32 %r265, [%rd100];
	// end inline asm
	mov.b32 	%f287, %r265;
	add.f32 	%f404, %f404, %f287;
	add.s32 	%r391, %r391, 256;
	add.s32 	%r389, %r389, 256;
	add.s32 	%r388, %r388, 1;
	setp.ne.s32 	%p56, %r388, 0;
	@%p56 bra 	$L__BB11_30;
$L__BB11_31:
	setp.lt.u32 	%p57, %r19, 768;
	@%p57 bra 	$L__BB11_34;
	cvt.u64.u32 	%rd102, %r391;
	cvt.u64.u32 	%rd103, %r387;
	add.s64 	%rd104, %rd102, %rd103;
	shl.b64 	%rd105, %rd104, 2;
	add.s64 	%rd106, %rd105, %rd16;
	add.s64 	%rd122, %rd106, 2048;
	add.s32 	%r392, %r391, %r387;
$L__BB11_33:
	mul.wide.u32 	%rd111, %r392, 4;
	add.s64 	%rd107, %rd16, %rd111;
	// begin inline asm
	ld.global.nc.u32 %r266, [%rd107];
	// end inline asm
	mov.b32 	%f288, %r266;
	add.f32 	%f289, %f404, %f288;
	add.s64 	%rd108, %rd122, -1024;
	// begin inline asm
	ld.global.nc.u32 %r267, [%rd108];
	// end inline asm
	mov.b32 	%f290, %r267;
	add.f32 	%f291, %f289, %f290;
	// begin inline asm
	ld.global.nc.u32 %r268, [%rd122];
	// end inline asm
	mov.b32 	%f292, %r268;
	add.f32 	%f293, %f291, %f292;
	add.s64 	%rd110, %rd122, 1024;
	// begin inline asm
	ld.global.nc.u32 %r269, [%rd110];
	// end inline asm
	mov.b32 	%f294, %r269;
	add.f32 	%f404, %f293, %f294;
	add.s32 	%r391, %r391, 1024;
	add.s64 	%rd122, %rd122, 4096;
	add.s32 	%r392, %r392, 1024;
	setp.lt.s32 	%p58, %r391, %r18;
	@%p58 bra 	$L__BB11_33;
$L__BB11_34:
	// begin inline asm
	mov.u32 %r270, %laneid;
	// end inline asm
	mov.b32 	%r272, %f404;
	mov.b32 	%r273, 1;
	mov.b32 	%r294, 31;
	mov.b32 	%r295, -1;
	// begin inline asm
	shfl.sync.down.b32 %r271, %r272, %r273, %r294, %r295;
	// end inline asm
	setp.gt.s32 	%p59, %r270, 30;
	mov.b32 	%f295, %r271;
	add.f32 	%f296, %f404, %f295;
	selp.f32 	%f297, %f404, %f296, %p59;
	mov.b32 	%r277, %f297;
	mov.b32 	%r278, 2;
	// begin inline asm
	shfl.sync.down.b32 %r276, %r277, %r278, %r294, %r295;
	// end inline asm
	setp.gt.s32 	%p60, %r270, 29;
	mov.b32 	%f298, %r276;
	add.f32 	%f299, %f297, %f298;
	selp.f32 	%f300, %f297, %f299, %p60;
	mov.b32 	%r282, %f300;
	mov.b32 	%r283, 4;
	// begin inline asm
	shfl.sync.down.b32 %r281, %r282, %r283, %r294, %r295;
	// end inline asm
	setp.gt.s32 	%p61, %r270, 27;
	mov.b32 	%f301, %r281;
	add.f32 	%f302, %f300, %f301;
	selp.f32 	%f303, %f300, %f302, %p61;
	mov.b32 	%r287, %f303;
	mov.b32 	%r288, 8;
	// begin inline asm
	shfl.sync.down.b32 %r286, %r287, %r288, %r294, %r295;
	// end inline asm
	setp.gt.s32 	%p62, %r270, 23;
	mov.b32 	%f304, %r286;
	add.f32 	%f305, %f303, %f304;
	selp.f32 	%f306, %f303, %f305, %p62;
	mov.b32 	%r292, %f306;
	mov.b32 	%r293, 16;
	// begin inline asm
	shfl.sync.down.b32 %r291, %r292, %r293, %r294, %r295;
	// end inline asm
	setp.gt.s32 	%p63, %r270, 15;
	mov.b32 	%f307, %r291;
	add.f32 	%f26, %f306, %f307;
	selp.f32 	%f418, %f306, %f26, %p63;
	setp.ne.s32 	%p64, %r270, 0;
	@%p64 bra 	$L__BB11_36;
	shr.u32 	%r296, %r13, 3;
	and.b32  	%r297, %r296, 124;
	mov.u32 	%r298, _ZZN3cub18CUB_300001_SM_10006detail6reduce28DeviceReduceSingleTileKernelINS2_10policy_hubIfyN4cuda3std3__44plusIfEEE10Policy1000EPfSC_iS9_ffNS7_10__identityEEEvT0_T1_T2_T3_T4_T6_E12temp_storage;
	add.s32 	%r299, %r298, %r297;
	st.shared.f32 	[%r299+8], %f26;
$L__BB11_36:
	bar.sync 	0;
	setp.ne.s32 	%p65, %r13, 0;
	@%p65 bra 	$L__BB11_72;
	ld.shared.f32 	%f308, [_ZZN3cub18CUB_300001_SM_10006detail6reduce28DeviceReduceSingleTileKernelINS2_10policy_hubIfyN4cuda3std3__44plusIfEEE10Policy1000EPfSC_iS9_ffNS7_10__identityEEEvT0_T1_T2_T3_T4_T6_E12temp_storage+12];
	add.f32 	%f309, %f418, %f308;
	ld.shared.f32 	%f310, [_ZZN3cub18CUB_300001_SM_10006detail6reduce28DeviceReduceSingleTileKernelINS2_10policy_hubIfyN4cuda3std3__44plusIfEEE10Policy1000EPfSC_iS9_ffNS7_10__identityEEEvT0_T1_T2_T3_T4_T6_E12temp_storage+16];
	add.f32 	%f311, %f309, %f310;
	ld.shared.f32 	%f312, [_ZZN3cub18CUB_300001_SM_10006detail6reduce28DeviceReduceSingleTileKernelINS2_10policy_hubIfyN4cuda3std3__44plusIfEEE10Policy1000EPfSC_iS9_ffNS7_10__identityEEEvT0_T1_T2_T3_T4_T6_E12temp_storage+20];
	add.f32 	%f313, %f311, %f312;
	ld.shared.f32 	%f314, [_ZZN3cub18CUB_300001_SM_10006detail6reduce28DeviceReduceSingleTileKernelINS2_10policy_hubIfyN4cuda3std3__44plusIfEEE10Policy1000EPfSC_iS9_ffNS7_10__identityEEEvT0_T1_T2_T3_T4_T6_E12temp_storage+24];
	add.f32 	%f315, %f313, %f314;
	ld.shared.f32 	%f316, [_ZZN3cub18CUB_300001_SM_10006detail6reduce28DeviceReduceSingleTileKernelINS2_10policy_hubIfyN4cuda3std3__44plusIfEEE10Policy1000EPfSC_iS9_ffNS7_10__identityEEEvT0_T1_T2_T3_T4_T6_E12temp_storage+28];
	add.f32 	%f317, %f315, %f316;
	ld.shared.f32 	%f318, [_ZZN3cub18CUB_300001_SM_10006detail6reduce28DeviceReduceSingleTileKernelINS2_10policy_hubIfyN4cuda3std3__44plusIfEEE10Policy1000EPfSC_iS9_ffNS7_10__identityEEEvT0_T1_T2_T3_T4_T6_E12temp_storage+32];
	add.f32 	%f319, %f317, %f318;
	ld.shared.f32 	%f320, [_ZZN3cub18CUB_300001_SM_10006detail6reduce28DeviceReduceSingleTileKernelINS2_10policy_hubIfyN4cuda3std3__44plusIfEEE10Policy1000EPfSC_iS9_ffNS7_10__identityEEEvT0_T1_T2_T3_T4_T6_E12temp_storage+36];
	add.f32 	%f418, %f319, %f320;
	bra.uni 	$L__BB11_72;
$L__BB11_38:
	setp.gt.s32 	%p3, %r67, 4095;
	@%p3 bra 	$L__BB11_56;
	mov.u32 	%r34, %tid.x;
	setp.ge.s32 	%p20, %r34, %r67;
	mov.f32 	%f410, 0f00000000;
	mov.u32 	%r397, %r34;
	@%p20 bra 	$L__BB11_41;
	mul.wide.u32 	%rd66, %r34, 4;
	add.s64 	%rd65, %rd16, %rd66;
	// begin inline asm
	ld.global.nc.u32 %r144, [%rd65];
	// end inline asm
	mov.b32 	%f410, %r144;
	add.s32 	%r397, %r34, 256;
$L__BB11_41:
	setp.ge.s32 	%p21, %r397, %r67;
	@%p21 bra 	$L__BB11_47;
	not.b32 	%r145, %r397;
	add.s32 	%r37, %r67, %r145;
	and.b32  	%r146, %r37, 768;
	setp.eq.s32 	%p22, %r146, 768;
	@%p22 bra 	$L__BB11_45;
	mul.wide.u32 	%rd67, %r397, 4;
	add.s64 	%rd123, %rd16, %rd67;
	shr.u32 	%r147, %r37, 8;
	add.s32 	%r148, %r147, 1;
	and.b32  	%r149, %r148, 3;
	neg.s32 	%r395, %r149;
$L__BB11_44:
	.pragma "nounroll";
	// begin inline asm
	ld.global.nc.u32 %r150, [%rd123];
	// end inline asm
	mov.b32 	%f157, %r150;
	add.f32 	%f410, %f410, %f157;
	add.s32 	%r397, %r397, 256;
	add.s64 	%rd123, %rd123, 1024;
	add.s32 	%r395, %r395, 1;
	setp.ne.s32 	%p23, %r395, 0;
	@%p23 bra 	$L__BB11_44;
$L__BB11_45:
	setp.lt.u32 	%p24, %r37, 768;
	@%p24 bra 	$L__BB11_47;
$L__BB11_46:
	mul.wide.s32 	%rd73, %r397, 4;
	add.s64 	%rd69, %rd16, %rd73;
	// begin inline asm
	ld.global.nc.u32 %r151, [%rd69];
	// end inline asm
	mov.b32 	%f158, %r151;
	add.f32 	%f159, %f410, %f158;
	add.s64 	%rd70, %rd69, 1024;
	// begin inline asm
	ld.global.nc.u32 %r152, [%rd70];
	// end inline asm
	mov.b32 	%f160, %r152;
	add.f32 	%f161, %f159, %f160;
	add.s64 	%rd71, %rd69, 2048;
	// begin inline asm
	ld.global.nc.u32 %r153, [%rd71];
	// end inline asm
	mov.b32 	%f162, %r153;
	add.f32 	%f163, %f161, %f162;
	add.s64 	%rd72, %rd69, 3072;
	// begin inline asm
	ld.global.nc.u32 %r154, [%rd72];
	// end inline asm
	mov.b32 	%f164, %r154;
	add.f32 	%f410, %f163, %f164;
	add.s32 	%r397, %r397, 1024;
	setp.lt.s32 	%p25, %r397, %r67;
	@%p25 bra 	$L__BB11_46;
$L__BB11_47:
	setp.lt.s32 	%p26, %r67, 256;
	@%p26 bra 	$L__BB11_52;
	// begin inline asm
	mov.u32 %r193, %laneid;
	// end inline asm
	mov.b32 	%r195, %f410;
	mov.b32 	%r196, 1;
	mov.b32 	%r217, 31;
	mov.b32 	%r218, -1;
	// begin inline asm
	shfl.sync.down.b32 %r194, %r195, %r196, %r217, %r218;
	// end inline asm
	setp.gt.s32 	%p42, %r193, 30;
	mov.b32 	%f199, %r194;
	add.f32 	%f200, %f410, %f199;
	selp.f32 	%f201, %f410, %f200, %p42;
	mov.b32 	%r200, %f201;
	mov.b32 	%r201, 2;
	// begin inline asm
	shfl.sync.down.b32 %r199, %r200, %r201, %r217, %r218;
	// end inline asm
	setp.gt.s32 	%p43, %r193, 29;
	mov.b32 	%f202, %r199;
	add.f32 	%f203, %f201, %f202;
	selp.f32 	%f204, %f201, %f203, %p43;
	mov.b32 	%r205, %f204;
	mov.b32 	%r206, 4;
	// begin inline asm
	shfl.sync.down.b32 %r204, %r205, %r206, %r217, %r218;
	// end inline asm
	setp.gt.s32 	%p44, %r193, 27;
	mov.b32 	%f205, %r204;
	add.f32 	%f206, %f204, %f205;
	selp.f32 	%f207, %f204, %f206, %p44;
	mov.b32 	%r210, %f207;
	mov.b32 	%r211, 8;
	// begin inline asm
	shfl.sync.down.b32 %r209, %r210, %r211, %r217, %r218;
	// end inline asm
	setp.gt.s32 	%p45, %r193, 23;
	mov.b32 	%f208, %r209;
	add.f32 	%f209, %f207, %f208;
	selp.f32 	%f210, %f207, %f209, %p45;
	mov.b32 	%r215, %f210;
	mov.b32 	%r216, 16;
	// begin inline asm
	shfl.sync.down.b32 %r214, %r215, %r216, %r217, %r218;
	// end inline asm
	setp.gt.s32 	%p46, %r193, 15;
	mov.b32 	%f211, %r214;
	add.f32 	%f38, %f210, %f211;
	selp.f32 	%f418, %f210, %f38, %p46;
	setp.ne.s32 	%p47, %r193, 0;
	@%p47 bra 	$L__BB11_50;
	shr.u32 	%r219, %r34, 3;
	and.b32  	%r220, %r219, 124;
	mov.u32 	%r221, _ZZN3cub18CUB_300001_SM_10006detail6reduce28DeviceReduceSingleTileKernelINS2_10policy_hubIfyN4cuda3std3__44plusIfEEE10Policy1000EPfSC_iS9_ffNS7_10__identityEEEvT0_T1_T2_T3_T4_T6_E12temp_storage;
	add.s32 	%r222, %r221, %r220;
	st.shared.f32 	[%r222+8], %f38;
$L__BB11_50:
	bar.sync 	0;
	setp.ne.s32 	%p48, %r34, 0;
	@%p48 bra 	$L__BB11_72;
	ld.shared.f32 	%f212, [_ZZN3cub18CUB_300001_SM_10006detail6reduce28DeviceReduceSingleTileKernelINS2_10policy_hubIfyN4cuda3std3__44plusIfEEE10Policy1000EPfSC_iS9_ffNS7_10__identityEEEvT0_T1_T2_T3_T4_T6_E12temp_storage+12];
	add.f32 	%f213, %f418, %f212;
	ld.shared.f32 	%f214, [_ZZN3cub18CUB_300001_SM_10006detail6reduce28DeviceReduceSingleTileKernelINS2_10policy_hubIfyN4cuda3std3__44plusIfEEE10Policy1000EPfSC_iS9_ffNS7_10__identityEEEvT0_T1_T2_T3_T4_T6_E12temp_storage+16];
	add.f32 	%f215, %f213, %f214;
	ld.shared.f32 	%f216, [_ZZN3cub18CUB_300001_SM_10006detail6reduce28DeviceReduceSingleTileKernelINS2_10policy_hubIfyN4cuda3std3__44plusIfEEE10Policy1000EPfSC_iS9_ffNS7_10__identityEEEvT0_T1_T2_T3_T4_T6_E12temp_storage+20];
	add.f32 	%f217, %f215, %f216;
	ld.shared.f32 	%f218, [_ZZN3cub18CUB_300001_SM_10006detail6reduce28DeviceReduceSingleTileKernelINS2_10policy_hubIfyN4cuda3std3__44plusIfEEE10Policy1000EPfSC_iS9_ffNS7_10__identityEEEvT0_T1_T2_T3_T4_T6_E12temp_storage+24];
	add.f32 	%f219, %f217, %f218;
	ld.shared.f32 	%f220, [_ZZN3cub18CUB_300001_SM_10006detail6reduce28DeviceReduceSingleTileKernelINS2_10policy_hubIfyN4cuda3std3__44plusIfEEE10Policy1000EPfSC_iS9_ffNS7_10__identityEEEvT0_T1_T2_T3_T4_T6_E12temp_storage+28];
	add.f32 	%f221, %f219, %f220;
	ld.shared.f32 	%f222, [_ZZN3cub18CUB_300001_SM_10006detail6reduce28DeviceReduceSingleTileKernelINS2_10policy_hubIfyN4cuda3std3__44plusIfEEE10Policy1000EPfSC_iS9_ffNS7_10__identityEEEvT0_T1_T2_T3_T4_T6_E12temp_storage+32];
	add.f32 	%f223, %f221, %f222;
	ld.shared.f32 	%f224, [_ZZN3cub18CUB_300001_SM_10006detail6reduce28DeviceReduceSingleTileKernelINS2_10policy_hubIfyN4cuda3std3__44plusIfEEE10Policy1000EPfSC_iS9_ffNS7_10__identityEEEvT0_T1_T2_T3_T4_T6_E12temp_storage+36];
	add.f32 	%f418, %f223, %f224;
	bra.uni 	$L__BB11_72;
$L__BB11_52:
	// begin inline asm
	mov.u32 %r155, %laneid;
	// end inline asm
	and.b32  	%r181, %r34, 992;
	add.s32 	%r182, %r181, 32;
	setp.gt.s32 	%p27, %r182, %r67;
	not.b32 	%r183, %r181;
	add.s32 	%r184, %r67, %r183;
	selp.b32 	%r179, %r184, 31, %p27;
	mov.b32 	%r157, %f410;
	mov.b32 	%r158, 1;
	mov.b32 	%r180, -1;
	// begin inline asm
	shfl.sync.down.b32 %r156, %r157, %r158, %r179, %r180;
	// end inline asm
	setp.lt.s32 	%p28, %r155, %r179;
	mov.b32 	%f165, %r156;
	add.f32 	%f166, %f410, %f165;
	selp.f32 	%f167, %f166, %f410, %p28;
	mov.b32 	%r162, %f167;
	mov.b32 	%r163, 2;
	// begin inline asm
	shfl.sync.down.b32 %r161, %r162, %r163, %r179, %r180;
	// end inline asm
	add.s32 	%r185, %r155, 2;
	setp.gt.s32 	%p29, %r185, %r179;
	mov.b32 	%f168, %r161;
	add.f32 	%f169, %f167, %f168;
	selp.f32 	%f170, %f167, %f169, %p29;
	mov.b32 	%r167, %f170;
	mov.b32 	%r168, 4;
	// begin inline asm
	shfl.sync.down.b32 %r166, %r167, %r168, %r179, %r180;
	// end inline asm
	add.s32 	%r186, %r155, 4;
	setp.gt.s32 	%p30, %r186, %r179;
	mov.b32 	%f171, %r166;
	add.f32 	%f172, %f170, %f171;
	selp.f32 	%f173, %f170, %f172, %p30;
	mov.b32 	%r172, %f173;
	mov.b32 	%r173, 8;
	// begin inline asm
	shfl.sync.down.b32 %r171, %r172, %r173, %r179, %r180;
	// end inline asm
	add.s32 	%r187, %r155, 8;
	setp.gt.s32 	%p31, %r187, %r179;
	mov.b32 	%f174, %r171;
	add.f32 	%f175, %f173, %f174;
	selp.f32 	%f176, %f173, %f175, %p31;
	mov.b32 	%r177, %f176;
	mov.b32 	%r178, 16;
	// begin inline asm
	shfl.sync.down.b32 %r176, %r177, %r178, %r179, %r180;
	// end inline asm
	add.s32 	%r188, %r155, 16;
	setp.gt.s32 	%p32, %r188, %r179;
	mov.b32 	%f177, %r176;
	add.f32 	%f178, %f176, %f177;
	selp.f32 	%f418, %f176, %f178, %p32;
	setp.ne.s32 	%p33, %r155, 0;
	@%p33 bra 	$L__BB11_54;
	shr.u32 	%r189, %r34, 3;
	and.b32  	%r190, %r189, 124;
	mov.u32 	%r191, _ZZN3cub18CUB_300001_SM_10006detail6reduce28DeviceReduceSingleTileKernelINS2_10policy_hubIfyN4cuda3std3__44plusIfEEE10Policy1000EPfSC_iS9_ffNS7_10__identityEEEvT0_T1_T2_T3_T4_T6_E12temp_storage;
	add.s32 	%r192, %r191, %r190;
	st.shared.f32 	[%r192+8], %f418;
$L__BB11_54:
	bar.sync 	0;
	setp.ne.s32 	%p34, %r34, 0;
	@%p34 bra 	$L__BB11_72;
	setp.gt.s32 	%p35, %r67, 32;
	ld.shared.f32 	%f179, [_ZZN3cub18CUB_300001_SM_10006detail6reduce28DeviceReduceSingleTileKernelINS2_10policy_hubIfyN4cuda3std3__44plusIfEEE10Policy1000EPfSC_iS9_ffNS7_10__identityEEEvT0_T1_T2_T3_T4_T6_E12temp_storage+12];
	add.f32 	%f180, %f418, %f179;
	selp.f32 	%f181, %f180, %f418, %p35;
	setp.gt.s32 	%p36, %r67, 64;
	ld.shared.f32 	%f182, [_ZZN3cub18CUB_300001_SM_10006detail6reduce28DeviceReduceSingleTileKernelINS2_10policy_hubIfyN4cuda3std3__44plusIfEEE10Policy1000EPfSC_iS9_ffNS7_10__identityEEEvT0_T1_T2_T3_T4_T6_E12temp_storage+16];
	add.f32 	%f183, %f182, %f181;
	selp.f32 	%f184, %f183, %f181, %p36;
	setp.gt.s32 	%p37, %r67, 96;
	ld.shared.f32 	%f185, [_ZZN3cub18CUB_300001_SM_10006detail6reduce28DeviceReduceSingleTileKernelINS2_10policy_hubIfyN4cuda3std3__44plusIfEEE10Policy1000EPfSC_iS9_ffNS7_10__identityEEEvT0_T1_T2_T3_T4_T6_E12temp_storage+20];
	add.f32 	%f186, %f185, %f184;
	selp.f32 	%f187, %f186, %f184, %p37;
	setp.gt.s32 	%p38, %r67, 128;
	ld.shared.f32 	%f188, [_ZZN3cub18CUB_300001_SM_10006detail6reduce28DeviceReduceSingleTileKernelINS2_10policy_hubIfyN4cuda3std3__44plusIfEEE10Policy1000EPfSC_iS9_ffNS7_10__identityEEEvT0_T1_T2_T3_T4_T6_E12temp_storage+24];
	add.f32 	%f189, %f188, %f187;
	selp.f32 	%f190, %f189, %f187, %p38;
	setp.gt.s32 	%p39, %r67, 160;
	ld.shared.f32 	%f191, [_ZZN3cub18CUB_300001_SM_10006detail6reduce28DeviceReduceSingleTileKernelINS2_10policy_hubIfyN4cuda3std3__44plusIfEEE10Policy1000EPfSC_iS9_ffNS7_10__identityEEEvT0_T1_T2_T3_T4_T6_E12temp_storage+28];
	add.f32 	%f192, %f191, %f190;
	selp.f32 	%f193, %f192, %f190, %p39;
	setp.gt.s32 	%p40, %r67, 192;
	ld.shared.f32 	%f194, [_ZZN3cub18CUB_300001_SM_10006detail6reduce28DeviceReduceSingleTileKernelINS2_10policy_hubIfyN4cuda3std3__44plusIfEEE10Policy1000EPfSC_iS9_ffNS7_10__identityEEEvT0_T1_T2_T3_T4_T6_E12temp_storage+32];
	add.f32 	%f195, %f194, %f193;
	selp.f32 	%f196, %f195, %f193, %p40;
	setp.gt.s32 	%p41, %r67, 224;
	ld.shared.f32 	%f197, [_ZZN3cub18CUB_300001_SM_10006detail6reduce28DeviceReduceSingleTileKernelINS2_10policy_hubIfyN4cuda3std3__44plusIfEEE10Policy1000EPfSC_iS9_ffNS7_10__identityEEEvT0_T1_T2_T3_T4_T6_E12temp_storage+36];
	add.f32 	%f198, %f197, %f196;
	selp.f32 	%f418, %f198, %f196, %p41;
	bra.uni 	$L__BB11_72;
$L__BB11_56:
	mov.u32 	%r46, %tid.x;
	mul.wide.u32 	%rd35, %r46, 4;
	add.s64 	%rd19, %rd16, %rd35;
	// begin inline asm
	ld.global.nc.u32 %r68, [%rd19];
	// end inline asm
	mov.b32 	%f59, %r68;
	add.s64 	%rd20, %rd19, 1024;
	// begin inline asm
	ld.global.nc.u32 %r69, [%rd20];
	// end inline asm
	mov.b32 	%f60, %r69;
	add.s64 	%rd21, %rd19, 2048;
	// begin inline asm
	ld.global.nc.u32 %r70, [%rd21];
	// end inline asm
	mov.b32 	%f61, %r70;
	add.s64 	%rd22, %rd19, 3072;
	// begin inline asm
	ld.global.nc.u32 %r71, [%rd22];
	// end inline asm
	mov.b32 	%f62, %r71;
	add.s64 	%rd23, %rd19, 4096;
	// begin inline asm
	ld.global.nc.u32 %r72, [%rd23];
	// end inline asm
	mov.b32 	%f63, %r72;
	add.s64 	%rd24, %rd19, 5120;
	// begin inline asm
	ld.global.nc.u32 %r73, [%rd24];
	// end inline asm
	mov.b32 	%f64, %r73;
	add.s64 	%rd25, %rd19, 6144;
	// begin inline asm
	ld.global.nc.u32 %r74, [%rd25];
	// end inline asm
	mov.b32 	%f65, %r74;
	add.s64 	%rd26, %rd19, 7168;
	// begin inline asm
	ld.global.nc.u32 %r75, [%rd26];
	// end inline asm
	mov.b32 	%f66, %r75;
	add.s64 	%rd27, %rd19, 8192;
	// begin inline asm
	ld.global.nc.u32 %r76, [%rd27];
	// end inline asm
	mov.b32 	%f67, %r76;
	add.s64 	%rd28, %rd19, 9216;
	// begin inline asm
	ld.global.nc.u32 %r77, [%rd28];
	// end inline asm
	mov.b32 	%f68, %r77;
	add.s64 	%rd29, %rd19, 10240;
	// begin inline asm
	ld.global.nc.u32 %r78, [%rd29];
	// end inline asm
	mov.b32 	%f69, %r78;
	add.s64 	%rd30, %rd19, 11264;
	// begin inline asm
	ld.global.nc.u32 %r79, [%rd30];
	// end inline asm
	mov.b32 	%f70, %r79;
	add.s64 	%rd31, %rd19, 12288;
	// begin inline asm
	ld.global.nc.u32 %r80, [%rd31];
	// end inline asm
	mov.b32 	%f71, %r80;
	add.s64 	%rd32, %rd19, 13312;
	// begin inline asm
	ld.global.nc.u32 %r81, [%rd32];
	// end inline asm
	mov.b32 	%f72, %r81;
	add.s64 	%rd33, %rd19, 14336;
	// begin inline asm
	ld.global.nc.u32 %r82, [%rd33];
	// end inline asm
	mov.b32 	%f73, %r82;
	add.s64 	%rd34, %rd19, 15360;
	// begin inline asm
	ld.global.nc.u32 %r83, [%rd34];
	// end inline asm
	mov.b32 	%f74, %r83;
	add.f32 	%f75, %f59, %f60;
	add.f32 	%f76, %f61, %f62;
	add.f32 	%f77, %f63, %f64;
	add.f32 	%f78, %f65, %f66;
	add.f32 	%f79, %f67, %f68;
	add.f32 	%f80, %f69, %f70;
	add.f32 	%f81, %f71, %f72;
	add.f32 	%f82, %f73, %f74;
	add.f32 	%f83, %f75, %f76;
	add.f32 	%f84, %f77, %f78;
	add.f32 	%f85, %f79, %f80;
	add.f32 	%f86, %f81, %f82;
	add.f32 	%f87, %f83, %f84;
	add.f32 	%f88, %f85, %f86;
	add.f32 	%f417, %f87, %f88;
	setp.lt.u32 	%p4, %r67, 8192;
	mov.b32 	%r400, 4096;
	@%p4 bra 	$L__BB11_60;
	add.s32 	%r47, %r67, -4096;
	mov.b32 	%r400, 4096;
$L__BB11_58:
	mul.wide.s32 	%rd52, %r400, 4;
	add.s64 	%rd36, %rd19, %rd52;
	// begin inline asm
	ld.global.nc.u32 %r86, [%rd36];
	// end inline asm
	mov.b32 	%f89, %r86;
	add.s64 	%rd37, %rd36, 1024;
	// begin inline asm
	ld.global.nc.u32 %r87, [%rd37];
	// end inline asm
	mov.b32 	%f90, %r87;
	add.s64 	%rd38, %rd36, 2048;
	// begin inline asm
	ld.global.nc.u32 %r88, [%rd38];
	// end inline asm
	mov.b32 	%f91, %r88;
	add.s64 	%rd39, %rd36, 3072;
	// begin inline asm
	ld.global.nc.u32 %r89, [%rd39];
	// end inline asm
	mov.b32 	%f92, %r89;
	add.s64 	%rd40, %rd36, 4096;
	// begin inline asm
	ld.global.nc.u32 %r90, [%rd40];
	// end inline asm
	mov.b32 	%f93, %r90;
	add.s64 	%rd41, %rd36, 5120;
	// begin inline asm
	ld.global.nc.u32 %r91, [%rd41];
	// end inline asm
	mov.b32 	%f94, %r91;
	add.s64 	%rd42, %rd36, 6144;
	// begin inline asm
	ld.global.nc.u32 %r92, [%rd42];
	// end inline asm
	mov.b32 	%f95, %r92;
	add.s64 	%rd43, %rd36, 7168;
	// begin inline asm
	ld.global.nc.u32 %r93, [%rd43];
	// end inline asm
	mov.b32 	%f96, %r93;
	add.s64 	%rd44, %rd36, 8192;
	// begin inline asm
	ld.global.nc.u32 %r94, [%rd44];
	// end inline asm
	mov.b32 	%f97, %r94;
	add.s64 	%rd45, %rd36, 9216;
	// begin inline asm
	ld.global.nc.u32 %r95, [%rd45];
	// end inline asm
	mov.b32 	%f98, %r95;
	add.s64 	%rd46, %rd36, 10240;
	// begin inline asm
	ld.global.nc.u32 %r96, [%rd46];
	// end inline asm
	mov.b32 	%f99, %r96;
	add.s64 	%rd47, %rd36, 11264;
	// begin inline asm
	ld.global.nc.u32 %r97, [%rd47];
	// end inline asm
	mov.b32 	%f100, %r97;
	add.s64 	%rd48, %rd36, 12288;
	// begin inline asm
	ld.global.nc.u32 %r98, [%rd48];
	// end inline asm
	mov.b32 	%f101, %r98;
	add.s64 	%rd49, %rd36, 13312;
	// begin inline asm
	ld.global.nc.u32 %r99, [%rd49];
	// end inline asm
	mov.b32 	%f102, %r99;
	add.s64 	%rd50, %rd36, 14336;
	// begin inline asm
	ld.global.nc.u32 %r100, [%rd50];
	// end inline asm
	mov.b32 	%f103, %r100;
	add.s64 	%rd51, %rd36, 15360;
	// begin inline asm
	ld.global.nc.u32 %r101, [%rd51];
	// end inline asm
	mov.b32 	%f104, %r101;
	add.f32 	%f105, %f417, %f89;
	add.f32 	%f106, %f90, %f91;
	add.f32 	%f107, %f92, %f93;
	add.f32 	%f108, %f94, %f95;
	add.f32 	%f109, %f96, %f97;
	add.f32 	%f110, %f98, %f99;
	add.f32 	%f111, %f100, %f101;
	add.f32 	%f112, %f102, %f103;
	add.f32 	%f113, %f105, %f106;
	add.f32 	%f114, %f107, %f108;
	add.f32 	%f115, %f109, %f110;
	add.f32 	%f116, %f111, %f112;
	add.f32 	%f117, %f113, %f114;
	add.f32 	%f118, %f115, %f116;
	add.f32 	%f119, %f117, %f118;
	add.f32 	%f417, %f119, %f104;
	sub.s32 	%r102, %r67, %r400;
	setp.lt.s32 	%p5, %r102, 4096;
	@%p5 bra 	$L__BB11_68;
	add.s32 	%r400, %r400, 4096;
	setp.le.s32 	%p6, %r400, %r47;
	@%p6 bra 	$L__BB11_58;
$L__BB11_60:
	setp.le.s32 	%p7, %r67, %r400;
	@%p7 bra 	$L__BB11_68;
	sub.s32 	%r51, %r67, %r400;
	setp.ge.s32 	%p8, %r46, %r51;
	@%p8 bra 	$L__BB11_68;
	not.b32 	%r103, %r46;
	add.s32 	%r104, %r67, %r103;
	sub.s32 	%r52, %r104, %r400;
	and.b32  	%r105, %r52, 768;
	setp.eq.s32 	%p9, %r105, 768;
	mov.u32 	%r404, %r46;
	@%p9 bra 	$L__BB11_65;
	add.s32 	%r402, %r46, %r400;
	shr.u32 	%r106, %r52, 8;
	add.s32 	%r107, %r106, 1;
	and.b32  	%r108, %r107, 3;
	neg.s32 	%r401, %r108;
	mov.u32 	%r404, %r46;
$L__BB11_64:
	.pragma "nounroll";
	mul.wide.u32 	%rd54, %r402, 4;
	add.s64 	%rd53, %rd16, %rd54;
	// begin inline asm
	ld.global.nc.u32 %r109, [%rd53];
	// end inline asm
	mov.b32 	%f121, %r109;
	add.f32 	%f417, %f417, %f121;
	add.s32 	%r404, %r404, 256;
	add.s32 	%r402, %r402, 256;
	add.s32 	%r401, %r401, 1;
	setp.ne.s32 	%p10, %r401, 0;
	@%p10 bra 	$L__BB11_64;
$L__BB11_65:
	setp.lt.u32 	%p11, %r52, 768;
	@%p11 bra 	$L__BB11_68;
	cvt.u64.u32 	%rd55, %r404;
	cvt.u64.u32 	%rd56, %r400;
	add.s64 	%rd57, %rd55, %rd56;
	shl.b64 	%rd58, %rd57, 2;
	add.s64 	%rd59, %rd58, %rd16;
	add.s64 	%rd124, %rd59, 2048;
	add.s32 	%r405, %r404, %r400;
$L__BB11_67:
	mul.wide.u32 	%rd64, %r405, 4;
	add.s64 	%rd60, %rd16, %rd64;
	// begin inline asm
	ld.global.nc.u32 %r110, [%rd60];
	// end inline asm
	mov.b32 	%f122, %r110;
	add.f32 	%f123, %f417, %f122;
	add.s64 	%rd61, %rd124, -1024;
	// begin inline asm
	ld.global.nc.u32 %r111, [%rd61];
	// end inline asm
	mov.b32 	%f124, %r111;
	add.f32 	%f125, %f123, %f124;
	// begin inline asm
	ld.global.nc.u32 %r112, [%rd124];
	// end inline asm
	mov.b32 	%f126, %r112;
	add.f32 	%f127, %f125, %f126;
	add.s64 	%rd63, %rd124, 1024;
	// begin inline asm
	ld.global.nc.u32 %r113, [%rd63];
	// end inline asm
	mov.b32 	%f128, %r113;
	add.f32 	%f417, %f127, %f128;
	add.s32 	%r404, %r404, 1024;
	add.s64 	%rd124, %rd124, 4096;
	add.s32 	%r405, %r405, 1024;
	setp.lt.s32 	%p12, %r404, %r51;
	@%p12 bra 	$L__BB11_67;
$L__BB11_68:
	// begin inline asm
	mov.u32 %r114, %laneid;
	// end inline asm
	mov.b32 	%r116, %f417;
	mov.b32 	%r117, 1;
	mov.b32 	%r138, 31;
	mov.b32 	%r139, -1;
	// begin inline asm
	shfl.sync.down.b32 %r115, %r116, %r117, %r138, %r139;
	// end inline asm
	setp.gt.s32 	%p13, %r114, 30;
	mov.b32 	%f129, %r115;
	add.f32 	%f130, %f417, %f129;
	selp.f32 	%f131, %f417, %f130, %p13;
	mov.b32 	%r121, %f131;
	mov.b32 	%r122, 2;
	// begin inline asm
	shfl.sync.down.b32 %r120, %r121, %r122, %r138, %r139;
	// end inline asm
	setp.gt.s32 	%p14, %r114, 29;
	mov.b32 	%f132, %r120;
	add.f32 	%f133, %f131, %f132;
	selp.f32 	%f134, %f131, %f133, %p14;
	mov.b32 	%r126, %f134;
	mov.b32 	%r127, 4;
	// begin inline asm
	shfl.sync.down.b32 %r125, %r126, %r127, %r138, %r139;
	// end inline asm
	setp.gt.s32 	%p15, %r114, 27;
	mov.b32 	%f135, %r125;
	add.f32 	%f136, %f134, %f135;
	selp.f32 	%f137, %f134, %f136, %p15;
	mov.b32 	%r131, %f137;
	mov.b32 	%r132, 8;
	// begin inline asm
	shfl.sync.down.b32 %r130, %r131, %r132, %r138, %r139;
	// end inline asm
	setp.gt.s32 	%p16, %r114, 23;
	mov.b32 	%f138, %r130;
	add.f32 	%f139, %f137, %f138;
	selp.f32 	%f140, %f137, %f139, %p16;
	mov.b32 	%r136, %f140;
	mov.b32 	%r137, 16;
	// begin inline asm
	shfl.sync.down.b32 %r135, %r136, %r137, %r138, %r139;
	// end inline asm
	setp.gt.s32 	%p17, %r114, 15;
	mov.b32 	%f141, %r135;
	add.f32 	%f54, %f140, %f141;
	selp.f32 	%f418, %f140, %f54, %p17;
	setp.ne.s32 	%p18, %r114, 0;
	@%p18 bra 	$L__BB11_70;
	shr.u32 	%r140, %r46, 3;
	and.b32  	%r141, %r140, 124;
	mov.u32 	%r142, _ZZN3cub18CUB_300001_SM_10006detail6reduce28DeviceReduceSingleTileKernelINS2_10policy_hubIfyN4cuda3std3__44plusIfEEE10Policy1000EPfSC_iS9_ffNS7_10__identityEEEvT0_T1_T2_T3_T4_T6_E12temp_storage;
	add.s32 	%r143, %r142, %r141;
	st.shared.f32 	[%r143+8], %f54;
$L__BB11_70:
	bar.sync 	0;
	setp.ne.s32 	%p19, %r46, 0;
	@%p19 bra 	$L__BB11_72;
	ld.shared.f32 	%f142, [_ZZN3cub18CUB_300001_SM_10006detail6reduce28DeviceReduceSingleTileKernelINS2_10policy_hubIfyN4cuda3std3__44plusIfEEE10Policy1000EPfSC_iS9_ffNS7_10__identityEEEvT0_T1_T2_T3_T4_T6_E12temp_storage+12];
	add.f32 	%f143, %f418, %f142;
	ld.shared.f32 	%f144, [_ZZN3cub18CUB_300001_SM_10006detail6reduce28DeviceReduceSingleTileKernelINS2_10policy_hubIfyN4cuda3std3__44plusIfEEE10Policy1000EPfSC_iS9_ffNS7_10__identityEEEvT0_T1_T2_T3_T4_T6_E12temp_storage+16];
	add.f32 	%f145, %f143, %f144;
	ld.shared.f32 	%f146, [_ZZN3cub18CUB_300001_SM_10006detail6reduce28DeviceReduceSingleTileKernelINS2_10policy_hubIfyN4cuda3std3__44plusIfEEE10Policy1000EPfSC_iS9_ffNS7_10__identityEEEvT0_T1_T2_T3_T4_T6_E12temp_storage+20];
	add.f32 	%f147, %f145, %f146;
	ld.shared.f32 	%f148, [_ZZN3cub18CUB_300001_SM_10006detail6reduce28DeviceReduceSingleTileKernelINS2_10policy_hubIfyN4cuda3std3__44plusIfEEE10Policy1000EPfSC_iS9_ffNS7_10__identityEEEvT0_T1_T2_T3_T4_T6_E12temp_storage+24];
	add.f32 	%f149, %f147, %f148;
	ld.shared.f32 	%f150, [_ZZN3cub18CUB_300001_SM_10006detail6reduce28DeviceReduceSingleTileKernelINS2_10policy_hubIfyN4cuda3std3__44plusIfEEE10Policy1000EPfSC_iS9_ffNS7_10__identityEEEvT0_T1_T2_T3_T4_T6_E12temp_storage+28];
	add.f32 	%f151, %f149, %f150;
	ld.shared.f32 	%f152, [_ZZN3cub18CUB_300001_SM_10006detail6reduce28DeviceReduceSingleTileKernelINS2_10policy_hubIfyN4cuda3std3__44plusIfEEE10Policy1000EPfSC_iS9_ffNS7_10__identityEEEvT0_T1_T2_T3_T4_T6_E12temp_storage+32];
	add.f32 	%f153, %f151, %f152;
	ld.shared.f32 	%f154, [_ZZN3cub18CUB_300001_SM_10006detail6reduce28DeviceReduceSingleTileKernelINS2_10policy_hubIfyN4cuda3std3__44plusIfEEE10Policy1000EPfSC_iS9_ffNS7_10__identityEEEvT0_T1_T2_T3_T4_T6_E12temp_storage+36];
	add.f32 	%f418, %f153, %f154;
$L__BB11_72:
	mov.u32 	%r379, %tid.x;
	setp.ne.s32 	%p95, %r379, 0;
	@%p95 bra 	$L__BB11_74;
	add.f32 	%f391, %f58, %f418;
	st.global.f32 	[%rd1], %f391;
$L__BB11_74:
	ret;

}


// ===== COMPILED SASS (sm_100) =====

	.target	sm_100

	.elftype	@"ET_EXEC"


//--------------------- .note.nv.tkinfo           --------------------------
	.section	.note.nv.tkinfo,"",@"SHT_NOTE"
	.sectionflags	@"SHF_NOTE_NV_TKINFO"
	.tkinfo
        /*0018*/ 	.word	0x00000002
        /*0030*/ 	.string	""
        /*0030*/ 	.string	"ptxas"
        /*0030*/ 	.string	"Cuda compilation tools, release 13.0, V13.0.88"
        /*0030*/ 	.string	"Build cuda_13.0.r13.0/compiler.36424714_0"
        /*0030*/ 	.string	"-arch sm_100 -m 64 "



//--------------------- .note.nv.cuinfo           --------------------------
	.section	.note.nv.cuinfo,"",@"SHT_NOTE"
	.sectionflags	@"SHF_NOTE_NV_CUINFO"
        /*0018*/ 	.short	0x0002
        /*001a*/ 	.short	0x0064
        /*001c*/ 	.short	0x0082
	.zero		2


//--------------------- .nv.info                  --------------------------
	.section	.nv.info,"",@"SHT_CUDA_INFO"
	.align	4


	//----- nvinfo : EIATTR_REGCOUNT
	.align		4
        /*0000*/ 	.byte	0x04, 0x2f
        /*0002*/ 	.short	(.L_44 - .L_43)
	.align		4
.L_43:
        /*0004*/ 	.word	index@(_Z8fill_vecPKiPfS1_)
        /*0008*/ 	.word	0x0000000a


	//----- nvinfo : EIATTR_FRAME_SIZE
	.align		4
.L_44:
        /*000c*/ 	.byte	0x04, 0x11
        /*000e*/ 	.short	(.L_46 - .L_45)
	.align		4
.L_45:
        /*0010*/ 	.word	index@(_Z8fill_vecPKiPfS1_)
        /*0014*/ 	.word	0x00000000


	//----- nvinfo : EIATTR_REGCOUNT
	.align		4
.L_46:
        /*0018*/ 	.byte	0x04, 0x2f
        /*001a*/ 	.short	(.L_48 - .L_47)
	.align		4
.L_47:
        /*001c*/ 	.word	index@(_Z8fill_matPKiS0_PfS1_)
        /*0020*/ 	.word	0x0000000c


	//----- nvinfo : EIATTR_FRAME_SIZE
	.align		4
.L_48:
        /*0024*/ 	.byte	0x04, 0x11
        /*0026*/ 	.short	(.L_50 - .L_49)
	.align		4
.L_49:
        /*0028*/ 	.word	index@(_Z8fill_matPKiS0_PfS1_)
        /*002c*/ 	.word	0x00000000


	//----- nvinfo : EIATTR_REGCOUNT
	.align		4
.L_50:
        /*0030*/ 	.byte	0x04, 0x2f
        /*0032*/ 	.short	(.L_52 - .L_51)
	.align		4
.L_51:
        /*0034*/ 	.word	index@(_Z14euler_timestepPKiS0_PKfS2_PfS2_S2_S2_)
        /*0038*/ 	.word	0x00000014


	//----- nvinfo : EIATTR_FRAME_SIZE
	.align		4
.L_52:
        /*003c*/ 	.byte	0x04, 0x11
        /*003e*/ 	.short	(.L_54 - .L_53)
	.align		4
.L_53:
        /*0040*/ 	.word	index@(_Z14euler_timestepPKiS0_PKfS2_PfS2_S2_S2_)
        /*0044*/ 	.word	0x00000000


	//----- nvinfo : EIATTR_REGCOUNT
	.align		4
.L_54:
        /*0048*/ 	.byte	0x04, 0x2f
        /*004a*/ 	.short	(.L_56 - .L_55)
	.align		4
.L_55:
        /*004c*/ 	.word	index@(_Z16calc_disc_payoffPKiS0_S0_PKfS2_Pf)
        /*0050*/ 	.word	0x00000018


	//----- nvinfo : EIATTR_FRAME_SIZE
	.align		4
.L_56:
        /*0054*/ 	.byte	0x04, 0x11
        /*0056*/ 	.short	(.L_58 - .L_57)
	.align		4
.L_57:
        /*0058*/ 	.word	index@($__internal_0_$__cuda_sm3x_div_rn_noftz_f32_slowpath)
        /*005c*/ 	.word	0x00000000


	//----- nvinfo : EIATTR_FRAME_SIZE
	.align		4
.L_58:
        /*0060*/ 	.byte	0x04, 0x11
        /*0062*/ 	.short	(.L_60 - .L_59)
	.align		4
.L_59:
        /*0064*/ 	.word	index@(_Z16calc_disc_payoffPKiS0_S0_PKfS2_Pf)
        /*0068*/ 	.word	0x00000000


	//----- nvinfo : EIATTR_REGCOUNT
	.align		4
.L_60:
        /*006c*/ 	.byte	0x04, 0x2f
        /*006e*/ 	.short	(.L_62 - .L_61)
	.align		4
.L_61:
        /*0070*/ 	.word	index@(_Z11calc_sq_devPKiPKfPf)
        /*0074*/ 	.word	0x0000000a


	//----- nvinfo : EIATTR_FRAME_SIZE
	.align		4
.L_62:
        /*0078*/ 	.byte	0x04, 0x11
        /*007a*/ 	.short	(.L_64 - .L_63)
	.align		4
.L_63:
        /*007c*/ 	.word	index@(_Z11calc_sq_devPKiPKfPf)
        /*0080*/ 	.word	0x00000000


	//----- nvinfo : EIATTR_REGCOUNT
	.align		4
.L_64:
        /*0084*/ 	.byte	0x04, 0x2f
        /*0086*/ 	.short	(.L_66 - .L_65)
	.align		4
.L_65:
        /*0088*/ 	.word	index@(_ZN3cub18CUB_300001_SM_10006detail11EmptyKernelIvEEvv)
        /*008c*/ 	.word	0x00000004


	//----- nvinfo : EIATTR_FRAME_SIZE
	.align		4
.L_66:
        /*0090*/ 	.byte	0x04, 0x11
        /*0092*/ 	.short	(.L_68 - .L_67)
	.align		4
.L_67:
        /*0094*/ 	.word	index@(_ZN3cub18CUB_300001_SM_10006detail11EmptyKernelIvEEvv)
        /*0098*/ 	.word	0x00000000


	//----- nvinfo : EIATTR_REGCOUNT
	.align		4
.L_68:
        /*009c*/ 	.byte	0x04, 0x2f
        /*009e*/ 	.short	(.L_70 - .L_69)
	.align		4
.L_69:
        /*00a0*/ 	.word	index@(_ZN3cub18CUB_300001_SM_10006detail6reduce28DeviceReduceSingleTileKernelINS2_10policy_hubIfjN4cuda3std3__44plusIfEEE10Policy1000EN6thrust24THRUST_300001_SM_1000_NS10device_ptrIfEEPfjS9_ffNS7_10__identityEEEvT0_T1_T2_T3_T4_T6_)
        /*00a4*/ 	.word	0x00000020


	//----- nvinfo : EIATTR_FRAME_SIZE
	.align		4
.L_70:
        /*00a8*/ 	.byte	0x04, 0x11
        /*00aa*/ 	.short	(.L_72 - .L_71)
	.align		4
.L_71:
        /*00ac*/ 	.word	index@(_ZN3cub18CUB_300001_SM_10006detail6reduce28DeviceReduceSingleTileKernelINS2_10policy_hubIfjN4cuda3std3__44plusIfEEE10Policy1000EN6thrust24THRUST_300001_SM_1000_NS10device_ptrIfEEPfjS9_ffNS7_10__identityEEEvT0_T1_T2_T3_T4_T6_)
        /*00b0*/ 	.word	0x00000000


	//----- nvinfo : EIATTR_REGCOUNT
	.align		4
.L_72:
        /*00b4*/ 	.byte	0x04, 0x2f
        /*00b6*/ 	.short	(.L_74 - .L_73)
	.align		4
.L_73:
        /*00b8*/ 	.word	index@(_ZN3cub18CUB_300001_SM_10006detail6reduce18DeviceReduceKernelINS2_10policy_hubIfjN4cuda3std3__44plusIfEEE10Policy1000EN6thrust24THRUST_300001_SM_1000_NS10device_ptrIfEEjS9_fNS7_10__identityEEEvT0_PT3_T1_NS0_13GridEvenShareISK_EET2_T4_)
        /*00bc*/ 	.word	0x00000020


	//----- nvinfo : EIATTR_FRAME_SIZE
	.align		4
.L_74:
        /*00c0*/ 	.byte	0x04, 0x11
        /*00c2*/ 	.short	(.L_76 - .L_75)
	.align		4
.L_75:
        /*00c4*/ 	.word	index@(_ZN3cub18CUB_300001_SM_10006detail6reduce18DeviceReduceKernelINS2_10policy_hubIfjN4cuda3std3__44plusIfEEE10Policy1000EN6thrust24THRUST_300001_SM_1000_NS10device_ptrIfEEjS9_fNS7_10__identityEEEvT0_PT3_T1_NS0_13GridEvenShareISK_EET2_T4_)
        /*00c8*/ 	.word	0x00000000


	//----- nvinfo : EIATTR_REGCOUNT
	.align		4
.L_76:
        /*00cc*/ 	.byte	0x04, 0x2f
        /*00ce*/ 	.short	(.L_78 - .L_77)
	.align		4
.L_77:
        /*00d0*/ 	.word	index@(_ZN3cub18CUB_300001_SM_10006detail6reduce28DeviceReduceSingleTileKernelINS2_10policy_hubIfjN4cuda3std3__44plusIfEEE10Policy1000EPfSC_iS9_ffNS7_10__identityEEEvT0_T1_T2_T3_T4_T6_)
        /*00d4*/ 	.word	0x0000001e


	//----- nvinfo : EIATTR_FRAME_SIZE
	.align		4
.L_78:
        /*00d8*/ 	.byte	0x04, 0x11
        /*00da*/ 	.short	(.L_80 - .L_79)
	.align		4
.L_79:
        /*00dc*/ 	.word	index@(_ZN3cub18CUB_300001_SM_10006detail6reduce28DeviceReduceSingleTileKernelINS2_10policy_hubIfjN4cuda3std3__44plusIfEEE10Policy1000EPfSC_iS9_ffNS7_10__identityEEEvT0_T1_T2_T3_T4_T6_)
        /*00e0*/ 	.word	0x00000000


	//----- nvinfo : EIATTR_REGCOUNT
	.align		4
.L_80:
        /*00e4*/ 	.byte	0x04, 0x2f
        /*00e6*/ 	.short	(.L_82 - .L_81)
	.align		4
.L_81:
        /*00e8*/ 	.word	index@(_ZN3cub18CUB_300001_SM_10006detail6reduce28DeviceReduceSingleTileKernelINS2_10policy_hubIfyN4cuda3std3__44plusIfEEE10Policy1000EN6thrust24THRUST_300001_SM_1000_NS10device_ptrIfEEPfyS9_ffNS7_10__identityEEEvT0_T1_T2_T3_T4_T6_)
        /*00ec*/ 	.word	0x00000020


	//----- nvinfo : EIATTR_FRAME_SIZE
	.align		4
.L_82:
        /*00f0*/ 	.byte	0x04, 0x11
        /*00f2*/ 	.short	(.L_84 - .L_83)
	.align		4
.L_83:
        /*00f4*/ 	.word	index@(_ZN3cub18CUB_300001_SM_10006detail6reduce28DeviceReduceSingleTileKernelINS2_10policy_hubIfyN4cuda3std3__44plusIfEEE10Policy1000EN6thrust24THRUST_300001_SM_1000_NS10device_ptrIfEEPfyS9_ffNS7_10__identityEEEvT0_T1_T2_T3_T4_T6_)
        /*00f8*/ 	.word	0x00000000


	//----- nvinfo : EIATTR_REGCOUNT
	.align		4
.L_84:
        /*00fc*/ 	.byte	0x04, 0x2f
        /*00fe*/ 	.short	(.L_86 - .L_85)
	.align		4
.L_85:
        /*0100*/ 	.word	index@(_ZN3cub18CUB_300001_SM_10006detail6reduce18DeviceReduceKernelINS2_10policy_hubIfyN4cuda3std3__44plusIfEEE10Policy1000EN6thrust24THRUST_300001_SM_1000_NS10device_ptrIfEEyS9_fNS7_10__identityEEEvT0_PT3_T1_NS0_13GridEvenShareISK_EET2_T4_)
        /*0104*/ 	.word	0x0000001e


	//----- nvinfo : EIATTR_FRAME_SIZE
	.align		4
.L_86:
        /*0108*/ 	.byte	0x04, 0x11
        /*010a*/ 	.short	(.L_88 - .L_87)
	.align		4
.L_87:
        /*010c*/ 	.word	index@(_ZN3cub18CUB_300001_SM_10006detail6reduce18DeviceReduceKernelINS2_10policy_hubIfyN4cuda3std3__44plusIfEEE10Policy1000EN6thrust24THRUST_300001_SM_1000_NS10device_ptrIfEEyS9_fNS7_10__identityEEEvT0_PT3_T1_NS0_13GridEvenShareISK_EET2_T4_)
        /*0110*/ 	.word	0x00000000


	//----- nvinfo : EIATTR_REGCOUNT
	.align		4
.L_88:
        /*0114*/ 	.byte	0x04, 0x2f
        /*0116*/ 	.short	(.L_90 - .L_89)
	.align		4
.L_89:
        /*0118*/ 	.word	index@(_ZN3cub18CUB_300001_SM_10006detail6reduce28DeviceReduceSingleTileKernelINS2_10policy_hubIfyN4cuda3std3__44plusIfEEE10Policy1000EPfSC_iS9_ffNS7_10__identityEEEvT0_T1_T2_T3_T4_T6_)
        /*011c*/ 	.word	0x0000001e


	//----- nvinfo : EIATTR_FRAME_SIZE
	.align		4
.L_90:
        /*0120*/ 	.byte	0x04, 0x11
        /*0122*/ 	.short	(.L_92 - .L_91)
	.align		4
.L_91:
        /*0124*/ 	.word	index@(_ZN3cub18CUB_300001_SM_10006detail6reduce28DeviceReduceSingleTileKernelINS2_10policy_hubIfyN4cuda3std3__44plusIfEEE10Policy1000EPfSC_iS9_ffNS7_10__identityEEEvT0_T1_T2_T3_T4_T6_)
        /*0128*/ 	.word	0x00000000


	//----- nvinfo : EIATTR_MIN_STACK_SIZE
	.align		4
.L_92:
        /*012c*/ 	.byte	0x04, 0x12
        /*012e*/ 	.short	(.L_94 - .L_93)
	.align		4
.L_93:
        /*0130*/ 	.word	index@(_ZN3cub18CUB_300001_SM_10006detail6reduce28DeviceReduceSingleTileKernelINS2_10policy_hubIfyN4cuda3std3__44plusIfEEE10Policy1000EPfSC_iS9_ffNS7_10__identityEEEvT0_T1_T2_T3_T4_T6_)
        /*0134*/ 	.word	0x00000000


	//----- nvinfo : EIATTR_MIN_STACK_SIZE
	.align		4
.L_94:
        /*0138*/ 	.byte	0x04, 0x12
        /*013a*/ 	.short	(.L_96 - .L_95)
	.align		4
.L_95:
        /*013c*/ 	.word	index@(_ZN3cub18CUB_300001_SM_10006detail6reduce18DeviceReduceKernelINS2_10policy_hubIfyN4cuda3std3__44plusIfEEE10Policy1000EN6thrust24THRUST_300001_SM_1000_NS10device_ptrIfEEyS9_fNS7_10__identityEEEvT0_PT3_T1_NS0_13GridEvenShareISK_EET2_T4_)
        /*0140*/ 	.word	0x00000000


	//----- nvinfo : EIATTR_MIN_STACK_SIZE
	.align		4
.L_96:
        /*0144*/ 	.byte	0x04, 0x12
        /*0146*/ 	.short	(.L_98 - .L_97)
	.align		4
.L_97:
        /*0148*/ 	.word	index@(_ZN3cub18CUB_300001_SM_10006detail6reduce28DeviceReduceSingleTileKernelINS2_10policy_hubIfyN4cuda3std3__44plusIfEEE10Policy1000EN6thrust24THRUST_300001_SM_1000_NS10device_ptrIfEEPfyS9_ffNS7_10__identityEEEvT0_T1_T2_T3_T4_T6_)
        /*014c*/ 	.word	0x00000000


	//----- nvinfo : EIATTR_MIN_STACK_SIZE
	.align		4
.L_98:
        /*0150*/ 	.byte	0x04, 0x12
        /*0152*/ 	.short	(.L_100 - .L_99)
	.align		4
.L_99:
        /*0154*/ 	.word	index@(_ZN3cub18CUB_300001_SM_10006detail6reduce28DeviceReduceSingleTileKernelINS2_10policy_hubIfjN4cuda3std3__44plusIfEEE10Policy1000EPfSC_iS9_ffNS7_10__identityEEEvT0_T1_T2_T3_T4_T6_)
        /*0158*/ 	.word	0x00000000


	//----- nvinfo : EIATTR_MIN_STACK_SIZE
	.align		4
.L_100:
        /*015c*/ 	.byte	0x04, 0x12
        /*015e*/ 	.short	(.L_102 - .L_101)
	.align		4
.L_101:
        /*0160*/ 	.word	index@(_ZN3cub18CUB_300001_SM_10006detail6reduce18DeviceReduceKernelINS2_10policy_hubIfjN4cuda3std3__44plusIfEEE10Policy1000EN6thrust24THRUST_300001_SM_1000_NS10device_ptrIfEEjS9_fNS7_10__identityEEEvT0_PT3_T1_NS0_13GridEvenShareISK_EET2_T4_)
        /*0164*/ 	.word	0x00000000


	//----- nvinfo : EIATTR_MIN_STACK_SIZE
	.align		4
.L_102:
        /*0168*/ 	.byte	0x04, 0x12
        /*016a*/ 	.short	(.L_104 - .L_103)
	.align		4
.L_103:
        /*016c*/ 	.word	index@(_ZN3cub18CUB_300001_SM_10006detail6reduce28DeviceReduceSingleTileKernelINS2_10policy_hubIfjN4cuda3std3__44plusIfEEE10Policy1000EN6thrust24THRUST_300001_SM_1000_NS10device_ptrIfEEPfjS9_ffNS7_10__identityEEEvT0_T1_T2_T3_T4_T6_)
        /*0170*/ 	.word	0x00000000


	//----- nvinfo : EIATTR_MIN_STACK_SIZE
	.align		4
.L_104:
        /*0174*/ 	.byte	0x04, 0x12
        /*0176*/ 	.short	(.L_106 - .L_105)
	.align		4
.L_105:
        /*0178*/ 	.word	index@(_ZN3cub18CUB_300001_SM_10006detail11EmptyKernelIvEEvv)
        /*017c*/ 	.word	0x00000000


	//----- nvinfo : EIATTR_MIN_STACK_SIZE
	.align		4
.L_106:
        /*0180*/ 	.byte	0x04, 0x12
        /*0182*/ 	.short	(.L_108 - .L_107)
	.align		4
.L_107:
        /*0184*/ 	.word	index@(_Z11calc_sq_devPKiPKfPf)
        /*0188*/ 	.word	0x00000000


	//----- nvinfo : EIATTR_MIN_STACK_SIZE
	.align		4
.L_108:
        /*018c*/ 	.byte	0x04, 0x12
        /*018e*/ 	.short	(.L_110 - .L_109)
	.align		4
.L_109:
        /*0190*/ 	.word	index@(_Z16calc_disc_payoffPKiS0_S0_PKfS2_Pf)
        /*0194*/ 	.word	0x00000000


	//----- nvinfo : EIATTR_MIN_STACK_SIZE
	.align		4
.L_110:
        /*0198*/ 	.byte	0x04, 0x12
        /*019a*/ 	.short	(.L_112 - .L_111)
	.align		4
.L_111:
        /*019c*/ 	.word	index@(_Z14euler_timestepPKiS0_PKfS2_PfS2_S2_S2_)
        /*01a0*/ 	.word	0x00000000


	//----- nvinfo : EIATTR_MIN_STACK_SIZE
	.align		4
.L_112:
        /*01a4*/ 	.byte	0x04, 0x12
        /*01a6*/ 	.short	(.L_114 - .L_113)
	.align		4
.L_113:
        /*01a8*/ 	.word	index@(_Z8fill_matPKiS0_PfS1_)
        /*01ac*/ 	.word	0x00000000


	//----- nvinfo : EIATTR_MIN_STACK_SIZE
	.align		4
.L_114:
        /*01b0*/ 	.byte	0x04, 0x12
        /*01b2*/ 	.short	(.L_116 - .L_115)
	.align		4
.L_115:
        /*01b4*/ 	.word	index@(_Z8fill_vecPKiPfS1_)
        /*01b8*/ 	.word	0x00000000
.L_116:


//--------------------- .nv.compat                --------------------------
	.section	.nv.compat,"",@"SHT_CUDA_COMPAT_INFO"
	.align	4
        /*0000*/ 	.byte	0x02, 0x09, 0x00, 0x00, 0x02, 0x02, 0x01, 0x00, 0x02, 0x05, 0x05, 0x00, 0x03, 0x07, 0x01, 0x01
        /*0010*/ 	.byte	0x02, 0x03, 0x00, 0x00, 0x02, 0x06, 0x01, 0x00, 0x04, 0x0b, 0x08, 0x00, 0x01, 0x00, 0x00, 0x00
        /*0020*/ 	.byte	0x00, 0x00, 0x00, 0x00


//--------------------- .nv.info._ZN3cub18CUB_300001_SM_10006detail6reduce28DeviceReduceSingleTileKernelINS2_10policy_hubIfyN4cuda3std3__44plusIfEEE10Policy1000EPfSC_iS9_ffNS7_10__identityEEEvT0_T1_T2_T3_T4_T6_ --------------------------
	.section	.nv.info._ZN3cub18CUB_300001_SM_10006detail6reduce28DeviceReduceSingleTileKernelINS2_10policy_hubIfyN4cuda3std3__44plusIfEEE10Policy1000EPfSC_iS9_ffNS7_10__identityEEEvT0_T1_T2_T3_T4_T6_,"",@"SHT_CUDA_INFO"
	.sectionflags	@""
	.align	4


	//----- nvinfo : EIATTR_CUDA_API_VERSION
	.align		4
        /*0000*/ 	.byte	0x04, 0x37
        /*0002*/ 	.short	(.L_118 - .L_117)
.L_117:
        /*0004*/ 	.word	0x00000082


	//----- nvinfo : EIATTR_KPARAM_INFO
	.align		4
.L_118:
        /*0008*/ 	.byte	0x04, 0x17
        /*000a*/ 	.short	(.L_120 - .L_119)
.L_119:
        /*000c*/ 	.word	0x00000000
        /*0010*/ 	.short	0x0005
        /*0012*/ 	.short	0x001c
        /*0014*/ 	.byte	0x00, 0xf0, 0x05, 0x00


	//----- nvinfo : EIATTR_KPARAM_INFO
	.align		4
.L_120:
        /*0018*/ 	.byte	0x04, 0x17
        /*001a*/ 	.short	(.L_122 - .L_121)
.L_121:
        /*001c*/ 	.word	0x00000000
        /*0020*/ 	.short	0x0004
        /*0022*/ 	.short	0x0018
        /*0024*/ 	.byte	0x00, 0xf0, 0x11, 0x00


	//----- nvinfo : EIATTR_KPARAM_INFO
	.align		4
.L_122:
        /*0028*/ 	.byte	0x04, 0x17
        /*002a*/ 	.short	(.L_124 - .L_123)
.L_123:
        /*002c*/ 	.word	0x00000000
        /*0030*/ 	.short	0x0003
        /*0032*/ 	.short	0x0014
        /*0034*/ 	.byte	0x00, 0xf0, 0x05, 0x00


	//----- nvinfo : EIATTR_KPARAM_INFO
	.align		4
.L_124:
        /*0038*/ 	.byte	0x04, 0x17
        /*003a*/ 	.short	(.L_126 - .L_125)
.L_125:
        /*003c*/ 	.word	0x00000000
        /*0040*/ 	.short	0x0002
        /*0042*/ 	.short	0x0010
        /*0044*/ 	.byte	0x00, 0xf0, 0x11, 0x00


	//----- nvinfo : EIATTR_KPARAM_INFO
	.align		4
.L_126:
        /*0048*/ 	.byte	0x04, 0x17
        /*004a*/ 	.short	(.L_128 - .L_127)
.L_127:
        /*004c*/ 	.word	0x00000000
        /*0050*/ 	.short	0x0001
        /*0052*/ 	.short	0x0008
        /*0054*/ 	.byte	0x00, 0xf5, 0x21, 0x00


	//----- nvinfo : EIATTR_KPARAM_INFO
	.align		4
.L_128:
        /*0058*/ 	.byte	0x04, 0x17
        /*005a*/ 	.short	(.L_130 - .L_129)
.L_129:
        /*005c*/ 	.word	0x00000000
        /*0060*/ 	.short	0x0000
        /*0062*/ 	.short	0x0000
        /*0064*/ 	.byte	0x00, 0xf5, 0x21, 0x00


	//----- nvinfo : EIATTR_SPARSE_MMA_MASK
	.align		4
.L_130:
        /*0068*/ 	.byte	0x03, 0x50
        /*006a*/ 	.short	0x0000


	//----- nvinfo : EIATTR_MAXREG_COUNT
	.align		4
        /*006c*/ 	.byte	0x03, 0x1b
        /*006e*/ 	.short	0x00ff


	//----- nvinfo : EIATTR_NUM_BARRIERS
	.align		4
        /*0070*/ 	.byte	0x02, 0x4c
        /*0072*/ 	.byte	0x01
	.zero		1


	//----- nvinfo : EIATTR_MERCURY_ISA_VERSION
	.align		4
        /*0074*/ 	.byte	0x03, 0x5f
        /*0076*/ 	.short	0x0101


	//----- nvinfo : EIATTR_COOP_GROUP_MASK_REGIDS
	.align		4
        /*0078*/ 	.byte	0x04, 0x29
        /*007a*/ 	.short	(.L_132 - .L_131)


	//   ....[0]....
.L_131:
        /*007c*/ 	.word	0xffffffff


	//   ....[1]....
        /*0080*/ 	.word	0xffffffff


	//   ....[2]....
        /*0084*/ 	.word	0xffffffff


	//   ....[3]....
        /*0088*/ 	.word	0xffffffff


	//   ....[4]....
        /*008c*/ 	.word	0xffffffff


	//   ....[5]....
        /*0090*/ 	.word	0xffffffff


	//   ....[6]....
        /*0094*/ 	.word	0xffffffff


	//   ....[7]....
        /*0098*/ 	.word	0xffffffff


	//   ....[8]....
        /*009c*/ 	.word	0xffffffff


	//   ....[9]....
        /*00a0*/ 	.word	0xffffffff


	//   ....[10]....
        /*00a4*/ 	.word	0xffffffff


	//   ....[11]....
        /*00a8*/ 	.word	0xffffffff


	//   ....[12]....
        /*00ac*/ 	.word	0xffffffff


	//   ....[13]....
        /*00b0*/ 	.word	0xffffffff


	//   ....[14]....
        /*00b4*/ 	.word	0xffffffff


	//   ....[15]....
        /*00b8*/ 	.word	0xffffffff


	//   ....[16]....
        /*00bc*/ 	.word	0xffffffff


	//   ....[17]....
        /*00c0*/ 	.word	0xffffffff


	//   ....[18]....
        /*00c4*/ 	.word	0xffffffff


	//   ....[19]....
        /*00c8*/ 	.word	0xffffffff


	//   ....[20]....
        /*00cc*/ 	.word	0xffffffff


	//   ....[21]....
        /*00d0*/ 	.word	0xffffffff


	//   ....[22]....
        /*00d4*/ 	.word	0xffffffff


	//   ....[23]....
        /*00d8*/ 	.word	0xffffffff


	//   ....[24]....
        /*00dc*/ 	.word	0xffffffff


	//   ....[25]....
        /*00e0*/ 	.word	0xffffffff


	//   ....[26]....
        /*00e4*/ 	.word	0xffffffff


	//   ....[27]....
        /*00e8*/ 	.word	0xffffffff


	//   ....[28]....
        /*00ec*/ 	.word	0xffffffff


	//   ....[29]....
        /*00f0*/ 	.word	0xffffffff


	//----- nvinfo : EIATTR_COOP_GROUP_INSTR_OFFSETS
	.align		4
.L_132:
        /*00f4*/ 	.byte	0x04, 0x28
        /*00f6*/ 	.short	(.L_134 - .L_133)


	//   ....[0]....
.L_133:
        /*00f8*/ 	.word	0x00000980


	//   ....[1]....
        /*00fc*/ 	.word	0x000009e0


	//   ....[2]....
        /*0100*/ 	.word	0x00000a50


	//   ....[3]....
        /*0104*/ 	.word	0x00000aa0


	//   ....[4]....
        /*0108*/ 	.word	0x00000ad0


	//   ....[5]....
        /*010c*/ 	.word	0x00000c90


	//   ....[6]....
        /*0110*/ 	.word	0x00000d20


	//   ....[7]....
        /*0114*/ 	.word	0x00000d60


	//   ....[8]....
        /*0118*/ 	.word	0x00000db0


	//   ....[9]....
        /*011c*/ 	.word	0x00000df0


	//   ....[10]....
        /*0120*/ 	.word	0x00001c00


	//   ....[11]....
        /*0124*/ 	.word	0x00001c80


	//   ....[12]....
        /*0128*/ 	.word	0x00001cd0


	//   ....[13]....
        /*012c*/ 	.word	0x00001d10


	//   ....[14]....
        /*0130*/ 	.word	0x00001d40


	//   ....[15]....
        /*0134*/ 	.word	0x00002700


	//   ....[16]....
        /*0138*/ 	.word	0x00002760


	//   ....[17]....
        /*013c*/ 	.word	0x000027d0


	//   ....[18]....
        /*0140*/ 	.word	0x00002820


	//   ....[19]....
        /*0144*/ 	.word	0x00002850


	//   ....[20]....
        /*0148*/ 	.word	0x00002a10


	//   ....[21]....
        /*014c*/ 	.word	0x00002a90


	//   ....[22]....
        /*0150*/ 	.word	0x00002ad0


	//   ....[23]....
        /*0154*/ 	.word	0x00002b10


	//   ....[24]....
        /*0158*/ 	.word	0x00002b70


	//   ....[25]....
        /*015c*/ 	.word	0x00003b00


	//   ....[26]....
        /*0160*/ 	.word	0x00003b80


	//   ....[27]....
        /*0164*/ 	.word	0x00003bd0


	//   ....[28]....
        /*0168*/ 	.word	0x00003c10


	//   ....[29]....
        /*016c*/ 	.word	0x00003c40


	//----- nvinfo : EIATTR_VRC_CTA_INIT_COUNT
	.align		4
.L_134:
        /*0170*/ 	.byte	0x02, 0x4a
	.zero		1
	.zero		1


	//----- nvinfo : EIATTR_EXIT_INSTR_OFFSETS
	.align		4
        /*0174*/ 	.byte	0x04, 0x1c
        /*0176*/ 	.short	(.L_136 - .L_135)


	//   ....[0]....
.L_135:
        /*0178*/ 	.word	0x00000080


	//   ....[1]....
        /*017c*/ 	.word	0x000000c0


	//   ....[2]....
        /*0180*/ 	.word	0x00003d90


	//   ....[3]....
        /*0184*/ 	.word	0x00003de0


	//----- nvinfo : EIATTR_MAX_THREADS
	.align		4
.L_136:
        /*0188*/ 	.byte	0x04, 0x05
        /*018a*/ 	.short	(.L_138 - .L_137)
.L_137:
        /*018c*/ 	.word	0x00000100
        /*0190*/ 	.word	0x00000001
        /*0194*/ 	.word	0x00000001


	//----- nvinfo : EIATTR_CRS_STACK_SIZE
	.align		4
.L_138:
        /*0198*/ 	.byte	0x04, 0x1e
        /*019a*/ 	.short	(.L_140 - .L_139)
.L_139:
        /*019c*/ 	.word	0x00000000


	//----- nvinfo : EIATTR_CBANK_PARAM_SIZE
	.align		4
.L_140:
        /*01a0*/ 	.byte	0x03, 0x19
        /*01a2*/ 	.short	0x001d


	//----- nvinfo : EIATTR_PARAM_CBANK
	.align		4
        /*01a4*/ 	.byte	0x04, 0x0a
        /*01a6*/ 	.short	(.L_142 - .L_141)
	.align		4
.L_141:
        /*01a8*/ 	.word	index@(.nv.constant0._ZN3cub18CUB_300001_SM_10006detail6reduce28DeviceReduceSingleTileKernelINS2_10policy_hubIfyN4cuda3std3__44plusIfEEE10Policy1000EPfSC_iS9_ffNS7_10__identityEEEvT0_T1_T2_T3_T4_T6_)
        /*01ac*/ 	.short	0x0380
        /*01ae*/ 	.short	0x001d


	//----- nvinfo : EIATTR_SW_WAR
	.align		4
.L_142:
        /*01b0*/ 	.byte	0x04, 0x36
        /*01b2*/ 	.short	(.L_144 - .L_143)
.L_143:
        /*01b4*/ 	.word	0x00000008
.L_144:


//--------------------- .nv.info._ZN3cub18CUB_300001_SM_10006detail6reduce18DeviceReduceKernelINS2_10policy_hubIfyN4cuda3std3__44plusIfEEE10Policy1000EN6thrust24THRUST_300001_SM_1000_NS10device_ptrIfEEyS9_fNS7_10__identityEEEvT0_PT3_T1_NS0_13GridEvenShareISK_EET2_T4_ --------------------------
	.section	.nv.info._ZN3cub18CUB_300001_SM_10006detail6reduce18DeviceReduceKernelINS2_10policy_hubIfyN4cuda3std3__44plusIfEEE10Policy1000EN6thrust24THRUST_300001_SM_1000_NS10device_ptrIfEEyS9_fNS7_10__identityEEEvT0_PT3_T1_NS0_13GridEvenShareISK_EET2_T4_,"",@"SHT_CUDA_INFO"
	.sectionflags	@""
	.align	4


	//----- nvinfo : EIATTR_CUDA_API_VERSION
	.align		4
        /*0000*/ 	.byte	0x04, 0x37
        /*0002*/ 	.short	(.L_146 - .L_145)
.L_145:
        /*0004*/ 	.word	0x00000082


	//----- nvinfo : EIATTR_KPARAM_INFO
	.align		4
.L_146:
        /*0008*/ 	.byte	0x04, 0x17
        /*000a*/ 	.short	(.L_148 - .L_147)
.L_147:
        /*000c*/ 	.word	0x00000000
        /*0010*/ 	.short	0x0005
        /*0012*/ 	.short	0x0061
        /*0014*/ 	.byte	0x00, 0xf0, 0x05, 0x00


	//----- nvinfo : EIATTR_KPARAM_INFO
	.align		4
.L_148:
        /*0018*/ 	.byte	0x04, 0x17
        /*001a*/ 	.short	(.L_150 - .L_149)
.L_149:
        /*001c*/ 	.word	0x00000000
        /*0020*/ 	.short	0x0004
        /*0022*/ 	.short	0x0060
        /*0024*/ 	.byte	0x00, 0xf0, 0x05, 0x00


	//----- nvinfo : EIATTR_KPARAM_INFO
	.align		4
.L_150:
        /*0028*/ 	.byte	0x04, 0x17
        /*002a*/ 	.short	(.L_152 - .L_151)
.L_151:
        /*002c*/ 	.word	0x00000000
        /*0030*/ 	.short	0x0003
        /*0032*/ 	.short	0x0018
        /*0034*/ 	.byte	0x00, 0xf0, 0x21, 0x01


	//----- nvinfo : EIATTR_KPARAM_INFO
	.align		4
.L_152:
        /*0038*/ 	.byte	0x04, 0x17
        /*003a*/ 	.short	(.L_154 - .L_153)
.L_153:
        /*003c*/ 	.word	0x00000000
        /*0040*/ 	.short	0x0002
        /*0042*/ 	.short	0x0010
        /*0044*/ 	.byte	0x00, 0xf0, 0x21, 0x00


	//----- nvinfo : EIATTR_KPARAM_INFO
	.align		4
.L_154:
        /*0048*/ 	.byte	0x04, 0x17
        /*004a*/ 	.short	(.L_156 - .L_155)
.L_155:
        /*004c*/ 	.word	0x00000000
        /*0050*/ 	.short	0x0001
        /*0052*/ 	.short	0x0008
        /*0054*/ 	.byte	0x00, 0xf5, 0x21, 0x00


	//----- nvinfo : EIATTR_KPARAM_INFO
	.align		4
.L_156:
        /*0058*/ 	.byte	0x04, 0x17
        /*005a*/ 	.short	(.L_158 - .L_157)
.L_157:
        /*005c*/ 	.word	0x00000000
        /*0060*/ 	.short	0x0000
        /*0062*/ 	.short	0x0000
        /*0064*/ 	.byte	0x00, 0xf0, 0x21, 0x00


	//----- nvinfo : EIATTR_SPARSE_MMA_MASK
	.align		4
.L_158:
        /*0068*/ 	.byte	0x03, 0x50
        /*006a*/ 	.short	0x0000


	//----- nvinfo : EIATTR_MAXREG_COUNT
	.align		4
        /*006c*/ 	.byte	0x03, 0x1b
        /*006e*/ 	.short	0x00ff


	//----- nvinfo : EIATTR_NUM_BARRIERS
	.align		4
        /*0070*/ 	.byte	0x02, 0x4c
        /*0072*/ 	.byte	0x01
	.zero		1


	//----- nvinfo : EIATTR_MERCURY_ISA_VERSION
	.align		4
        /*0074*/ 	.byte	0x03, 0x5f
        /*0076*/ 	.short	0x0101


	//----- nvinfo : EIATTR_COOP_GROUP_MASK_REGIDS
	.align		4
        /*0078*/ 	.byte	0x04, 0x29
        /*007a*/ 	.short	(.L_160 - .L_159)


	//   ....[0]....
.L_159:
        /*007c*/ 	.word	0xffffffff


	//   ....[1]....
        /*0080*/ 	.word	0xffffffff


	//   ....[2]....
        /*0084*/ 	.word	0xffffffff


	//   ....[3]....
        /*0088*/ 	.word	0xffffffff


	//   ....[4]....
        /*008c*/ 	.word	0xffffffff


	//   ....[5]....
        /*0090*/ 	.word	0xffffffff


	//   ....[6]....
        /*0094*/ 	.word	0xffffffff


	//   ....[7]....
        /*0098*/ 	.word	0xffffffff


	//   ....[8]....
        /*009c*/ 	.word	0xffffffff


	//   ....[9]....
        /*00a0*/ 	.word	0xffffffff


	//   ....[10]....
        /*00a4*/ 	.word	0xffffffff


	//   ....[11]....
        /*00a8*/ 	.word	0xffffffff


	//   ....[12]....
        /*00ac*/ 	.word	0xffffffff


	//   ....[13]....
        /*00b0*/ 	.word	0xffffffff


	//   ....[14]....
        /*00b4*/ 	.word	0xffffffff


	//----- nvinfo : EIATTR_COOP_GROUP_INSTR_OFFSETS
	.align		4
.L_160:
        /*00b8*/ 	.byte	0x04, 0x28
        /*00ba*/ 	.short	(.L_162 - .L_161)


	//   ....[0]....
.L_161:
        /*00bc*/ 	.word	0x000009c0


	//   ....[1]....
        /*00c0*/ 	.word	0x00000a20


	//   ....[2]....
        /*00c4*/ 	.word	0x00000a90


	//   ....[3]....
        /*00c8*/ 	.word	0x00000ae0


	//   ....[4]....
        /*00cc*/ 	.word	0x00000b10


	//   ....[5]....
        /*00d0*/ 	.word	0x00000cd0


	//   ....[6]....
        /*00d4*/ 	.word	0x00000d60


	//   ....[7]....
        /*00d8*/ 	.word	0x00000dd0


	//   ....[8]....
        /*00dc*/ 	.word	0x00000e20


	//   ....[9]....
        /*00e0*/ 	.word	0x00000e50


	//   ....[10]....
        /*00e4*/ 	.word	0x00002030


	//   ....[11]....
        /*00e8*/ 	.word	0x000020c0


	//   ....[12]....
        /*00ec*/ 	.word	0x00002110


	//   ....[13]....
        /*00f0*/ 	.word	0x00002150


	//   ....[14]....
        /*00f4*/ 	.word	0x00002180


	//----- nvinfo : EIATTR_VRC_CTA_INIT_COUNT
	.align		4
.L_162:
        /*00f8*/ 	.byte	0x02, 0x4a
	.zero		1
	.zero		1


	//----- nvinfo : EIATTR_EXIT_INSTR_OFFSETS
	.align		4
        /*00fc*/ 	.byte	0x04, 0x1c
        /*00fe*/ 	.short	(.L_164 - .L_163)


	//   ....[0]....
.L_163:
        /*0100*/ 	.word	0x000022d0


	//   ....[1]....
        /*0104*/ 	.word	0x00002330


	//----- nvinfo : EIATTR_MAX_THREADS
	.align		4
.L_164:
        /*0108*/ 	.byte	0x04, 0x05
        /*010a*/ 	.short	(.L_166 - .L_165)
.L_165:
        /*010c*/ 	.word	0x00000100
        /*0110*/ 	.word	0x00000001
        /*0114*/ 	.word	0x00000001


	//----- nvinfo : EIATTR_CRS_STACK_SIZE
	.align		4
.L_166:
        /*0118*/ 	.byte	0x04, 0x1e
        /*011a*/ 	.short	(.L_168 - .L_167)
.L_167:
        /*011c*/ 	.word	0x00000000


	//----- nvinfo : EIATTR_CBANK_PARAM_SIZE
	.align		4
.L_168:
        /*0120*/ 	.byte	0x03, 0x19
        /*0122*/ 	.short	0x0062


	//----- nvinfo : EIATTR_PARAM_CBANK
	.align		4
        /*0124*/ 	.byte	0x04, 0x0a
        /*0126*/ 	.short	(.L_170 - .L_169)
	.align		4
.L_169:
        /*0128*/ 	.word	index@(.nv.constant0._ZN3cub18CUB_300001_SM_10006detail6reduce18DeviceReduceKernelINS2_10policy_hubIfyN4cuda3std3__44plusIfEEE10Policy1000EN6thrust24THRUST_300001_SM_1000_NS10device_ptrIfEEyS9_fNS7_10__identityEEEvT0_PT3_T1_NS0_13GridEvenShareISK_EET2_T4_)
        /*012c*/ 	.short	0x0380
        /*012e*/ 	.short	0x0062


	//----- nvinfo : EIATTR_SW_WAR
	.align		4
.L_170:
        /*0130*/ 	.byte	0x04, 0x36
        /*0132*/ 	.short	(.L_172 - .L_171)
.L_171:
        /*0134*/ 	.word	0x00000008
.L_172:


//--------------------- .nv.info._ZN3cub18CUB_300001_SM_10006detail6reduce28DeviceReduceSingleTileKernelINS2_10policy_hubIfyN4cuda3std3__44plusIfEEE10Policy1000EN6thrust24THRUST_300001_SM_1000_NS10device_ptrIfEEPfyS9_ffNS7_10__identityEEEvT0_T1_T2_T3_T4_T6_ --------------------------
	.section	.nv.info._ZN3cub18CUB_300001_SM_10006detail6reduce28DeviceReduceSingleTileKernelINS2_10policy_hubIfyN4cuda3std3__44plusIfEEE10Policy1000EN6thrust24THRUST_300001_SM_1000_NS10device_ptrIfEEPfyS9_ffNS7_10__identityEEEvT0_T1_T2_T3_T4_T6_,"",@"SHT_CUDA_INFO"
	.sectionflags	@""
	.align	4


	//----- nvinfo : EIATTR_CUDA_API_VERSION
	.align		4
        /*0000*/ 	.byte	0x04, 0x37
        /*0002*/ 	.short	(.L_174 - .L_173)
.L_173:
        /*0004*/ 	.word	0x00000082


	//----- nvinfo : EIATTR_KPARAM_INFO
	.align		4
.L_174:
        /*0008*/ 	.byte	0x04, 0x17
        /*000a*/ 	.short	(.L_176 - .L_175)
.L_175:
        /*000c*/ 	.word	0x00000000
        /*0010*/ 	.short	0x0005
        /*0012*/ 	.short	0x0020
        /*0014*/ 	.byte	0x00, 0xf0, 0x05, 0x00


	//----- nvinfo : EIATTR_KPARAM_INFO
	.align		4
.L_176:
        /*0018*/ 	.byte	0x04, 0x17
        /*001a*/ 	.short	(.L_178 - .L_177)
.L_177:
        /*001c*/ 	.word	0x00000000
        /*0020*/ 	.short	0x0004
        /*0022*/ 	.short	0x001c
        /*0024*/ 	.byte	0x00, 0xf0, 0x11, 0x00


	//----- nvinfo : EIATTR_KPARAM_INFO
	.align		4
.L_178:
        /*0028*/ 	.byte	0x04, 0x17
        /*002a*/ 	.short	(.L_180 - .L_179)
.L_179:
        /*002c*/ 	.word	0x00000000
        /*0030*/ 	.short	0x0003
        /*0032*/ 	.short	0x0018
        /*0034*/ 	.byte	0x00, 0xf0, 0x05, 0x00


	//----- nvinfo : EIATTR_KPARAM_INFO
	.align		4
.L_180:
        /*0038*/ 	.byte	0x04, 0x17
        /*003a*/ 	.short	(.L_182 - .L_181)
.L_181:
        /*003c*/ 	.word	0x00000000
        /*0040*/ 	.short	0x0002
        /*0042*/ 	.short	0x0010
        /*0044*/ 	.byte	0x00, 0xf0, 0x21, 0x00


	//----- nvinfo : EIATTR_KPARAM_INFO
	.align		4
.L_182:
        /*0048*/ 	.byte	0x04, 0x17
        /*004a*/ 	.short	(.L_184 - .L_183)
.L_183:
        /*004c*/ 	.word	0x00000000
        /*0050*/ 	.short	0x0001
        /*0052*/ 	.short	0x0008
        /*0054*/ 	.byte	0x00, 0xf5, 0x21, 0x00


	//----- nvinfo : EIATTR_KPARAM_INFO
	.align		4
.L_184:
        /*0058*/ 	.byte	0x04, 0x17
        /*005a*/ 	.short	(.L_186 - .L_185)
.L_185:
        /*005c*/ 	.word	0x00000000
        /*0060*/ 	.short	0x0000
        /*0062*/ 	.short	0x0000
        /*0064*/ 	.byte	0x00, 0xf0, 0x21, 0x00


	//----- nvinfo : EIATTR_SPARSE_MMA_MASK
	.align		4
.L_186:
        /*0068*/ 	.byte	0x03, 0x50
        /*006a*/ 	.short	0x0000


	//----- nvinfo : EIATTR_MAXREG_COUNT
	.align		4
        /*006c*/ 	.byte	0x03, 0x1b
        /*006e*/ 	.short	0x00ff


	//----- nvinfo : EIATTR_NUM_BARRIERS
	.align		4
        /*0070*/ 	.byte	0x02, 0x4c
        /*0072*/ 	.byte	0x01
	.zero		1


	//----- nvinfo : EIATTR_MERCURY_ISA_VERSION
	.align		4
        /*0074*/ 	.byte	0x03, 0x5f
        /*0076*/ 	.short	0x0101


	//----- nvinfo : EIATTR_COOP_GROUP_MASK_REGIDS
	.align		4
        /*0078*/ 	.byte	0x04, 0x29
        /*007a*/ 	.short	(.L_188 - .L_187)


	//   ....[0]....
.L_187:
        /*007c*/ 	.word	0xffffffff


	//   ....[1]....
        /*0080*/ 	.word	0xffffffff


	//   ....[2]....
        /*0084*/ 	.word	0xffffffff


	//   ....[3]....
        /*0088*/ 	.word	0xffffffff


	//   ....[4]....
        /*008c*/ 	.word	0xffffffff


	//   ....[5]....
        /*0090*/ 	.word	0xffffffff


	//   ....[6]....
        /*0094*/ 	.word	0xffffffff


	//   ....[7]....
        /*0098*/ 	.word	0xffffffff


	//   ....[8]....
        /*009c*/ 	.word	0xffffffff


	//   ....[9]....
        /*00a0*/ 	.word	0xffffffff


	//   ....[10]....
        /*00a4*/ 	.word	0xffffffff


	//   ....[11]....
        /*00a8*/ 	.word	0xffffffff


	//   ....[12]....
        /*00ac*/ 	.word	0xffffffff


	//   ....[13]....
        /*00b0*/ 	.word	0xffffffff


	//   ....[14]....
        /*00b4*/ 	.word	0xffffffff


	//----- nvinfo : EIATTR_COOP_GROUP_INSTR_OFFSETS
	.align		4
.L_188:
        /*00b8*/ 	.byte	0x04, 0x28
        /*00ba*/ 	.short	(.L_190 - .L_189)


	//   ....[0]....
.L_189:
        /*00bc*/ 	.word	0x00000930


	//   ....[1]....
        /*00c0*/ 	.word	0x00000990


	//   ....[2]....
        /*00c4*/ 	.word	0x00000a00


	//   ....[3]....
        /*00c8*/ 	.word	0x00000a50


	//   ....[4]....
        /*00cc*/ 	.word	0x00000a80


	//   ....[5]....
        /*00d0*/ 	.word	0x00000c40


	//   ....[6]....
        /*00d4*/ 	.word	0x00000cd0


	//   ....[7]....
        /*00d8*/ 	.word	0x00000d20


	//   ....[8]....
        /*00dc*/ 	.word	0x00000d60


	//   ....[9]....
        /*00e0*/ 	.word	0x00000da0


	//   ....[10]....
        /*00e4*/ 	.word	0x00001dc0


	//   ....[11]....
        /*00e8*/ 	.word	0x00001e40


	//   ....[12]....
        /*00ec*/ 	.word	0x00001e90


	//   ....[13]....
        /*00f0*/ 	.word	0x00001ed0


	//   ....[14]....
        /*00f4*/ 	.word	0x00001f00


	//----- nvinfo : EIATTR_VRC_CTA_INIT_COUNT
	.align		4
.L_190:
        /*00f8*/ 	.byte	0x02, 0x4a
	.zero		1
	.zero		1


	//----- nvinfo : EIATTR_EXIT_INSTR_OFFSETS
	.align		4
        /*00fc*/ 	.byte	0x04, 0x1c
        /*00fe*/ 	.short	(.L_192 - .L_191)


	//   ....[0]....
.L_191:
        /*0100*/ 	.word	0x000000a0


	//   ....[1]....
        /*0104*/ 	.word	0x000000e0


	//   ....[2]....
        /*0108*/ 	.word	0x00002040


	//   ....[3]....
        /*010c*/ 	.word	0x00002090


	//----- nvinfo : EIATTR_MAX_THREADS
	.align		4
.L_192:
        /*0110*/ 	.byte	0x04, 0x05
        /*0112*/ 	.short	(.L_194 - .L_193)
.L_193:
        /*0114*/ 	.word	0x00000100
        /*0118*/ 	.word	0x00000001
        /*011c*/ 	.word	0x00000001


	//----- nvinfo : EIATTR_CRS_STACK_SIZE
	.align		4
.L_194:
        /*0120*/ 	.byte	0x04, 0x1e
        /*0122*/ 	.short	(.L_196 - .L_195)
.L_195:
        /*0124*/ 	.word	0x00000000


	//----- nvinfo : EIATTR_CBANK_PARAM_SIZE
	.align		4
.L_196:
        /*0128*/ 	.byte	0x03, 0x19
        /*012a*/ 	.short	0x0021


	//----- nvinfo : EIATTR_PARAM_CBANK
	.align		4
        /*012c*/ 	.byte	0x04, 0x0a
        /*012e*/ 	.short	(.L_198 - .L_197)
	.align		4
.L_197:
        /*0130*/ 	.word	index@(.nv.constant0._ZN3cub18CUB_300001_SM_10006detail6reduce28DeviceReduceSingleTileKernelINS2_10policy_hubIfyN4cuda3std3__44plusIfEEE10Policy1000EN6thrust24THRUST_300001_SM_1000_NS10device_ptrIfEEPfyS9_ffNS7_10__identityEEEvT0_T1_T2_T3_T4_T6_)
        /*0134*/ 	.short	0x0380
        /*0136*/ 	.short	0x0021


	//----- nvinfo : EIATTR_SW_WAR
	.align		4
.L_198:
        /*0138*/ 	.byte	0x04, 0x36
        /*013a*/ 	.short	(.L_200 - .L_199)
.L_199:
        /*013c*/ 	.word	0x00000008
.L_200:


//--------------------- .nv.info._ZN3cub18CUB_300001_SM_10006detail6reduce28DeviceReduceSingleTileKernelINS2_10policy_hubIfjN4cuda3std3__44plusIfEEE10Policy1000EPfSC_iS9_ffNS7_10__identityEEEvT0_T1_T2_T3_T4_T6_ --------------------------
	.section	.nv.info._ZN3cub18CUB_300001_SM_10006detail6reduce28DeviceReduceSingleTileKernelINS2_10policy_hubIfjN4cuda3std3__44plusIfEEE10Policy1000EPfSC_iS9_ffNS7_10__identityEEEvT0_T1_T2_T3_T4_T6_,"",@"SHT_CUDA_INFO"
	.sectionflags	@""
	.align	4


	//----- nvinfo : EIATTR_CUDA_API_VERSION
	.align		4
        /*0000*/ 	.byte	0x04, 0x37
        /*0002*/ 	.short	(.L_202 - .L_201)
.L_201:
        /*0004*/ 	.word	0x00000082


	//----- nvinfo : EIATTR_KPARAM_INFO
	.align		4
.L_202:
        /*0008*/ 	.byte	0x04, 0x17
        /*000a*/ 	.short	(.L_204 - .L_203)
.L_203:
        /*000c*/ 	.word	0x00000000
        /*0010*/ 	.short	0x0005
        /*0012*/ 	.short	0x001c
        /*0014*/ 	.byte	0x00, 0xf0, 0x05, 0x00


	//----- nvinfo : EIATTR_KPARAM_INFO
	.align		4
.L_204:
        /*0018*/ 	.byte	0x04, 0x17
        /*001a*/ 	.short	(.L_206 - .L_205)
.L_205:
        /*001c*/ 	.word	0x00000000
        /*0020*/ 	.short	0x0004
        /*0022*/ 	.short	0x0018
        /*0024*/ 	.byte	0x00, 0xf0, 0x11, 0x00


	//----- nvinfo : EIATTR_KPARAM_INFO
	.align		4
.L_206:
        /*0028*/ 	.byte	0x04, 0x17
        /*002a*/ 	.short	(.L_208 - .L_207)
.L_207:
        /*002c*/ 	.word	0x00000000
        /*0030*/ 	.short	0x0003
        /*0032*/ 	.short	0x0014
        /*0034*/ 	.byte	0x00, 0xf0, 0x05, 0x00


	//----- nvinfo : EIATTR_KPARAM_INFO
	.align		4
.L_208:
        /*0038*/ 	.byte	0x04, 0x17
        /*003a*/ 	.short	(.L_210 - .L_209)
.L_209:
        /*003c*/ 	.word	0x00000000
        /*0040*/ 	.short	0x0002
        /*0042*/ 	.short	0x0010
        /*0044*/ 	.byte	0x00, 0xf0, 0x11, 0x00


	//----- nvinfo : EIATTR_KPARAM_INFO
	.align		4
.L_210:
        /*0048*/ 	.byte	0x04, 0x17
        /*004a*/ 	.short	(.L_212 - .L_211)
.L_211:
        /*004c*/ 	.word	0x00000000
        /*0050*/ 	.short	0x0001
        /*0052*/ 	.short	0x0008
        /*0054*/ 	.byte	0x00, 0xf5, 0x21, 0x00


	//----- nvinfo : EIATTR_KPARAM_INFO
	.align		4
.L_212:
        /*0058*/ 	.byte	0x04, 0x17
        /*005a*/ 	.short	(.L_214 - .L_213)
.L_213:
        /*005c*/ 	.word	0x00000000
        /*0060*/ 	.short	0x0000
        /*0062*/ 	.short	0x0000
        /*0064*/ 	.byte	0x00, 0xf5, 0x21, 0x00


	//----- nvinfo : EIATTR_SPARSE_MMA_MASK
	.align		4
.L_214:
        /*0068*/ 	.byte	0x03, 0x50
        /*006a*/ 	.short	0x0000


	//----- nvinfo : EIATTR_MAXREG_COUNT
	.align		4
        /*006c*/ 	.byte	0x03, 0x1b
        /*006e*/ 	.short	0x0080


	//----- nvinfo : EIATTR_NUM_BARRIERS
	.align		4
        /*0070*/ 	.byte	0x02, 0x4c
        /*0072*/ 	.byte	0x01
	.zero		1


	//----- nvinfo : EIATTR_MERCURY_ISA_VERSION
	.align		4
        /*0074*/ 	.byte	0x03, 0x5f
        /*0076*/ 	.short	0x0101


	//----- nvinfo : EIATTR_UNUSED_LOAD_BYTE_OFFSET
	.align		4
        /*0078*/ 	.byte	0x04, 0x44
        /*007a*/ 	.short	(.L_216 - .L_215)


	//   ....[0]....
.L_215:
        /*007c*/ 	.word	0x00000b70
        /*0080*/ 	.word	0x0000fff0


	//   ....[1]....
        /*0084*/ 	.word	0x00000f80
        /*0088*/ 	.word	0x0000fff0


	//   ....[2]....
        /*008c*/ 	.word	0x00002010
        /*0090*/ 	.word	0x0000fff0


	//   ....[3]....
        /*0094*/ 	.word	0x00002bb0
        /*0098*/ 	.word	0x0000fff0


	//   ....[4]....
        /*009c*/ 	.word	0x00002fc0
        /*00a0*/ 	.word	0x0000fff0


	//   ....[5]....
        /*00a4*/ 	.word	0x00004140
        /*00a8*/ 	.word	0x0000fff0


	//----- nvinfo : EIATTR_COOP_GROUP_MASK_REGIDS
	.align		4
.L_216:
        /*00ac*/ 	.byte	0x04, 0x29
        /*00ae*/ 	.short	(.L_218 - .L_217)


	//   ....[0]....
.L_217:
        /*00b0*/ 	.word	0xffffffff


	//   ....[1]....
        /*00b4*/ 	.word	0xffffffff


	//   ....[2]....
        /*00b8*/ 	.word	0xffffffff


	//   ....[3]....
        /*00bc*/ 	.word	0xffffffff


	//   ....[4]....
        /*00c0*/ 	.word	0xffffffff


	//   ....[5]....
        /*00c4*/ 	.word	0xffffffff


	//   ....[6]....
        /*00c8*/ 	.word	0xffffffff


	//   ....[7]....
        /*00cc*/ 	.word	0xffffffff


	//   ....[8]....
        /*00d0*/ 	.word	0xffffffff


	//   ....[9]....
        /*00d4*/ 	.word	0xffffffff


	//   ....[10]....
        /*00d8*/ 	.word	0xffffffff


	//   ....[11]....
        /*00dc*/ 	.word	0xffffffff


	//   ....[12]....
        /*00e0*/ 	.word	0xffffffff


	//   ....[13]....
        /*00e4*/ 	.word	0xffffffff


	//   ....[14]....
        /*00e8*/ 	.word	0xffffffff


	//   ....[15]....
        /*00ec*/ 	.word	0xffffffff


	//   ....[16]....
        /*00f0*/ 	.word	0xffffffff


	//   ....[17]....
        /*00f4*/ 	.word	0xffffffff


	//   ....[18]....
        /*00f8*/ 	.word	0xffffffff


	//   ....[19]....
        /*00fc*/ 	.word	0xffffffff


	//   ....[20]....
        /*0100*/ 	.word	0xffffffff


	//   ....[21]....
        /*0104*/ 	.word	0xffffffff


	//   ....[22]....
        /*0108*/ 	.word	0xffffffff


	//   ....[23]....
        /*010c*/ 	.word	0xffffffff


	//   ....[24]....
        /*0110*/ 	.word	0xffffffff


	//   ....[25]....
        /*0114*/ 	.word	0xffffffff


	//   ....[26]....
        /*0118*/ 	.word	0xffffffff


	//   ....[27]....
        /*011c*/ 	.word	0xffffffff


	//   ....[28]....
        /*0120*/ 	.word	0xffffffff


	//   ....[29]....
        /*0124*/ 	.word	0xffffffff


	//----- nvinfo : EIATTR_COOP_GROUP_INSTR_OFFSETS
	.align		4
.L_218:
        /*0128*/ 	.byte	0x04, 0x28
        /*012a*/ 	.short	(.L_220 - .L_219)


	//   ....[0]....
.L_219:
        /*012c*/ 	.word	0x00000980


	//   ....[1]....
        /*0130*/ 	.word	0x000009e0


	//   ....[2]....
        /*0134*/ 	.word	0x00000a50


	//   ....[3]....
        /*0138*/ 	.word	0x00000aa0


	//   ....[4]....
        /*013c*/ 	.word	0x00000ad0


	//   ....[5]....
        /*0140*/ 	.word	0x00000d20


	//   ....[6]....
        /*0144*/ 	.word	0x00000db0


	//   ....[7]....
        /*0148*/ 	.word	0x00000df0


	//   ....[8]....
        /*014c*/ 	.word	0x00000e40


	//   ....[9]....
        /*0150*/ 	.word	0x00000e80


	//   ....[10]....
        /*0154*/ 	.word	0x00001e30


	//   ....[11]....
        /*0158*/ 	.word	0x00001eb0


	//   ....[12]....
        /*015c*/ 	.word	0x00001f00


	//   ....[13]....
        /*0160*/ 	.word	0x00001f40


	//   ....[14]....
        /*0164*/ 	.word	0x00001f70


	//   ....[15]....
        /*0168*/ 	.word	0x000029c0


	//   ....[16]....
        /*016c*/ 	.word	0x00002a20


	//   ....[17]....
        /*0170*/ 	.word	0x00002a90


	//   ....[18]....
        /*0174*/ 	.word	0x00002ae0


	//   ....[19]....
        /*0178*/ 	.word	0x00002b10


	//   ....[20]....
        /*017c*/ 	.word	0x00002d60


	//   ....[21]....
        /*0180*/ 	.word	0x00002de0


	//   ....[22]....
        /*0184*/ 	.word	0x00002e20


	//   ....[23]....
        /*0188*/ 	.word	0x00002e60


	//   ....[24]....
        /*018c*/ 	.word	0x00002ec0


	//   ....[25]....
        /*0190*/ 	.word	0x00003f60


	//   ....[26]....
        /*0194*/ 	.word	0x00003fe0


	//   ....[27]....
        /*0198*/ 	.word	0x00004030


	//   ....[28]....
        /*019c*/ 	.word	0x00004070


	//   ....[29]....
        /*01a0*/ 	.word	0x000040a0


	//----- nvinfo : EIATTR_VRC_CTA_INIT_COUNT
	.align		4
.L_220:
        /*01a4*/ 	.byte	0x02, 0x4a
	.zero		1
	.zero		1


	//----- nvinfo : EIATTR_EXIT_INSTR_OFFSETS
	.align		4
        /*01a8*/ 	.byte	0x04, 0x1c
        /*01aa*/ 	.short	(.L_222 - .L_221)


	//   ....[0]....
.L_221:
        /*01ac*/ 	.word	0x00000080


	//   ....[1]....
        /*01b0*/ 	.word	0x000000c0


	//   ....[2]....
        /*01b4*/ 	.word	0x00004280


	//   ....[3]....
        /*01b8*/ 	.word	0x000042d0


	//----- nvinfo : EIATTR_MAX_THREADS
	.align		4
.L_222:
        /*01bc*/ 	.byte	0x04, 0x05
        /*01be*/ 	.short	(.L_224 - .L_223)
.L_223:
        /*01c0*/ 	.word	0x00000200
        /*01c4*/ 	.word	0x00000001
        /*01c8*/ 	.word	0x00000001


	//----- nvinfo : EIATTR_CRS_STACK_SIZE
	.align		4
.L_224:
        /*01cc*/ 	.byte	0x04, 0x1e
        /*01ce*/ 	.short	(.L_226 - .L_225)
.L_225:
        /*01d0*/ 	.word	0x00000000


	//----- nvinfo : EIATTR_CBANK_PARAM_SIZE
	.align		4
.L_226:
        /*01d4*/ 	.byte	0x03, 0x19
        /*01d6*/ 	.short	0x001d


	//----- nvinfo : EIATTR_PARAM_CBANK
	.align		4
        /*01d8*/ 	.byte	0x04, 0x0a
        /*01da*/ 	.short	(.L_228 - .L_227)
	.align		4
.L_227:
        /*01dc*/ 	.word	index@(.nv.constant0._ZN3cub18CUB_300001_SM_10006detail6reduce28DeviceReduceSingleTileKernelINS2_10policy_hubIfjN4cuda3std3__44plusIfEEE10Policy1000EPfSC_iS9_ffNS7_10__identityEEEvT0_T1_T2_T3_T4_T6_)
        /*01e0*/ 	.short	0x0380
        /*01e2*/ 	.short	0x001d


	//----- nvinfo : EIATTR_SW_WAR
	.align		4
.L_228:
        /*01e4*/ 	.byte	0x04, 0x36
        /*01e6*/ 	.short	(.L_230 - .L_229)
.L_229:
        /*01e8*/ 	.word	0x00000008
.L_230:


//--------------------- .nv.info._ZN3cub18CUB_300001_SM_10006detail6reduce18DeviceReduceKernelINS2_10policy_hubIfjN4cuda3std3__44plusIfEEE10Policy1000EN6thrust24THRUST_300001_SM_1000_NS10device_ptrIfEEjS9_fNS7_10__identityEEEvT0_PT3_T1_NS0_13GridEvenShareISK_EET2_T4_ --------------------------
	.section	.nv.info._ZN3cub18CUB_300001_SM_10006detail6reduce18DeviceReduceKernelINS2_10policy_hubIfjN4cuda3std3__44plusIfEEE10Policy1000EN6thrust24THRUST_300001_SM_1000_NS10device_ptrIfEEjS9_fNS7_10__identityEEEvT0_PT3_T1_NS0_13GridEvenShareISK_EET2_T4_,"",@"SHT_CUDA_INFO"
	.sectionflags	@""
	.align	4


	//----- nvinfo : EIATTR_CUDA_API_VERSION
	.align		4
        /*0000*/ 	.byte	0x04, 0x37
        /*0002*/ 	.short	(.L_232 - .L_231)
.L_231:
        /*0004*/ 	.word	0x00000082


	//----- nvinfo : EIATTR_KPARAM_INFO
	.align		4
.L_232:
        /*0008*/ 	.byte	0x04, 0x17
        /*000a*/ 	.short	(.L_234 - .L_233)
.L_233:
        /*000c*/ 	.word	0x00000000
        /*0010*/ 	.short	0x0005
        /*0012*/ 	.short	0x003d
        /*0014*/ 	.byte	0x00, 0xf0, 0x05, 0x00


	//----- nvinfo : EIATTR_KPARAM_INFO
	.align		4
.L_234:
        /*0018*/ 	.byte	0x04, 0x17
        /*001a*/ 	.short	(.L_236 - .L_235)
.L_235:
        /*001c*/ 	.word	0x00000000
        /*0020*/ 	.short	0x0004
        /*0022*/ 	.short	0x003c
        /*0024*/ 	.byte	0x00, 0xf0, 0x05, 0x00


	//----- nvinfo : EIATTR_KPARAM_INFO
	.align		4
.L_236:
        /*0028*/ 	.byte	0x04, 0x17
        /*002a*/ 	.short	(.L_238 - .L_237)
.L_237:
        /*002c*/ 	.word	0x00000000
        /*0030*/ 	.short	0x0003
        /*0032*/ 	.short	0x0014
        /*0034*/ 	.byte	0x00, 0xf0, 0xa1, 0x00


	//----- nvinfo : EIATTR_KPARAM_INFO
	.align		4
.L_238:
        /*0038*/ 	.byte	0x04, 0x17
        /*003a*/ 	.short	(.L_240 - .L_239)
.L_239:
        /*003c*/ 	.word	0x00000000
        /*0040*/ 	.short	0x0002
        /*0042*/ 	.short	0x0010
        /*0044*/ 	.byte	0x00, 0xf0, 0x11, 0x00


	//----- nvinfo : EIATTR_KPARAM_INFO
	.align		4
.L_240:
        /*0048*/ 	.byte	0x04, 0x17
        /*004a*/ 	.short	(.L_242 - .L_241)
.L_241:
        /*004c*/ 	.word	0x00000000
        /*0050*/ 	.short	0x0001
        /*0052*/ 	.short	0x0008
        /*0054*/ 	.byte	0x00, 0xf5, 0x21, 0x00


	//----- nvinfo : EIATTR_KPARAM_INFO
	.align		4
.L_242:
        /*0058*/ 	.byte	0x04, 0x17
        /*005a*/ 	.short	(.L_244 - .L_243)
.L_243:
        /*005c*/ 	.word	0x00000000
        /*0060*/ 	.short	0x0000
        /*0062*/ 	.short	0x0000
        /*0064*/ 	.byte	0x00, 0xf0, 0x21, 0x00


	//----- nvinfo : EIATTR_SPARSE_MMA_MASK
	.align		4
.L_244:
        /*0068*/ 	.byte	0x03, 0x50
        /*006a*/ 	.short	0x0000


	//----- nvinfo : EIATTR_MAXREG_COUNT
	.align		4
        /*006c*/ 	.byte	0x03, 0x1b
        /*006e*/ 	.short	0x0080


	//----- nvinfo : EIATTR_NUM_BARRIERS
	.align		4
        /*0070*/ 	.byte	0x02, 0x4c
        /*0072*/ 	.byte	0x01
	.zero		1


	//----- nvinfo : EIATTR_MERCURY_ISA_VERSION
	.align		4
        /*0074*/ 	.byte	0x03, 0x5f
        /*0076*/ 	.short	0x0101


	//----- nvinfo : EIATTR_UNUSED_LOAD_BYTE_OFFSET
	.align		4
        /*0078*/ 	.byte	0x04, 0x44
        /*007a*/ 	.short	(.L_246 - .L_245)


	//   ....[0]....
.L_245:
        /*007c*/ 	.word	0x00000de0
        /*0080*/ 	.word	0x0000fff0


	//   ....[1]....
        /*0084*/ 	.word	0x000011f0
        /*0088*/ 	.word	0x0000fff0


	//   ....[2]....
        /*008c*/ 	.word	0x000026b0
        /*0090*/ 	.word	0x0000fff0


	//----- nvinfo : EIATTR_COOP_GROUP_MASK_REGIDS
	.align		4
.L_246:
        /*0094*/ 	.byte	0x04, 0x29
        /*0096*/ 	.short	(.L_248 - .L_247)


	//   ....[0]....
.L_247:
        /*0098*/ 	.word	0xffffffff


	//   ....[1]....
        /*009c*/ 	.word	0xffffffff


	//   ....[2]....
        /*00a0*/ 	.word	0xffffffff


	//   ....[3]....
        /*00a4*/ 	.word	0xffffffff


	//   ....[4]....
        /*00a8*/ 	.word	0xffffffff


	//   ....[5]....
        /*00ac*/ 	.word	0xffffffff


	//   ....[6]....
        /*00b0*/ 	.word	0xffffffff


	//   ....[7]....
        /*00b4*/ 	.word	0xffffffff


	//   ....[8]....
        /*00b8*/ 	.word	0xffffffff


	//   ....[9]....
        /*00bc*/ 	.word	0xffffffff


	//   ....[10]....
        /*00c0*/ 	.word	0xffffffff


	//   ....[11]....
        /*00c4*/ 	.word	0xffffffff


	//   ....[12]....
        /*00c8*/ 	.word	0xffffffff


	//   ....[13]....
        /*00cc*/ 	.word	0xffffffff


	//   ....[14]....
        /*00d0*/ 	.word	0xffffffff


	//----- nvinfo : EIATTR_COOP_GROUP_INSTR_OFFSETS
	.align		4
.L_248:
        /*00d4*/ 	.byte	0x04, 0x28
        /*00d6*/ 	.short	(.L_250 - .L_249)


	//   ....[0]....
.L_249:
        /*00d8*/ 	.word	0x00000bf0


	//   ....[1]....
        /*00dc*/ 	.word	0x00000c50


	//   ....[2]....
        /*00e0*/ 	.word	0x00000cc0


	//   ....[3]....
        /*00e4*/ 	.word	0x00000d10


	//   ....[4]....
        /*00e8*/ 	.word	0x00000d40


	//   ....[5]....
        /*00ec*/ 	.word	0x00000f90


	//   ....[6]....
        /*00f0*/ 	.word	0x00001020


	//   ....[7]....
        /*00f4*/ 	.word	0x00001070


	//   ....[8]....
        /*00f8*/ 	.word	0x000010b0


	//   ....[9]....
        /*00fc*/ 	.word	0x000010f0


	//   ....[10]....
        /*0100*/ 	.word	0x000024c0


	//   ....[11]....
        /*0104*/ 	.word	0x00002550


	//   ....[12]....
        /*0108*/ 	.word	0x000025a0


	//   ....[13]....
        /*010c*/ 	.word	0x000025e0


	//   ....[14]....
        /*0110*/ 	.word	0x00002610


	//----- nvinfo : EIATTR_VRC_CTA_INIT_COUNT
	.align		4
.L_250:
        /*0114*/ 	.byte	0x02, 0x4a
	.zero		1
	.zero		1


	//----- nvinfo : EIATTR_EXIT_INSTR_OFFSETS
	.align		4
        /*0118*/ 	.byte	0x04, 0x1c
        /*011a*/ 	.short	(.L_252 - .L_251)


	//   ....[0]....
.L_251:
        /*011c*/ 	.word	0x000027f0


	//   ....[1]....
        /*0120*/ 	.word	0x00002830


	//----- nvinfo : EIATTR_MAX_THREADS
	.align		4
.L_252:
        /*0124*/ 	.byte	0x04, 0x05
        /*0126*/ 	.short	(.L_254 - .L_253)
.L_253:
        /*0128*/ 	.word	0x00000200
        /*012c*/ 	.word	0x00000001
        /*0130*/ 	.word	0x00000001


	//----- nvinfo : EIATTR_CRS_STACK_SIZE
	.align		4
.L_254:
        /*0134*/ 	.byte	0x04, 0x1e
        /*0136*/ 	.short	(.L_256 - .L_255)
.L_255:
        /*0138*/ 	.word	0x00000000


	//----- nvinfo : EIATTR_CBANK_PARAM_SIZE
	.align		4
.L_256:
        /*013c*/ 	.byte	0x03, 0x19
        /*013e*/ 	.short	0x003e


	//----- nvinfo : EIATTR_PARAM_CBANK
	.align		4
        /*0140*/ 	.byte	0x04, 0x0a
        /*0142*/ 	.short	(.L_258 - .L_257)
	.align		4
.L_257:
        /*0144*/ 	.word	index@(.nv.constant0._ZN3cub18CUB_300001_SM_10006detail6reduce18DeviceReduceKernelINS2_10policy_hubIfjN4cuda3std3__44plusIfEEE10Policy1000EN6thrust24THRUST_300001_SM_1000_NS10device_ptrIfEEjS9_fNS7_10__identityEEEvT0_PT3_T1_NS0_13GridEvenShareISK_EET2_T4_)
        /*0148*/ 	.short	0x0380
        /*014a*/ 	.short	0x003e


	//----- nvinfo : EIATTR_SW_WAR
	.align		4
.L_258:
        /*014c*/ 	.byte	0x04, 0x36
        /*014e*/ 	.short	(.L_260 - .L_259)
.L_259:
        /*0150*/ 	.word	0x00000008
.L_260:


//--------------------- .nv.info._ZN3cub18CUB_300001_SM_10006detail6reduce28DeviceReduceSingleTileKernelINS2_10policy_hubIfjN4cuda3std3__44plusIfEEE10Policy1000EN6thrust24THRUST_300001_SM_1000_NS10device_ptrIfEEPfjS9_ffNS7_10__identityEEEvT0_T1_T2_T3_T4_T6_ --------------------------
	.section	.nv.info._ZN3cub18CUB_300001_SM_10006detail6reduce28DeviceReduceSingleTileKernelINS2_10policy_hubIfjN4cuda3std3__44plusIfEEE10Policy1000EN6thrust24THRUST_300001_SM_1000_NS10device_ptrIfEEPfjS9_ffNS7_10__identityEEEvT0_T1_T2_T3_T4_T6_,"",@"SHT_CUDA_INFO"
	.sectionflags	@""
	.align	4


	//----- nvinfo : EIATTR_CUDA_API_VERSION
	.align		4
        /*0000*/ 	.byte	0x04, 0x37
        /*0002*/ 	.short	(.L_262 - .L_261)
.L_261:
        /*0004*/ 	.word	0x00000082


	//----- nvinfo : EIATTR_KPARAM_INFO
	.align		4
.L_262:
        /*0008*/ 	.byte	0x04, 0x17
        /*000a*/ 	.short	(.L_264 - .L_263)
.L_263:
        /*000c*/ 	.word	0x00000000
        /*0010*/ 	.short	0x0005
        /*0012*/ 	.short	0x001c
        /*0014*/ 	.byte	0x00, 0xf0, 0x05, 0x00


	//----- nvinfo : EIATTR_KPARAM_INFO
	.align		4
.L_264:
        /*0018*/ 	.byte	0x04, 0x17
        /*001a*/ 	.short	(.L_266 - .L_265)
.L_265:
        /*001c*/ 	.word	0x00000000
        /*0020*/ 	.short	0x0004
        /*0022*/ 	.short	0x0018
        /*0024*/ 	.byte	0x00, 0xf0, 0x11, 0x00


	//----- nvinfo : EIATTR_KPARAM_INFO
	.align		4
.L_266:
        /*0028*/ 	.byte	0x04, 0x17
        /*002a*/ 	.short	(.L_268 - .L_267)
.L_267:
        /*002c*/ 	.word	0x00000000
        /*0030*/ 	.short	0x0003
        /*0032*/ 	.short	0x0014
        /*0034*/ 	.byte	0x00, 0xf0, 0x05, 0x00


	//----- nvinfo : EIATTR_KPARAM_INFO
	.align		4
.L_268:
        /*0038*/ 	.byte	0x04, 0x17
        /*003a*/ 	.short	(.L_270 - .L_269)
.L_269:
        /*003c*/ 	.word	0x00000000
        /*0040*/ 	.short	0x0002
        /*0042*/ 	.short	0x0010
        /*0044*/ 	.byte	0x00, 0xf0, 0x11, 0x00


	//----- nvinfo : EIATTR_KPARAM_INFO
	.align		4
.L_270:
        /*0048*/ 	.byte	0x04, 0x17
        /*004a*/ 	.short	(.L_272 - .L_271)
.L_271:
        /*004c*/ 	.word	0x00000000
        /*0050*/ 	.short	0x0001
        /*0052*/ 	.short	0x0008
        /*0054*/ 	.byte	0x00, 0xf5, 0x21, 0x00


	//----- nvinfo : EIATTR_KPARAM_INFO
	.align		4
.L_272:
        /*0058*/ 	.byte	0x04, 0x17
        /*005a*/ 	.short	(.L_274 - .L_273)
.L_273:
        /*005c*/ 	.word	0x00000000
        /*0060*/ 	.short	0x0000
        /*0062*/ 	.short	0x0000
        /*0064*/ 	.byte	0x00, 0xf0, 0x21, 0x00


	//----- nvinfo : EIATTR_SPARSE_MMA_MASK
	.align		4
.L_274:
        /*0068*/ 	.byte	0x03, 0x50
        /*006a*/ 	.short	0x0000


	//----- nvinfo : EIATTR_MAXREG_COUNT
	.align		4
        /*006c*/ 	.byte	0x03, 0x1b
        /*006e*/ 	.short	0x0080


	//----- nvinfo : EIATTR_NUM_BARRIERS
	.align		4
        /*0070*/ 	.byte	0x02, 0x4c
        /*0072*/ 	.byte	0x01
	.zero		1


	//----- nvinfo : EIATTR_MERCURY_ISA_VERSION
	.align		4
        /*0074*/ 	.byte	0x03, 0x5f
        /*0076*/ 	.short	0x0101


	//----- nvinfo : EIATTR_UNUSED_LOAD_BYTE_OFFSET
	.align		4
        /*0078*/ 	.byte	0x04, 0x44
        /*007a*/ 	.short	(.L_276 - .L_275)


	//   ....[0]....
.L_275:
        /*007c*/ 	.word	0x00000b00
        /*0080*/ 	.word	0x0000fff0


	//   ....[1]....
        /*0084*/ 	.word	0x00000f10
        /*0088*/ 	.word	0x0000fff0


	//   ....[2]....
        /*008c*/ 	.word	0x00002270
        /*0090*/ 	.word	0x0000fff0


	//----- nvinfo : EIATTR_COOP_GROUP_MASK_REGIDS
	.align		4
.L_276:
        /*0094*/ 	.byte	0x04, 0x29
        /*0096*/ 	.short	(.L_278 - .L_277)


	//   ....[0]....
.L_277:
        /*0098*/ 	.word	0xffffffff


	//   ....[1]....
        /*009c*/ 	.word	0xffffffff


	//   ....[2]....
        /*00a0*/ 	.word	0xffffffff


	//   ....[3]....
        /*00a4*/ 	.word	0xffffffff


	//   ....[4]....
        /*00a8*/ 	.word	0xffffffff


	//   ....[5]....
        /*00ac*/ 	.word	0xffffffff


	//   ....[6]....
        /*00b0*/ 	.word	0xffffffff


	//   ....[7]....
        /*00b4*/ 	.word	0xffffffff


	//   ....[8]....
        /*00b8*/ 	.word	0xffffffff


	//   ....[9]....
        /*00bc*/ 	.word	0xffffffff


	//   ....[10]....
        /*00c0*/ 	.word	0xffffffff


	//   ....[11]....
        /*00c4*/ 	.word	0xffffffff


	//   ....[12]....
        /*00c8*/ 	.word	0xffffffff


	//   ....[13]....
        /*00cc*/ 	.word	0xffffffff


	//   ....[14]....
        /*00d0*/ 	.word	0xffffffff


	//----- nvinfo : EIATTR_COOP_GROUP_INSTR_OFFSETS
	.align		4
.L_278:
        /*00d4*/ 	.byte	0x04, 0x28
        /*00d6*/ 	.short	(.L_280 - .L_279)


	//   ....[0]....
.L_279:
        /*00d8*/ 	.word	0x00000910


	//   ....[1]....
        /*00dc*/ 	.word	0x00000970


	//   ....[2]....
        /*00e0*/ 	.word	0x000009e0


	//   ....[3]....
        /*00e4*/ 	.word	0x00000a30


	//   ....[4]....
        /*00e8*/ 	.word	0x00000a60


	//   ....[5]....
        /*00ec*/ 	.word	0x00000cb0


	//   ....[6]....
        /*00f0*/ 	.word	0x00000d40


	//   ....[7]....
        /*00f4*/ 	.word	0x00000d80


	//   ....[8]....
        /*00f8*/ 	.word	0x00000dd0


	//   ....[9]....
        /*00fc*/ 	.word	0x00000e10


	//   ....[10]....
        /*0100*/ 	.word	0x00002090


	//   ....[11]....
        /*0104*/ 	.word	0x00002110


	//   ....[12]....
        /*0108*/ 	.word	0x00002160


	//   ....[13]....
        /*010c*/ 	.word	0x000021a0


	//   ....[14]....
        /*0110*/ 	.word	0x000021d0


	//----- nvinfo : EIATTR_VRC_CTA_INIT_COUNT
	.align		4
.L_280:
        /*0114*/ 	.byte	0x02, 0x4a
	.zero		1
	.zero		1


	//----- nvinfo : EIATTR_EXIT_INSTR_OFFSETS
	.align		4
        /*0118*/ 	.byte	0x04, 0x1c
        /*011a*/ 	.short	(.L_282 - .L_281)


	//   ....[0]....
.L_281:
        /*011c*/ 	.word	0x00000080


	//   ....[1]....
        /*0120*/ 	.word	0x000000c0


	//   ....[2]....
        /*0124*/ 	.word	0x000023b0


	//   ....[3]....
        /*0128*/ 	.word	0x00002400


	//----- nvinfo : EIATTR_MAX_THREADS
	.align		4
.L_282:
        /*012c*/ 	.byte	0x04, 0x05
        /*012e*/ 	.short	(.L_284 - .L_283)
.L_283:
        /*0130*/ 	.word	0x00000200
        /*0134*/ 	.word	0x00000001
        /*0138*/ 	.word	0x00000001


	//----- nvinfo : EIATTR_CRS_STACK_SIZE
	.align		4
.L_284:
        /*013c*/ 	.byte	0x04, 0x1e
        /*013e*/ 	.short	(.L_286 - .L_285)
.L_285:
        /*0140*/ 	.word	0x00000000


	//----- nvinfo : EIATTR_CBANK_PARAM_SIZE
	.align		4
.L_286:
        /*0144*/ 	.byte	0x03, 0x19
        /*0146*/ 	.short	0x001d


	//----- nvinfo : EIATTR_PARAM_CBANK
	.align		4
        /*0148*/ 	.byte	0x04, 0x0a
        /*014a*/ 	.short	(.L_288 - .L_287)
	.align		4
.L_287:
        /*014c*/ 	.word	index@(.nv.constant0._ZN3cub18CUB_300001_SM_10006detail6reduce28DeviceReduceSingleTileKernelINS2_10policy_hubIfjN4cuda3std3__44plusIfEEE10Policy1000EN6thrust24THRUST_300001_SM_1000_NS10device_ptrIfEEPfjS9_ffNS7_10__identityEEEvT0_T1_T2_T3_T4_T6_)
        /*0150*/ 	.short	0x0380
        /*0152*/ 	.short	0x001d


	//----- nvinfo : EIATTR_SW_WAR
	.align		4
.L_288:
        /*0154*/ 	.byte	0x04, 0x36
        /*0156*/ 	.short	(.L_290 - .L_289)
.L_289:
        /*0158*/ 	.word	0x00000008
.L_290:


//--------------------- .nv.info._ZN3cub18CUB_300001_SM_10006detail11EmptyKernelIvEEvv --------------------------
	.section	.nv.info._ZN3cub18CUB_300001_SM_10006detail11EmptyKernelIvEEvv,"",@"SHT_CUDA_INFO"
	.sectionflags	@""
	.align	4


	//----- nvinfo : EIATTR_CUDA_API_VERSION
	.align		4
        /*0000*/ 	.byte	0x04, 0x37
        /*0002*/ 	.short	(.L_292 - .L_291)
.L_291:
        /*0004*/ 	.word	0x00000082


	//----- nvinfo : EIATTR_SPARSE_MMA_MASK
	.align		4
.L_292:
        /*0008*/ 	.byte	0x03, 0x50
        /*000a*/ 	.short	0x0000


	//----- nvinfo : EIATTR_MAXREG_COUNT
	.align		4
        /*000c*/ 	.byte	0x03, 0x1b
        /*000e*/ 	.short	0x00ff


	//----- nvinfo : EIATTR_MERCURY_ISA_VERSION
	.align		4
        /*0010*/ 	.byte	0x03, 0x5f
        /*0012*/ 	.short	0x0101


	//----- nvinfo : EIATTR_VRC_CTA_INIT_COUNT
	.align		4
        /*0014*/ 	.byte	0x02, 0x4a
	.zero		1
	.zero		1


	//----- nvinfo : EIATTR_EXIT_INSTR_OFFSETS
	.align		4
        /*0018*/ 	.byte	0x04, 0x1c
        /*001a*/ 	.short	(.L_294 - .L_293)


	//   ....[0]....
.L_293:
        /*001c*/ 	.word	0x00000010


	//----- nvinfo : EIATTR_SW_WAR
	.align		4
.L_294:
        /*0020*/ 	.byte	0x04, 0x36
        /*0022*/ 	.short	(.L_296 - .L_295)
.L_295:
        /*0024*/ 	.word	0x00000008
.L_296:


//--------------------- .nv.info._Z11calc_sq_devPKiPKfPf --------------------------
	.section	.nv.info._Z11calc_sq_devPKiPKfPf,"",@"SHT_CUDA_INFO"
	.sectionflags	@""
	.align	4


	//----- nvinfo : EIATTR_CUDA_API_VERSION
	.align		4
        /*0000*/ 	.byte	0x04, 0x37
        /*0002*/ 	.short	(.L_298 - .L_297)
.L_297:
        /*0004*/ 	.word	0x00000082


	//----- nvinfo : EIATTR_KPARAM_INFO
	.align		4
.L_298:
        /*0008*/ 	.byte	0x04, 0x17
        /*000a*/ 	.short	(.L_300 - .L_299)
.L_299:
        /*000c*/ 	.word	0x00000000
        /*0010*/ 	.short	0x0002
        /*0012*/ 	.short	0x0010
        /*0014*/ 	.byte	0x00, 0xf5, 0x21, 0x00


	//----- nvinfo : EIATTR_KPARAM_INFO
	.align		4
.L_300:
        /*0018*/ 	.byte	0x04, 0x17
        /*001a*/ 	.short	(.L_302 - .L_301)
.L_301:
        /*001c*/ 	.word	0x00000000
        /*0020*/ 	.short	0x0001
        /*0022*/ 	.short	0x0008
        /*0024*/ 	.byte	0x00, 0xf5, 0x21, 0x00


	//----- nvinfo : EIATTR_KPARAM_INFO
	.align		4
.L_302:
        /*0028*/ 	.byte	0x04, 0x17
        /*002a*/ 	.short	(.L_304 - .L_303)
.L_303:
        /*002c*/ 	.word	0x00000000
        /*0030*/ 	.short	0x0000
        /*0032*/ 	.short	0x0000
        /*0034*/ 	.byte	0x00, 0xf5, 0x21, 0x00


	//----- nvinfo : EIATTR_SPARSE_MMA_MASK
	.align		4
.L_304:
        /*0038*/ 	.byte	0x03, 0x50
        /*003a*/ 	.short	0x0000


	//----- nvinfo : EIATTR_MAXREG_COUNT
	.align		4
        /*003c*/ 	.byte	0x03, 0x1b
        /*003e*/ 	.short	0x00ff


	//----- nvinfo : EIATTR_MERCURY_ISA_VERSION
	.align		4
        /*0040*/ 	.byte	0x03, 0x5f
        /*0042*/ 	.short	0x0101


	//----- nvinfo : EIATTR_VRC_CTA_INIT_COUNT
	.align		4
        /*0044*/ 	.byte	0x02, 0x4a
	.zero		1
	.zero		1


	//----- nvinfo : EIATTR_EXIT_INSTR_OFFSETS
	.align		4
        /*0048*/ 	.byte	0x04, 0x1c
        /*004a*/ 	.short	(.L_306 - .L_305)


	//   ....[0]....
.L_305:
        /*004c*/ 	.word	0x00000090


	//   ....[1]....
        /*0050*/ 	.word	0x00000120


	//----- nvinfo : EIATTR_CBANK_PARAM_SIZE
	.align		4
.L_306:
        /*0054*/ 	.byte	0x03, 0x19
        /*0056*/ 	.short	0x0018


	//----- nvinfo : EIATTR_PARAM_CBANK
	.align		4
        /*0058*/ 	.byte	0x04, 0x0a
        /*005a*/ 	.short	(.L_308 - .L_307)
	.align		4
.L_307:
        /*005c*/ 	.word	index@(.nv.constant0._Z11calc_sq_devPKiPKfPf)
        /*0060*/ 	.short	0x0380
        /*0062*/ 	.short	0x0018


	//----- nvinfo : EIATTR_SW_WAR
	.align		4
.L_308:
        /*0064*/ 	.byte	0x04, 0x36
        /*0066*/ 	.short	(.L_310 - .L_309)
.L_309:
        /*0068*/ 	.word	0x00000008
.L_310:


//--------------------- .nv.info._Z16calc_disc_payoffPKiS0_S0_PKfS2_Pf --------------------------
	.section	.nv.info._Z16calc_disc_payoffPKiS0_S0_PKfS2_Pf,"",@"SHT_CUDA_INFO"
	.sectionflags	@""
	.align	4


	//----- nvinfo : EIATTR_CUDA_API_VERSION
	.align		4
        /*0000*/ 	.byte	0x04, 0x37
        /*0002*/ 	.short	(.L_312 - .L_311)
.L_311:
        /*0004*/ 	.word	0x00000082


	//----- nvinfo : EIATTR_KPARAM_INFO
	.align		4
.L_312:
        /*0008*/ 	.byte	0x04, 0x17
        /*000a*/ 	.short	(.L_314 - .L_313)
.L_313:
        /*000c*/ 	.word	0x00000000
        /*0010*/ 	.short	0x0005
        /*0012*/ 	.short	0x0028
        /*0014*/ 	.byte	0x00, 0xf5, 0x21, 0x00


	//----- nvinfo : EIATTR_KPARAM_INFO
	.align		4
.L_314:
        /*0018*/ 	.byte	0x04, 0x17
        /*001a*/ 	.short	(.L_316 - .L_315)
.L_315:
        /*001c*/ 	.word	0x00000000
        /*0020*/ 	.short	0x0004
        /*0022*/ 	.short	0x0020
        /*0024*/ 	.byte	0x00, 0xf5, 0x21, 0x00


	//----- nvinfo : EIATTR_KPARAM_INFO
	.align		4
.L_316:
        /*0028*/ 	.byte	0x04, 0x17
        /*002a*/ 	.short	(.L_318 - .L_317)
.L_317:
        /*002c*/ 	.word	0x00000000
        /*0030*/ 	.short	0x0003
        /*0032*/ 	.short	0x0018
        /*0034*/ 	.byte	0x00, 0xf5, 0x21, 0x00


	//----- nvinfo : EIATTR_KPARAM_INFO
	.align		4
.L_318:
        /*0038*/ 	.byte	0x04, 0x17
        /*003a*/ 	.short	(.L_320 - .L_319)
.L_319:
        /*003c*/ 	.word	0x00000000
        /*0040*/ 	.short	0x0002
        /*0042*/ 	.short	0x0010
        /*0044*/ 	.byte	0x00, 0xf5, 0x21, 0x00


	//----- nvinfo : EIATTR_KPARAM_INFO
	.align		4
.L_320:
        /*0048*/ 	.byte	0x04, 0x17
        /*004a*/ 	.short	(.L_322 - .L_321)
.L_321:
        /*004c*/ 	.word	0x00000000
        /*0050*/ 	.short	0x0001
        /*0052*/ 	.short	0x0008
        /*0054*/ 	.byte	0x00, 0xf5, 0x21, 0x00


	//----- nvinfo : EIATTR_KPARAM_INFO
	.align		4
.L_322:
        /*0058*/ 	.byte	0x04, 0x17
        /*005a*/ 	.short	(.L_324 - .L_323)
.L_323:
        /*005c*/ 	.word	0x00000000
        /*0060*/ 	.short	0x0000
        /*0062*/ 	.short	0x0000
        /*0064*/ 	.byte	0x00, 0xf5, 0x21, 0x00


	//----- nvinfo : EIATTR_SPARSE_MMA_MASK
	.align		4
.L_324:
        /*0068*/ 	.byte	0x03, 0x50
        /*006a*/ 	.short	0x0000


	//----- nvinfo : EIATTR_MAXREG_COUNT
	.align		4
        /*006c*/ 	.byte	0x03, 0x1b
        /*006e*/ 	.short	0x00ff


	//----- nvinfo : EIATTR_MERCURY_ISA_VERSION
	.align		4
        /*0070*/ 	.byte	0x03, 0x5f
        /*0072*/ 	.short	0x0101


	//----- nvinfo : EIATTR_VRC_CTA_INIT_COUNT
	.align		4
        /*0074*/ 	.byte	0x02, 0x4a
	.zero		1
	.zero		1


	//----- nvinfo : EIATTR_EXIT_INSTR_OFFSETS
	.align		4
        /*0078*/ 	.byte	0x04, 0x1c
        /*007a*/ 	.short	(.L_326 - .L_325)


	//   ....[0]....
.L_325:
        /*007c*/ 	.word	0x00000090


	//   ....[1]....
        /*0080*/ 	.word	0x00000af0


	//----- nvinfo : EIATTR_CRS_STACK_SIZE
	.align		4
.L_326:
        /*0084*/ 	.byte	0x04, 0x1e
        /*0086*/ 	.short	(.L_328 - .L_327)
.L_327:
        /*0088*/ 	.word	0x00000000


	//----- nvinfo : EIATTR_CBANK_PARAM_SIZE
	.align		4
.L_328:
        /*008c*/ 	.byte	0x03, 0x19
        /*008e*/ 	.short	0x0030


	//----- nvinfo : EIATTR_PARAM_CBANK
	.align		4
        /*0090*/ 	.byte	0x04, 0x0a
        /*0092*/ 	.short	(.L_330 - .L_329)
	.align		4
.L_329:
        /*0094*/ 	.word	index@(.nv.constant0._Z16calc_disc_payoffPKiS0_S0_PKfS2_Pf)
        /*0098*/ 	.short	0x0380
        /*009a*/ 	.short	0x0030


	//----- nvinfo : EIATTR_SW_WAR
	.align		4
.L_330:
        /*009c*/ 	.byte	0x04, 0x36
        /*009e*/ 	.short	(.L_332 - .L_331)
.L_331:
        /*00a0*/ 	.word	0x00000008
.L_332:


//--------------------- .nv.info._Z14euler_timestepPKiS0_PKfS2_PfS2_S2_S2_ --------------------------
	.section	.nv.info._Z14euler_timestepPKiS0_PKfS2_PfS2_S2_S2_,"",@"SHT_CUDA_INFO"
	.sectionflags	@""
	.align	4


	//----- nvinfo : EIATTR_CUDA_API_VERSION
	.align		4
        /*0000*/ 	.byte	0x04, 0x37
        /*0002*/ 	.short	(.L_334 - .L_333)
.L_333:
        /*0004*/ 	.word	0x00000082


	//----- nvinfo : EIATTR_KPARAM_INFO
	.align		4
.L_334:
        /*0008*/ 	.byte	0x04, 0x17
        /*000a*/ 	.short	(.L_336 - .L_335)
.L_335:
        /*000c*/ 	.word	0x00000000
        /*0010*/ 	.short	0x0007
        /*0012*/ 	.short	0x0038
        /*0014*/ 	.byte	0x00, 0xf5, 0x21, 0x00


	//----- nvinfo : EIATTR_KPARAM_INFO
	.align		4
.L_336:
        /*0018*/ 	.byte	0x04, 0x17
        /*001a*/ 	.short	(.L_338 - .L_337)
.L_337:
        /*001c*/ 	.word	0x00000000
        /*0020*/ 	.short	0x0006
        /*0022*/ 	.short	0x0030
        /*0024*/ 	.byte	0x00, 0xf5, 0x21, 0x00


	//----- nvinfo : EIATTR_KPARAM_INFO
	.align		4
.L_338:
        /*0028*/ 	.byte	0x04, 0x17
        /*002a*/ 	.short	(.L_340 - .L_339)
.L_339:
        /*002c*/ 	.word	0x00000000
        /*0030*/ 	.short	0x0005
        /*0032*/ 	.short	0x0028
        /*0034*/ 	.byte	0x00, 0xf5, 0x21, 0x00


	//----- nvinfo : EIATTR_KPARAM_INFO
	.align		4
.L_340:
        /*0038*/ 	.byte	0x04, 0x17
        /*003a*/ 	.short	(.L_342 - .L_341)
.L_341:
        /*003c*/ 	.word	0x00000000
        /*0040*/ 	.short	0x0004
        /*0042*/ 	.short	0x0020
        /*0044*/ 	.byte	0x00, 0xf5, 0x21, 0x00


	//----- nvinfo : EIATTR_KPARAM_INFO
	.align		4
.L_342:
        /*0048*/ 	.byte	0x04, 0x17
        /*004a*/ 	.short	(.L_344 - .L_343)
.L_343:
        /*004c*/ 	.word	0x00000000
        /*0050*/ 	.short	0x0003
        /*0052*/ 	.short	0x0018
        /*0054*/ 	.byte	0x00, 0xf5, 0x21, 0x00


	//----- nvinfo : EIATTR_KPARAM_INFO
	.align		4
.L_344:
        /*0058*/ 	.byte	0x04, 0x17
        /*005a*/ 	.short	(.L_346 - .L_345)
.L_345:
        /*005c*/ 	.word	0x00000000
        /*0060*/ 	.short	0x0002
        /*0062*/ 	.short	0x0010
        /*0064*/ 	.byte	0x00, 0xf5, 0x21, 0x00


	//----- nvinfo : EIATTR_KPARAM_INFO
	.align		4
.L_346:
        /*0068*/ 	.byte	0x04, 0x17
        /*006a*/ 	.short	(.L_348 - .L_347)
.L_347:
        /*006c*/ 	.word	0x00000000
        /*0070*/ 	.short	0x0001
        /*0072*/ 	.short	0x0008
        /*0074*/ 	.byte	0x00, 0xf5, 0x21, 0x00


	//----- nvinfo : EIATTR_KPARAM_INFO
	.align		4
.L_348:
        /*0078*/ 	.byte	0x04, 0x17
        /*007a*/ 	.short	(.L_350 - .L_349)
.L_349:
        /*007c*/ 	.word	0x00000000
        /*0080*/ 	.short	0x0000
        /*0082*/ 	.short	0x0000
        /*0084*/ 	.byte	0x00, 0xf5, 0x21, 0x00


	//----- nvinfo : EIATTR_SPARSE_MMA_MASK
	.align		4
.L_350:
        /*0088*/ 	.byte	0x03, 0x50
        /*008a*/ 	.short	0x0000


	//----- nvinfo : EIATTR_MAXREG_COUNT
	.align		4
        /*008c*/ 	.byte	0x03, 0x1b
        /*008e*/ 	.short	0x00ff


	//----- nvinfo : EIATTR_MERCURY_ISA_VERSION
	.align		4
        /*0090*/ 	.byte	0x03, 0x5f
        /*0092*/ 	.short	0x0101


	//----- nvinfo : EIATTR_VRC_CTA_INIT_COUNT
	.align		4
        /*0094*/ 	.byte	0x02, 0x4a
	.zero		1
	.zero		1


	//----- nvinfo : EIATTR_EXIT_INSTR_OFFSETS
	.align		4
        /*0098*/ 	.byte	0x04, 0x1c
        /*009a*/ 	.short	(.L_352 - .L_351)


	//   ....[0]....
.L_351:
        /*009c*/ 	.word	0x00000100


	//   ....[1]....
        /*00a0*/ 	.word	0x00000290


	//   ....[2]....
        /*00a4*/ 	.word	0x000002b0


	//----- nvinfo : EIATTR_CBANK_PARAM_SIZE
	.align		4
.L_352:
        /*00a8*/ 	.byte	0x03, 0x19
        /*00aa*/ 	.short	0x0040


	//----- nvinfo : EIATTR_PARAM_CBANK
	.align		4
        /*00ac*/ 	.byte	0x04, 0x0a
        /*00ae*/ 	.short	(.L_354 - .L_353)
	.align		4
.L_353:
        /*00b0*/ 	.word	index@(.nv.constant0._Z14euler_timestepPKiS0_PKfS2_PfS2_S2_S2_)
        /*00b4*/ 	.short	0x0380
        /*00b6*/ 	.short	0x0040


	//----- nvinfo : EIATTR_SW_WAR
	.align		4
.L_354:
        /*00b8*/ 	.byte	0x04, 0x36
        /*00ba*/ 	.short	(.L_356 - .L_355)
.L_355:
        /*00bc*/ 	.word	0x00000008
.L_356:


//--------------------- .nv.info._Z8fill_matPKiS0_PfS1_ --------------------------
	.section	.nv.info._Z8fill_matPKiS0_PfS1_,"",@"SHT_CUDA_INFO"
	.sectionflags	@""
	.align	4


	//----- nvinfo : EIATTR_CUDA_API_VERSION
	.align		4
        /*0000*/ 	.byte	0x04, 0x37
        /*0002*/ 	.short	(.L_358 - .L_357)
.L_357:
        /*0004*/ 	.word	0x00000082


	//----- nvinfo : EIATTR_KPARAM_INFO
	.align		4
.L_358:
        /*0008*/ 	.byte	0x04, 0x17
        /*000a*/ 	.short	(.L_360 - .L_359)
.L_359:
        /*000c*/ 	.word	0x00000000
        /*0010*/ 	.short	0x0003
        /*0012*/ 	.short	0x0018
        /*0014*/ 	.byte	0x00, 0xf5, 0x21, 0x00


	//----- nvinfo : EIATTR_KPARAM_INFO
	.align		4
.L_360:
        /*0018*/ 	.byte	0x04, 0x17
        /*001a*/ 	.short	(.L_362 - .L_361)
.L_361:
        /*001c*/ 	.word	0x00000000
        /*0020*/ 	.short	0x0002
        /*0022*/ 	.short	0x0010
        /*0024*/ 	.byte	0x00, 0xf5, 0x21, 0x00


	//----- nvinfo : EIATTR_KPARAM_INFO
	.align		4
.L_362:
        /*0028*/ 	.byte	0x04, 0x17
        /*002a*/ 	.short	(.L_364 - .L_363)
.L_363:
        /*002c*/ 	.word	0x00000000
        /*0030*/ 	.short	0x0001
        /*0032*/ 	.short	0x0008
        /*0034*/ 	.byte	0x00, 0xf5, 0x21, 0x00


	//----- nvinfo : EIATTR_KPARAM_INFO
	.align		4
.L_364:
        /*0038*/ 	.byte	0x04, 0x17
        /*003a*/ 	.short	(.L_366 - .L_365)
.L_365:
        /*003c*/ 	.word	0x00000000
        /*0040*/ 	.short	0x0000
        /*0042*/ 	.short	0x0000
        /*0044*/ 	.byte	0x00, 0xf5, 0x21, 0x00


	//----- nvinfo : EIATTR_SPARSE_MMA_MASK
	.align		4
.L_366:
        /*0048*/ 	.byte	0x03, 0x50
        /*004a*/ 	.short	0x0000


	//----- nvinfo : EIATTR_MAXREG_COUNT
	.align		4
        /*004c*/ 	.byte	0x03, 0x1b
        /*004e*/ 	.short	0x00ff


	//----- nvinfo : EIATTR_MERCURY_ISA_VERSION
	.align		4
        /*0050*/ 	.byte	0x03, 0x5f
        /*0052*/ 	.short	0x0101


	//----- nvinfo : EIATTR_VRC_CTA_INIT_COUNT
	.align		4
        /*0054*/ 	.byte	0x02, 0x4a
	.zero		1
	.zero		1


	//----- nvinfo : EIATTR_EXIT_INSTR_OFFSETS
	.align		4
        /*0058*/ 	.byte	0x04, 0x1c
        /*005a*/ 	.short	(.L_368 - .L_367)


	//   ....[0]....
.L_367:
        /*005c*/ 	.word	0x00000100


	//   ....[1]....
        /*0060*/ 	.word	0x00000170


	//----- nvinfo : EIATTR_CBANK_PARAM_SIZE
	.align		4
.L_368:
        /*0064*/ 	.byte	0x03, 0x19
        /*0066*/ 	.short	0x0020


	//----- nvinfo : EIATTR_PARAM_CBANK
	.align		4
        /*0068*/ 	.byte	0x04, 0x0a
        /*006a*/ 	.short	(.L_370 - .L_369)
	.align		4
.L_369:
        /*006c*/ 	.word	index@(.nv.constant0._Z8fill_matPKiS0_PfS1_)
        /*0070*/ 	.short	0x0380
        /*0072*/ 	.short	0x0020


	//----- nvinfo : EIATTR_SW_WAR
	.align		4
.L_370:
        /*0074*/ 	.byte	0x04, 0x36
        /*0076*/ 	.short	(.L_372 - .L_371)
.L_371:
        /*0078*/ 	.word	0x00000008
.L_372:


//--------------------- .nv.info._Z8fill_vecPKiPfS1_ --------------------------
	.section	.nv.info._Z8fill_vecPKiPfS1_,"",@"SHT_CUDA_INFO"
	.sectionflags	@""
	.align	4


	//----- nvinfo : EIATTR_CUDA_API_VERSION
	.align		4
        /*0000*/ 	.byte	0x04, 0x37
        /*0002*/ 	.short	(.L_374 - .L_373)
.L_373:
        /*0004*/ 	.word	0x00000082


	//----- nvinfo : EIATTR_KPARAM_INFO
	.align		4
.L_374:
        /*0008*/ 	.byte	0x04, 0x17
        /*000a*/ 	.short	(.L_376 - .L_375)
.L_375:
        /*000c*/ 	.word	0x00000000
        /*0010*/ 	.short	0x0002
        /*0012*/ 	.short	0x0010
        /*0014*/ 	.byte	0x00, 0xf5, 0x21, 0x00


	//----- nvinfo : EIATTR_KPARAM_INFO
	.align		4
.L_376:
        /*0018*/ 	.byte	0x04, 0x17
        /*001a*/ 	.short	(.L_378 - .L_377)
.L_377:
        /*001c*/ 	.word	0x00000000
        /*0020*/ 	.short	0x0001
        /*0022*/ 	.short	0x0008
        /*0024*/ 	.byte	0x00, 0xf5, 0x21, 0x00


	//----- nvinfo : EIATTR_KPARAM_INFO
	.align		4
.L_378:
        /*0028*/ 	.byte	0x04, 0x17
        /*002a*/ 	.short	(.L_380 - .L_379)
.L_379:
        /*002c*/ 	.word	0x00000000
        /*0030*/ 	.short	0x0000
        /*0032*/ 	.short	0x0000
        /*0034*/ 	.byte	0x00, 0xf5, 0x21, 0x00


	//----- nvinfo : EIATTR_SPARSE_MMA_MASK
	.align		4
.L_380:
        /*0038*/ 	.byte	0x03, 0x50
        /*003a*/ 	.short	0x0000


	//----- nvinfo : EIATTR_MAXREG_COUNT
	.align		4
        /*003c*/ 	.byte	0x03, 0x1b
        /*003e*/ 	.short	0x00ff


	//----- nvinfo : EIATTR_MERCURY_ISA_VERSION
	.align		4
        /*0040*/ 	.byte	0x03, 0x5f
        /*0042*/ 	.short	0x0101


	//----- nvinfo : EIATTR_VRC_CTA_INIT_COUNT
	.align		4
        /*0044*/ 	.byte	0x02, 0x4a
	.zero		1
	.zero		1


	//----- nvinfo : EIATTR_EXIT_INSTR_OFFSETS
	.align		4
        /*0048*/ 	.byte	0x04, 0x1c
        /*004a*/ 	.short	(.L_382 - .L_381)


	//   ....[0]....
.L_381:
        /*004c*/ 	.word	0x00000090


	//   ....[1]....
        /*0050*/ 	.word	0x000000f0


	//----- nvinfo : EIATTR_CBANK_PARAM_SIZE
	.align		4
.L_382:
        /*0054*/ 	.byte	0x03, 0x19
        /*0056*/ 	.short	0x0018


	//----- nvinfo : EIATTR_PARAM_CBANK
	.align		4
        /*0058*/ 	.byte	0x04, 0x0a
        /*005a*/ 	.short	(.L_384 - .L_383)
	.align		4
.L_383:
        /*005c*/ 	.word	index@(.nv.constant0._Z8fill_vecPKiPfS1_)
        /*0060*/ 	.short	0x0380
        /*0062*/ 	.short	0x0018


	//----- nvinfo : EIATTR_SW_WAR
	.align		4
.L_384:
        /*0064*/ 	.byte	0x04, 0x36
        /*0066*/ 	.short	(.L_386 - .L_385)
.L_385:
        /*0068*/ 	.word	0x00000008
.L_386:


//--------------------- .nv.callgraph             --------------------------
	.section	.nv.callgraph,"",@"SHT_CUDA_CALLGRAPH"
	.align	4
	.sectionentsize	8
	.align		4
        /*0000*/ 	.word	0x00000000
	.align		4
        /*0004*/ 	.word	0xffffffff
	.align		4
        /*0008*/ 	.word	0x00000000
	.align		4
        /*000c*/ 	.word	0xfffffffe
	.align		4
        /*0010*/ 	.word	0x00000000
	.align		4
        /*0014*/ 	.word	0xfffffffd
	.align		4
        /*0018*/ 	.word	0x00000000
	.align		4
        /*001c*/ 	.word	0xfffffffc


//--------------------- .nv.constant4             --------------------------
	.section	.nv.constant4,"a",@progbits
	.align	8
	.align		8
.nv.constant4:
        /*0000*/ 	.dword	_ZN30_INTERNAL_d2049f47_4_k_cu_main4cuda3std3__45__cpo5beginE
	.align		8
        /*0008*/ 	.dword	_ZN30_INTERNAL_d2049f47_4_k_cu_main4cuda3std3__45__cpo3endE
	.align		8
        /*0010*/ 	.dword	_ZN30_INTERNAL_d2049f47_4_k_cu_main4cuda3std3__45__cpo6cbeginE
	.align		8
        /*0018*/ 	.dword	_ZN30_INTERNAL_d2049f47_4_k_cu_main4cuda3std3__45__cpo4cendE
	.align		8
        /*0020*/ 	.dword	_ZN30_INTERNAL_d2049f47_4_k_cu_main4cuda3std3__45__cpo6rbeginE
	.align		8
        /*0028*/ 	.dword	_ZN30_INTERNAL_d2049f47_4_k_cu_main4cuda3std3__45__cpo4rendE
	.align		8
        /*0030*/ 	.dword	_ZN30_INTERNAL_d2049f47_4_k_cu_main4cuda3std3__45__cpo7crbeginE
	.align		8
        /*0038*/ 	.dword	_ZN30_INTERNAL_d2049f47_4_k_cu_main4cuda3std3__45__cpo5crendE
	.align		8
        /*0040*/ 	.dword	_ZN30_INTERNAL_d2049f47_4_k_cu_main4cuda3std3__432_GLOBAL__N__d2049f47_4_k_cu_main6ignoreE
	.align		8
        /*0048*/ 	.dword	_ZN30_INTERNAL_d2049f47_4_k_cu_main4cuda3std3__419piecewise_constructE
	.align		8
        /*0050*/ 	.dword	_ZN30_INTERNAL_d2049f47_4_k_cu_main4cuda3std3__48in_placeE
	.align		8
        /*0058*/ 	.dword	_ZN30_INTERNAL_d2049f47_4_k_cu_main4cuda3std3__420unreachable_sentinelE
	.align		8
        /*0060*/ 	.dword	_ZN30_INTERNAL_d2049f47_4_k_cu_main4cuda3std3__47nulloptE
	.align		8
        /*0068*/ 	.dword	_ZN30_INTERNAL_d2049f47_4_k_cu_main4cuda3std3__48unexpectE
	.align		8
        /*0070*/ 	.dword	_ZN30_INTERNAL_d2049f47_4_k_cu_main4cuda3std6ranges3__45__cpo4swapE
	.align		8
        /*0078*/ 	.dword	_ZN30_INTERNAL_d2049f47_4_k_cu_main4cuda3std6ranges3__45__cpo9iter_moveE
	.align		8
        /*0080*/ 	.dword	_ZN30_INTERNAL_d2049f47_4_k_cu_main4cuda3std6ranges3__45__cpo5beginE
	.align		8
        /*0088*/ 	.dword	_ZN30_INTERNAL_d2049f47_4_k_cu_main4cuda3std6ranges3__45__cpo3endE
	.align		8
        /*0090*/ 	.dword	_ZN30_INTERNAL_d2049f47_4_k_cu_main4cuda3std6ranges3__45__cpo6cbeginE
	.align		8
        /*0098*/ 	.dword	_ZN30_INTERNAL_d2049f47_4_k_cu_main4cuda3std6ranges3__45__cpo4cendE
	.align		8
        /*00a0*/ 	.dword	_ZN30_INTERNAL_d2049f47_4_k_cu_main4cuda3std6ranges3__45__cpo7advanceE
	.align		8
        /*00a8*/ 	.dword	_ZN30_INTERNAL_d2049f47_4_k_cu_main4cuda3std6ranges3__45__cpo9iter_swapE
	.align		8
        /*00b0*/ 	.dword	_ZN30_INTERNAL_d2049f47_4_k_cu_main4cuda3std6ranges3__45__cpo4nextE
	.align		8
        /*00b8*/ 	.dword	_ZN30_INTERNAL_d2049f47_4_k_cu_main4cuda3std6ranges3__45__cpo4prevE
	.align		8
        /*00c0*/ 	.dword	_ZN30_INTERNAL_d2049f47_4_k_cu_main4cuda3std6ranges3__45__cpo4dataE
	.align		8
        /*00c8*/ 	.dword	_ZN30_INTERNAL_d2049f47_4_k_cu_main4cuda3std6ranges3__45__cpo5cdataE
	.align		8
        /*00d0*/ 	.dword	_ZN30_INTERNAL_d2049f47_4_k_cu_main4cuda3std6ranges3__45__cpo4sizeE
	.align		8
        /*00d8*/ 	.dword	_ZN30_INTERNAL_d2049f47_4_k_cu_main4cuda3std6ranges3__45__cpo5ssizeE
	.align		8
        /*00e0*/ 	.dword	_ZN30_INTERNAL_d2049f47_4_k_cu_main4cuda3std6ranges3__45__cpo8distanceE
	.align		8
        /*00e8*/ 	.dword	_ZN30_INTERNAL_d2049f47_4_k_cu_main6thrust24THRUST_300001_SM_1000_NS8cuda_cub3parE
	.align		8
        /*00f0*/ 	.dword	_ZN30_INTERNAL_d2049f47_4_k_cu_main6thrust24THRUST_300001_SM_1000_NS8cuda_cub10par_nosyncE
	.align		8
        /*00f8*/ 	.dword	_ZN30_INTERNAL_d2049f47_4_k_cu_main6thrust24THRUST_300001_SM_1000_NS6system6detail10sequential3seqE
	.align		8
        /*0100*/ 	.dword	_ZN30_INTERNAL_d2049f47_4_k_cu_main6thrust24THRUST_300001_SM_1000_NS12placeholders2_1E
	.align		8
        /*0108*/ 	.dword	_ZN30_INTERNAL_d2049f47_4_k_cu_main6thrust24THRUST_300001_SM_1000_NS12placeholders2_2E
	.align		8
        /*0110*/ 	.dword	_ZN30_INTERNAL_d2049f47_4_k_cu_main6thrust24THRUST_300001_SM_1000_NS12placeholders2_3E
	.align		8
        /*0118*/ 	.dword	_ZN30_INTERNAL_d2049f47_4_k_cu_main6thrust24THRUST_300001_SM_1000_NS12placeholders2_4E
	.align		8
        /*0120*/ 	.dword	_ZN30_INTERNAL_d2049f47_4_k_cu_main6thrust24THRUST_300001_SM_1000_NS12placeholders2_5E
	.align		8
        /*0128*/ 	.dword	_ZN30_INTERNAL_d2049f47_4_k_cu_main6thrust24THRUST_300001_SM_1000_NS12placeholders2_6E
	.align		8
        /*0130*/ 	.dword	_ZN30_INTERNAL_d2049f47_4_k_cu_main6thrust24THRUST_300001_SM_1000_NS12placeholders2_7E
	.align		8
        /*0138*/ 	.dword	_ZN30_INTERNAL_d2049f47_4_k_cu_main6thrust24THRUST_300001_SM_1000_NS12placeholders2_8E
	.align		8
        /*0140*/ 	.dword	_ZN30_INTERNAL_d2049f47_4_k_cu_main6thrust24THRUST_300001_SM_1000_NS12placeholders2_9E
	.align		8
        /*0148*/ 	.dword	_ZN30_INTERNAL_d2049f47_4_k_cu_main6thrust24THRUST_300001_SM_1000_NS12placeholders3_10E
	.align		8
        /*0150*/ 	.dword	_ZN30_INTERNAL_d2049f47_4_k_cu_main6thrust24THRUST_300001_SM_1000_NS3seqE


//--------------------- .text._ZN3cub18CUB_300001_SM_10006detail6reduce28DeviceReduceSingleTileKernelINS2_10policy_hubIfyN4cuda3std3__44plusIfEEE10Policy1000EPfSC_iS9_ffNS7_10__identityEEEvT0_T1_T2_T3_T4_T6_ --------------------------
	.section	.text._ZN3cub18CUB_300001_SM_10006detail6reduce28DeviceReduceSingleTileKernelINS2_10policy_hubIfyN4cuda3std3__44plusIfEEE10Policy1000EPfSC_iS9_ffNS7_10__identityEEEvT0_T1_T2_T3_T4_T6_,"ax",@progbits
	.align	128
        .global         _ZN3cub18CUB_300001_SM_10006detail6reduce28DeviceReduceSingleTileKernelINS2_10policy_hubIfyN4cuda3std3__44plusIfEEE10Policy1000EPfSC_iS9_ffNS7_10__identityEEEvT0_T1_T2_T3_T4_T6_
        .type           _ZN3cub18CUB_300001_SM_10006detail6reduce28DeviceReduceSingleTileKernelINS2_10policy_hubIfyN4cuda3std3__44plusIfEEE10Policy1000EPfSC_iS9_ffNS7_10__identityEEEvT0_T1_T2_T3_T4_T6_,@function
        .size           _ZN3cub18CUB_300001_SM_10006detail6reduce28DeviceReduceSingleTileKernelINS2_10policy_hubIfyN4cuda3std3__44plusIfEEE10Policy1000EPfSC_iS9_ffNS7_10__identityEEEvT0_T1_T2_T3_T4_T6_,(.L_x_262 - _ZN3cub18CUB_300001_SM_10006detail6reduce28DeviceReduceSingleTileKernelINS2_10policy_hubIfyN4cuda3std3__44plusIfEEE10Policy1000EPfSC_iS9_ffNS7_10__identityEEEvT0_T1_T2_T3_T4_T6_)
        .other          _ZN3cub18CUB_300001_SM_10006detail6reduce28DeviceReduceSingleTileKernelINS2_10policy_hubIfyN4cuda3std3__44plusIfEEE10Policy1000EPfSC_iS9_ffNS7_10__identityEEEvT0_T1_T2_T3_T4_T6_,@"STO_CUDA_ENTRY STV_DEFAULT"
_ZN3cub18CUB_300001_SM_10006detail6reduce28DeviceReduceSingleTileKernelINS2_10policy_hubIfyN4cuda3std3__44plusIfEEE10Policy1000EPfSC_iS9_ffNS7_10__identityEEEvT0_T1_T2_T3_T4_T6_:
.text._ZN3cub18CUB_300001_SM_10006detail6reduce28DeviceReduceSingleTileKernelINS2_10policy_hubIfyN4cuda3std3__44plusIfEEE10Policy1000EPfSC_iS9_ffNS7_10__identityEEEvT0_T1_T2_T3_T4_T6_:
[----:B------:R-:W-:Y:S01]  /*0000*/  LDC R1, c[0x0][0x37c] ;  /* 0x0000df00ff017b82 */ /* 0x000fe20000000800 */
[----:B------:R-:W0:Y:S01]  /*0010*/  LDCU UR4, c[0x0][0x390] ;  /* 0x00007200ff0477ac */ /* 0x000e220008000800 */
[----:B------:R-:W1:Y:S01]  /*0020*/  LDCU.64 UR6, c[0x0][0x358] ;  /* 0x00006b00ff0677ac */ /* 0x000e620008000a00 */
[----:B0-----:R-:W-:-:S04]  /*0030*/  MOV R20, UR4 ;  /* 0x0000000400147c02 */ /* 0x001fc80008000f00 */
[----:B------:R-:W-:-:S13]  /*0040*/  ISETP.NE.AND P0, PT, R20, RZ, PT ;  /* 0x000000ff1400720c */ /* 0x000fda0003f05270 */
[----:B-1----:R-:W-:Y:S05]  /*0050*/  @P0 BRA `(.L_x_0) ;  /* 0x00000000001c0947 */ /* 0x002fea0003800000 */
[----:B------:R-:W0:Y:S02]  /*0060*/  S2R R0, SR_TID.X ;  /* 0x0000000000007919 */ /* 0x000e240000002100 */
[----:B0-----:R-:W-:-:S13]  /*0070*/  ISETP.NE.AND P0, PT, R0, RZ, PT ;  /* 0x000000ff0000720c */ /* 0x001fda0003f05270 */
[----:B------:R-:W-:Y:S05]  /*0080*/  @P0 EXIT ;  /* 0x000000000000094d */ /* 0x000fea0003800000 */
[----:B------:R-:W0:Y:S08]  /*0090*/  LDC R5, c[0x0][0x398] ;  /* 0x0000e600ff057b82 */ /* 0x000e300000000800 */
[----:B------:R-:W0:Y:S02]  /*00a0*/  LDC.64 R2, c[0x0][0x388] ;  /* 0x0000e200ff027b82 */ /* 0x000e240000000a00 */
[----:B0-----:R-:W-:Y:S01]  /*00b0*/  STG.E desc[UR6][R2.64], R5 ;  /* 0x0000000502007986 */ /* 0x001fe2000c101906 */
[----:B------:R-:W-:Y:S05]  /*00c0*/  EXIT ;  /* 0x000000000000794d */ /* 0x000fea0003800000 */
.L_x_0:
[----:B------:R-:W0:Y:S01]  /*00d0*/  LDCU UR4, c[0x0][0x380] ;  /* 0x00007000ff0477ac */ /* 0x000e220008000800 */
[----:B------:R-:W-:Y:S01]  /*00e0*/  BSSY.RECONVERGENT B0, `(.L_x_1) ;  /* 0x00003ca000007945 */ /* 0x000fe20003800200 */
[----:B0-----:R-:W-:-:S09]  /*00f0*/  ULOP3.LUT UP0, URZ, UR4, 0xf, URZ, 0xc0, !UPT ;  /* 0x0000000f04ff7892 */ /* 0x001fd2000f80c0ff */
[----:B------:R-:W-:Y:S05]  /*0100*/  BRA.U UP0, `(.L_x_2) ;  /* 0x0000001d00607547 */ /* 0x000fea000b800000 */
[----:B------:R-:W-:-:S13]  /*0110*/  ISETP.GT.AND P0, PT, R20, 0xfff, PT ;  /* 0x00000fff1400780c */ /* 0x000fda0003f04270 */
[----:B------:R-:W-:Y:S05]  /*0120*/  @P0 BRA `(.L_x_3) ;  /* 0x0000000c00a80947 */ /* 0x000fea0003800000 */
[----:B------:R-:W0:Y:S01]  /*0130*/  S2R R9, SR_TID.X ;  /* 0x0000000000097919 */ /* 0x000e220000002100 */
[----:B------:R-:W-:Y:S01]  /*0140*/  BSSY.RECONVERGENT B1, `(.L_x_4) ;  /* 0x0000009000017945 */ /* 0x000fe20003800200 */
[----:B------:R-:W-:Y:S01]  /*0150*/  HFMA2 R0, -RZ, RZ, 0, 0 ;  /* 0x00000000ff007431 */ /* 0x000fe200000001ff */
[----:B0-----:R-:W-:Y:S02]  /*0160*/  ISETP.GE.AND P0, PT, R9, R20, PT ;  /* 0x000000140900720c */ /* 0x001fe40003f06270 */
[----:B------:R-:W-:-:S11]  /*0170*/  MOV R11, R9 ;  /* 0x00000009000b7202 */ /* 0x000fd60000000f00 */
[----:B------:R-:W-:Y:S05]  /*0180*/  @P0 BRA `(.L_x_5) ;  /* 0x0000000000100947 */ /* 0x000fea0003800000 */
[----:B------:R-:W0:Y:S02]  /*0190*/  LDC.64 R2, c[0x0][0x380] ;  /* 0x0000e000ff027b82 */ /* 0x000e240000000a00 */
[----:B0-----:R-:W-:-:S05]  /*01a0*/  IMAD.WIDE.U32 R2, R9, 0x4, R2 ;  /* 0x0000000409027825 */ /* 0x001fca00078e0002 */
[----:B------:R0:W5:Y:S01]  /*01b0*/  LDG.E.CONSTANT R0, desc[UR6][R2.64] ;  /* 0x0000000602007981 */ /* 0x000162000c1e9900 */
[----:B------:R-:W-:-:S07]  /*01c0*/  IADD3 R11, PT, PT, R9, 0x100, RZ ;  /* 0x00000100090b7810 */ /* 0x000fce0007ffe0ff */
.L_x_5:
[----:B------:R-:W-:Y:S05]  /*01d0*/  BSYNC.RECONVERGENT B1 ;  /* 0x0000000000017941 */ /* 0x000fea0003800200 */
.L_x_4:
[----:B------:R-:W-:Y:S01]  /*01e0*/  ISETP.GE.AND P0, PT, R11, R20, PT ;  /* 0x000000140b00720c */ /* 0x000fe20003f06270 */
[----:B------:R-:W-:-:S12]  /*01f0*/  BSSY.RECONVERGENT B1, `(.L_x_6) ;  /* 0x0000074000017945 */ /* 0x000fd80003800200 */
[----:B------:R-:W-:Y:S05]  /*0200*/  @P0 BRA `(.L_x_7) ;  /* 0x0000000400c80947 */ /* 0x000fea0003800000 */
[----:B0-----:R-:W-:Y:S01]  /*0210*/  LOP3.LUT R3, RZ, R11, RZ, 0x33, !PT ;  /* 0x0000000bff037212 */ /* 0x001fe200078e33ff */
[----:B------:R-:W-:Y:S03]  /*0220*/  BSSY.RECONVERGENT B2, `(.L_x_8) ;  /* 0x0000015000027945 */ /* 0x000fe60003800200 */
[----:B------:R-:W-:-:S04]  /*0230*/  IADD3 R4, PT, PT, R3, R20, RZ ;  /* 0x0000001403047210 */ /* 0x000fc80007ffe0ff */
[C---:B------:R-:W-:Y:S02]  /*0240*/  LOP3.LUT R2, R4.reuse, 0x300, RZ, 0xc0, !PT ;  /* 0x0000030004027812 */ /* 0x040fe400078ec0ff */
[----:B------:R-:W-:Y:S02]  /*0250*/  ISETP.GE.U32.AND P1, PT, R4, 0x300, PT ;  /* 0x000003000400780c */ /* 0x000fe40003f26070 */
[----:B------:R-:W-:-:S13]  /*0260*/  ISETP.NE.AND P0, PT, R2, 0x300, PT ;  /* 0x000003000200780c */ /* 0x000fda0003f05270 */
[----:B------:R-:W-:Y:S05]  /*0270*/  @!P0 BRA `(.L_x_9) ;  /* 0x00000000003c8947 */ /* 0x000fea0003800000 */
[----:B------:R-:W0:Y:S01]  /*0280*/  LDC.64 R2, c[0x0][0x380] ;  /* 0x0000e000ff027b82 */ /* 0x000e220000000a00 */
[----:B------:R-:W-:-:S04]  /*0290*/  LEA.HI R4, R4, 0x1, RZ, 0x18 ;  /* 0x0000000104047811 */ /* 0x000fc800078fc0ff */
[----:B------:R-:W-:-:S04]  /*02a0*/  LOP3.LUT R4, R4, 0x3, RZ, 0xc0, !PT ;  /* 0x0000000304047812 */ /* 0x000fc800078ec0ff */
[----:B------:R-:W-:Y:S01]  /*02b0*/  IADD3 R4, PT, PT, -R4, RZ, RZ ;  /* 0x000000ff04047210 */ /* 0x000fe20007ffe1ff */
[----:B0-----:R-:W-:-:S05]  /*02c0*/  IMAD.WIDE.U32 R2, R11, 0x4, R2 ;  /* 0x000000040b027825 */ /* 0x001fca00078e0002 */
[----:B------:R-:W-:-:S07]  /*02d0*/  MOV R5, R3 ;  /* 0x0000000300057202 */ /* 0x000fce0000000f00 */
.L_x_10:
[----:B------:R-:W-:-:S06]  /*02e0*/  MOV R3, R5 ;  /* 0x0000000500037202 */ /* 0x000fcc0000000f00 */
[----:B------:R0:W2:Y:S01]  /*02f0*/  LDG.E.CONSTANT R3, desc[UR6][R2.64] ;  /* 0x0000000602037981 */ /* 0x0000a2000c1e9900 */
[----:B------:R-:W-:Y:S01]  /*0300*/  IADD3 R4, PT, PT, R4, 0x1, RZ ;  /* 0x0000000104047810 */ /* 0x000fe20007ffe0ff */
[----:B------:R-:W-:-:S03]  /*0310*/  VIADD R11, R11, 0x100 ;  /* 0x000001000b0b7836 */ /* 0x000fc60000000000 */
[----:B------:R-:W-:Y:S02]  /*0320*/  ISETP.NE.AND P0, PT, R4, RZ, PT ;  /* 0x000000ff0400720c */ /* 0x000fe40003f05270 */
[----:B0-----:R-:W-:-:S04]  /*0330*/  IADD3 R2, P2, PT, R2, 0x400, RZ ;  /* 0x0000040002027810 */ /* 0x001fc80007f5e0ff */
[----:B------:R-:W-:Y:S01]  /*0340*/  IADD3.X R5, PT, PT, RZ, R5, RZ, P2, !PT ;  /* 0x00000005ff057210 */ /* 0x000fe200017fe4ff */
[----:B--2--5:R-:W-:-:S06]  /*0350*/  FADD R0, R3, R0 ;  /* 0x0000000003007221 */ /* 0x024fcc0000000000 */
[----:B------:R-:W-:Y:S05]  /*0360*/  @P0 BRA `(.L_x_10) ;  /* 0xfffffffc00dc0947 */ /* 0x000fea000383ffff */
.L_x_9:
[----:B------:R-:W-:Y:S05]  /*0370*/  BSYNC.RECONVERGENT B2 ;  /* 0x0000000000027941 */ /* 0x000fea0003800200 */
.L_x_8:
[----:B------:R-:W-:Y:S05]  /*0380*/  @!P1 BRA `(.L_x_7) ;  /* 0x0000000400689947 */ /* 0x000fea0003800000 */
[----:B------:R-:W-:Y:S01]  /*0390*/  IADD3 R2, PT, PT, -R11, R20, RZ ;  /* 0x000000140b027210 */ /* 0x000fe20007ffe1ff */
[----:B------:R-:W-:Y:S01]  /*03a0*/  BSSY.RECONVERGENT B2, `(.L_x_11) ;  /* 0x0000031000027945 */ /* 0x000fe20003800200 */
[----:B------:R-:W-:Y:S02]  /*03b0*/  PLOP3.LUT P0, PT, PT, PT, PT, 0x80, 0x8 ;  /* 0x000000000008781c */ /* 0x000fe40003f0f070 */
[----:B------:R-:W-:-:S13]  /*03c0*/  ISETP.GT.AND P1, PT, R2, 0xc00, PT ;  /* 0x00000c000200780c */ /* 0x000fda0003f24270 */
[----:B------:R-:W-:Y:S05]  /*03d0*/  @!P1 BRA `(.L_x_12) ;  /* 0x0000000000b49947 */ /* 0x000fea0003800000 */
[----:B------:R-:W-:Y:S02]  /*03e0*/  PLOP3.LUT P0, PT, PT, PT, PT, 0x8, 0x80 ;  /* 0x000000000080781c */ /* 0x000fe40003f0e170 */
[----:B------:R-:W-:-:S11]  /*03f0*/  IADD3 R8, PT, PT, R20, -0xc00, RZ ;  /* 0xfffff40014087810 */ /* 0x000fd60007ffe0ff */
.L_x_13:
[----:B------:R-:W0:Y:S01]  /*0400*/  LDC.64 R6, c[0x0][0x380] ;  /* 0x0000e000ff067b82 */ /* 0x000e220000000a00 */
[C---:B------:R-:W-:Y:S01]  /*0410*/  IADD3 R5, PT, PT, R11.reuse, 0x400, RZ ;  /* 0x000004000b057810 */ /* 0x040fe20007ffe0ff */
[----:B0-----:R-:W-:-:S05]  /*0420*/  IMAD.WIDE R24, R11, 0x4, R6 ;  /* 0x000000040b187825 */ /* 0x001fca00078e0206 */
[----:B------:R-:W2:Y:S04]  /*0430*/  LDG.E.CONSTANT R13, desc[UR6][R24.64] ;  /* 0x00000006180d7981 */ /* 0x000ea8000c1e9900 */
[----:B------:R-:W3:Y:S01]  /*0440*/  LDG.E.CONSTANT R10, desc[UR6][R24.64+0x400] ;  /* 0x00040006180a7981 */ /* 0x000ee2000c1e9900 */
[----:B------:R-:W-:-:S03]  /*0450*/  IMAD.WIDE R4, R5, 0x4, R6 ;  /* 0x0000000405047825 */ /* 0x000fc600078e0206 */
[----:B------:R-:W4:Y:S04]  /*0460*/  LDG.E.CONSTANT R12, desc[UR6][R24.64+0x800] ;  /* 0x00080006180c7981 */ /* 0x000f28000c1e9900 */
[----:B------:R-:W4:Y:S04]  /*0470*/  LDG.E.CONSTANT R17, desc[UR6][R24.64+0xc00] ;  /* 0x000c000618117981 */ /* 0x000f28000c1e9900 */
[----:B------:R-:W4:Y:S01]  /*0480*/  LDG.E.CONSTANT R16, desc[UR6][R4.64] ;  /* 0x0000000604107981 */ /* 0x000f22000c1e9900 */
[----:B------:R-:W-:-:S03]  /*0490*/  IADD3 R3, PT, PT, R11, 0x800, RZ ;  /* 0x000008000b037810 */ /* 0x000fc60007ffe0ff */
[----:B------:R-:W4:Y:S04]  /*04a0*/  LDG.E.CONSTANT R15, desc[UR6][R4.64+0x400] ;  /* 0x00040006040f7981 */ /* 0x000f28000c1e9900 */
[----:B------:R-:W4:Y:S01]  /*04b0*/  LDG.E.CONSTANT R14, desc[UR6][R4.64+0x800] ;  /* 0x00080006040e7981 */ /* 0x000f22000c1e9900 */
[----:B------:R-:W-:-:S03]  /*04c0*/  IMAD.WIDE R2, R3, 0x4, R6 ;  /* 0x0000000403027825 */ /* 0x000fc600078e0206 */
[----:B------:R-:W4:Y:S04]  /*04d0*/  LDG.E.CONSTANT R22, desc[UR6][R4.64+0xc00] ;  /* 0x000c000604167981 */ /* 0x000f28000c1e9900 */
[----:B------:R-:W4:Y:S01]  /*04e0*/  LDG.E.CONSTANT R21, desc[UR6][R2.64] ;  /* 0x0000000602157981 */ /* 0x000f22000c1e9900 */
[----:B------:R-:W-:-:S03]  /*04f0*/  IADD3 R23, PT, PT, R11, 0xc00, RZ ;  /* 0x00000c000b177810 */ /* 0x000fc60007ffe0ff */
[----:B------:R-:W4:Y:S04]  /*0500*/  LDG.E.CONSTANT R19, desc[UR6][R2.64+0x400] ;  /* 0x0004000602137981 */ /* 0x000f28000c1e9900 */
[----:B------:R-:W4:Y:S01]  /*0510*/  LDG.E.CONSTANT R18, desc[UR6][R2.64+0x800] ;  /* 0x0008000602127981 */ /* 0x000f22000c1e9900 */
[----:B------:R-:W-:-:S03]  /*0520*/  IMAD.WIDE R6, R23, 0x4, R6 ;  /* 0x0000000417067825 */ /* 0x000fc600078e0206 */
[----:B------:R-:W4:Y:S04]  /*0530*/  LDG.E.CONSTANT R26, desc[UR6][R2.64+0xc00] ;  /* 0x000c0006021a7981 */ /* 0x000f28000c1e9900 */
[----:B------:R-:W4:Y:S04]  /*0540*/  LDG.E.CONSTANT R25, desc[UR6][R6.64] ;  /* 0x0000000606197981 */ /* 0x000f28000c1e9900 */
[----:B------:R-:W4:Y:S04]  /*0550*/  LDG.E.CONSTANT R23, desc[UR6][R6.64+0x400] ;  /* 0x0004000606177981 */ /* 0x000f28000c1e9900 */
[----:B------:R-:W4:Y:S04]  /*0560*/  LDG.E.CONSTANT R24, desc[UR6][R6.64+0x800] ;  /* 0x0008000606187981 */ /* 0x000f28000c1e9900 */
[----:B------:R-:W4:Y:S01]  /*0570*/  LDG.E.CONSTANT R27, desc[UR6][R6.64+0xc00] ;  /* 0x000c0006061b7981 */ /* 0x000f22000c1e9900 */
[----:B------:R-:W-:-:S04]  /*0580*/  IADD3 R11, PT, PT, R11, 0x1000, RZ ;  /* 0x000010000b0b7810 */ /* 0x000fc80007ffe0ff */
[----:B------:R-:W-:Y:S01]  /*0590*/  ISETP.GE.AND P1, PT, R11, R8, PT ;  /* 0x000000080b00720c */ /* 0x000fe20003f26270 */
[----:B--2--5:R-:W-:-:S04]  /*05a0*/  FADD R13, R13, R0 ;  /* 0x000000000d0d7221 */ /* 0x024fc80000000000 */
[----:B---3--:R-:W-:-:S04]  /*05b0*/  FADD R13, R13, R10 ;  /* 0x0000000a0d0d7221 */ /* 0x008fc80000000000 */
[----:B----4-:R-:W-:-:S04]  /*05c0*/  FADD R12, R13, R12 ;  /* 0x0000000c0d0c7221 */ /* 0x010fc80000000000 */
[----:B------:R-:W-:-:S04]  /*05d0*/  FADD R17, R12, R17 ;  /* 0x000000110c117221 */ /* 0x000fc80000000000 */
        /* <DEDUP_REMOVED lines=11> */
[----:B------:R-:W-:Y:S01]  /*0690*/  FADD R0, R24, R27 ;  /* 0x0000001b18007221 */ /* 0x000fe20000000000 */
[----:B------:R-:W-:Y:S06]  /*06a0*/  @!P1 BRA `(.L_x_13) ;  /* 0xfffffffc00549947 */ /* 0x000fec000383ffff */
.L_x_12:
[----:B------:R-:W-:Y:S05]  /*06b0*/  BSYNC.RECONVERGENT B2 ;  /* 0x0000000000027941 */ /* 0x000fea0003800200 */
.L_x_11:
[----:B------:R-:W-:Y:S01]  /*06c0*/  IADD3 R2, PT, PT, -R11, R20, RZ ;  /* 0x000000140b027210 */ /* 0x000fe20007ffe1ff */
[----:B------:R-:W-:Y:S03]  /*06d0*/  BSSY.RECONVERGENT B2, `(.L_x_14) ;  /* 0x0000019000027945 */ /* 0x000fe60003800200 */
[----:B------:R-:W-:-:S13]  /*06e0*/  ISETP.GT.AND P1, PT, R2, 0x400, PT ;  /* 0x000004000200780c */ /* 0x000fda0003f24270 */
[----:B------:R-:W-:Y:S05]  /*06f0*/  @!P1 BRA `(.L_x_15) ;  /* 0x0000000000589947 */ /* 0x000fea0003800000 */
[----:B------:R-:W0:Y:S01]  /*0700*/  LDC.64 R4, c[0x0][0x380] ;  /* 0x0000e000ff047b82 */ /* 0x000e220000000a00 */
[C---:B------:R-:W-:Y:S02]  /*0710*/  VIADD R15, R11.reuse, 0x400 ;  /* 0x000004000b0f7836 */ /* 0x040fe40000000000 */
[----:B0-----:R-:W-:-:S05]  /*0720*/  IMAD.WIDE R2, R11, 0x4, R4 ;  /* 0x000000040b027825 */ /* 0x001fca00078e0204 */
[----:B------:R-:W2:Y:S04]  /*0730*/  LDG.E.CONSTANT R7, desc[UR6][R2.64] ;  /* 0x0000000602077981 */ /* 0x000ea8000c1e9900 */
[----:B------:R-:W3:Y:S01]  /*0740*/  LDG.E.CONSTANT R6, desc[UR6][R2.64+0x400] ;  /* 0x0004000602067981 */ /* 0x000ee2000c1e9900 */
[----:B------:R-:W-:-:S03]  /*0750*/  IMAD.WIDE R4, R15, 0x4, R4 ;  /* 0x000000040f047825 */ /* 0x000fc600078e0204 */
[----:B------:R-:W4:Y:S04]  /*0760*/  LDG.E.CONSTANT R13, desc[UR6][R2.64+0x800] ;  /* 0x00080006020d7981 */ /* 0x000f28000c1e9900 */
[----:B------:R-:W4:Y:S04]  /*0770*/  LDG.E.CONSTANT R15, desc[UR6][R2.64+0xc00] ;  /* 0x000c0006020f7981 */ /* 0x000f28000c1e9900 */
[----:B------:R-:W4:Y:S04]  /*0780*/  LDG.E.CONSTANT R17, desc[UR6][R4.64] ;  /* 0x0000000604117981 */ /* 0x000f28000c1e9900 */
[----:B------:R-:W4:Y:S04]  /*0790*/  LDG.E.CONSTANT R19, desc[UR6][R4.64+0x400] ;  /* 0x0004000604137981 */ /* 0x000f28000c1e9900 */
[----:B------:R-:W4:Y:S04]  /*07a0*/  LDG.E.CONSTANT R21, desc[UR6][R4.64+0x800] ;  /* 0x0008000604157981 */ /* 0x000f28000c1e9900 */
[----:B------:R-:W4:Y:S01]  /*07b0*/  LDG.E.CONSTANT R23, desc[UR6][R4.64+0xc00] ;  /* 0x000c000604177981 */ /* 0x000f22000c1e9900 */
[----:B------:R-:W-:-:S02]  /*07c0*/  PLOP3.LUT P0, PT, PT, PT, PT, 0x8, 0x80 ;  /* 0x000000000080781c */ /* 0x000fc40003f0e170 */
[----:B------:R-:W-:Y:S01]  /*07d0*/  IADD3 R11, PT, PT, R11, 0x800, RZ ;  /* 0x000008000b0b7810 */ /* 0x000fe20007ffe0ff */
[----:B--2--5:R-:W-:-:S04]  /*07e0*/  FADD R7, R0, R7 ;  /* 0x0000000700077221 */ /* 0x024fc80000000000 */
[----:B---3--:R-:W-:-:S04]  /*07f0*/  FADD R6, R7, R6 ;  /* 0x0000000607067221 */ /* 0x008fc80000000000 */
[----:B----4-:R-:W-:-:S04]  /*0800*/  FADD R6, R6, R13 ;  /* 0x0000000d06067221 */ /* 0x010fc80000000000 */
[----:B------:R-:W-:-:S04]  /*0810*/  FADD R6, R6, R15 ;  /* 0x0000000f06067221 */ /* 0x000fc80000000000 */
[----:B------:R-:W-:-:S04]  /*0820*/  FADD R6, R6, R17 ;  /* 0x0000001106067221 */ /* 0x000fc80000000000 */
[----:B------:R-:W-:-:S04]  /*0830*/  FADD R6, R6, R19 ;  /* 0x0000001306067221 */ /* 0x000fc80000000000 */
[----:B------:R-:W-:-:S04]  /*0840*/  FADD R6, R6, R21 ;  /* 0x0000001506067221 */ /* 0x000fc80000000000 */
[----:B------:R-:W-:-:S07]  /*0850*/  FADD R0, R6, R23 ;  /* 0x0000001706007221 */ /* 0x000fce0000000000 */
.L_x_15:
[----:B------:R-:W-:Y:S05]  /*0860*/  BSYNC.RECONVERGENT B2 ;  /* 0x0000000000027941 */ /* 0x000fea0003800200 */
.L_x_14:
[----:B------:R-:W-:-:S13]  /*0870*/  ISETP.LT.OR P0, PT, R11, R20, P0 ;  /* 0x000000140b00720c */ /* 0x000fda0000701670 */
[----:B------:R-:W-:Y:S05]  /*0880*/  @!P0 BRA `(.L_x_7) ;  /* 0x0000000000288947 */ /* 0x000fea0003800000 */
[----:B------:R-:W0:Y:S02]  /*0890*/  LDC.64 R2, c[0x0][0x380] ;  /* 0x0000e000ff027b82 */ /* 0x000e240000000a00 */
[----:B0-----:R-:W-:-:S05]  /*08a0*/  IMAD.WIDE R2, R11, 0x4, R2 ;  /* 0x000000040b027825 */ /* 0x001fca00078e0202 */
[----:B------:R-:W2:Y:S04]  /*08b0*/  LDG.E.CONSTANT R5, desc[UR6][R2.64] ;  /* 0x0000000602057981 */ /* 0x000ea8000c1e9900 */
[----:B------:R-:W3:Y:S04]  /*08c0*/  LDG.E.CONSTANT R4, desc[UR6][R2.64+0x400] ;  /* 0x0004000602047981 */ /* 0x000ee8000c1e9900 */
[----:B------:R-:W4:Y:S04]  /*08d0*/  LDG.E.CONSTANT R7, desc[UR6][R2.64+0x800] ;  /* 0x0008000602077981 */ /* 0x000f28000c1e9900 */
[----:B------:R-:W4:Y:S01]  /*08e0*/  LDG.E.CONSTANT R11, desc[UR6][R2.64+0xc00] ;  /* 0x000c0006020b7981 */ /* 0x000f22000c1e9900 */
[----:B--2--5:R-:W-:-:S04]  /*08f0*/  FADD R5, R0, R5 ;  /* 0x0000000500057221 */ /* 0x024fc80000000000 */
[----:B---3--:R-:W-:-:S04]  /*0900*/  FADD R4, R5, R4 ;  /* 0x0000000405047221 */ /* 0x008fc80000000000 */
[----:B----4-:R-:W-:-:S04]  /*0910*/  FADD R4, R4, R7 ;  /* 0x0000000704047221 */ /* 0x010fc80000000000 */
[----:B------:R-:W-:-:S07]  /*0920*/  FADD R0, R4, R11 ;  /* 0x0000000b04007221 */ /* 0x000fce0000000000 */
.L_x_7:
[----:B------:R-:W-:Y:S05]  /*0930*/  BSYNC.RECONVERGENT B1 ;  /* 0x0000000000017941 */ /* 0x000fea0003800200 */
.L_x_6:
[----:B------:R-:W-:Y:S02]  /*0940*/  ISETP.GE.AND P0, PT, R20, 0x100, PT ;  /* 0x000001001400780c */ /* 0x000fe40003f06270 */
[----:B-----5:R-:W-:-:S11]  /*0950*/  MOV R7, R0 ;  /* 0x0000000000077202 */ /* 0x020fd60000000f00 */
[----:B------:R-:W-:Y:S05]  /*0960*/  @!P0 BRA `(.L_x_16) ;  /* 0x0000000000ac8947 */ /* 0x000fea0003800000 */
[----:B------:R-:W1:Y:S01]  /*0970*/  S2R R6, SR_LANEID ;  /* 0x0000000000067919 */ /* 0x000e620000000000 */
[----:B------:R-:W2:Y:S02]  /*0980*/  SHFL.DOWN PT, R0, R7, 0x1, 0x1f ;  /* 0x08201f0007007f89 */ /* 0x000ea400000e0000 */
[----:B--2---:R-:W-:Y:S01]  /*0990*/  FADD R0, R0, R7 ;  /* 0x0000000700007221 */ /* 0x004fe20000000000 */
[C---:B-1----:R-:W-:Y:S02]  /*09a0*/  ISETP.GT.AND P0, PT, R6.reuse, 0x1e, PT ;  /* 0x0000001e0600780c */ /* 0x042fe40003f04270 */
[C---:B------:R-:W-:Y:S02]  /*09b0*/  ISETP.NE.AND P1, PT, R6.reuse, RZ, PT ;  /* 0x000000ff0600720c */ /* 0x040fe40003f25270 */
[----:B------:R-:W-:Y:S02]  /*09c0*/  FSEL R0, R7, R0, P0 ;  /* 0x0000000007007208 */ /* 0x000fe40000000000 */
[----:B------:R-:W-:-:S03]  /*09d0*/  ISETP.GT.AND P0, PT, R6, 0x1d, PT ;  /* 0x0000001d0600780c */ /* 0x000fc60003f04270 */
[----:B0-----:R-:W0:Y:S06]  /*09e0*/  SHFL.DOWN PT, R3, R0, 0x2, 0x1f ;  /* 0x08401f0000037f89 */ /* 0x001e2c00000e0000 */
[----:B------:R-:W1:Y:S01]  /*09f0*/  @!P1 S2R R5, SR_CgaCtaId ;  /* 0x0000000000059919 */ /* 0x000e620000008800 */
[----:B------:R-:W-:Y:S02]  /*0a00*/  @!P1 MOV R4, 0x400 ;  /* 0x0000040000049802 */ /* 0x000fe40000000f00 */
[----:B------:R-:W-:-:S04]  /*0a10*/  @!P1 SHF.R.U32.HI R2, RZ, 0x3, R9 ;  /* 0x00000003ff029819 */ /* 0x000fc80000011609 */
[----:B------:R-:W-:Y:S01]  /*0a20*/  @!P1 LOP3.LUT R2, R2, 0x7c, RZ, 0xc0, !PT ;  /* 0x0000007c02029812 */ /* 0x000fe200078ec0ff */
[----:B0-----:R-:W-:Y:S01]  /*0a30*/  @!P0 FADD R0, R0, R3 ;  /* 0x0000000300008221 */ /* 0x001fe20000000000 */
[----:B------:R-:W-:-:S04]  /*0a40*/  ISETP.GT.AND P0, PT, R6, 0x1b, PT ;  /* 0x0000001b0600780c */ /* 0x000fc80003f04270 */
[----:B------:R-:W0:Y:S01]  /*0a50*/  SHFL.DOWN PT, R3, R0, 0x4, 0x1f ;  /* 0x08801f0000037f89 */ /* 0x000e2200000e0000 */
[----:B-1----:R-:W-:-:S04]  /*0a60*/  @!P1 LEA R5, R5, R4, 0x18 ;  /* 0x0000000405059211 */ /* 0x002fc800078ec0ff */
[----:B------:R-:W-:-:S04]  /*0a70*/  @!P1 IADD3 R2, PT, PT, R2, R5, RZ ;  /* 0x0000000502029210 */ /* 0x000fc80007ffe0ff */
[----:B0-----:R-:W-:Y:S01]  /*0a80*/  @!P0 FADD R0, R0, R3 ;  /* 0x0000000300008221 */ /* 0x001fe20000000000 */
[----:B------:R-:W-:-:S04]  /*0a90*/  ISETP.GT.AND P0, PT, R6, 0x17, PT ;  /* 0x000000170600780c */ /* 0x000fc80003f04270 */
[----:B------:R-:W0:Y:S09]  /*0aa0*/  SHFL.DOWN PT, R3, R0, 0x8, 0x1f ;  /* 0x09001f0000037f89 */ /* 0x000e3200000e0000 */
[----:B0-----:R-:W-:Y:S01]  /*0ab0*/  @!P0 FADD R0, R0, R3 ;  /* 0x0000000300008221 */ /* 0x001fe20000000000 */
[----:B------:R-:W-:-:S04]  /*0ac0*/  ISETP.NE.AND P0, PT, R9, RZ, PT ;  /* 0x000000ff0900720c */ /* 0x000fc80003f05270 */
[----:B------:R-:W0:Y:S02]  /*0ad0*/  SHFL.DOWN PT, R3, R0, 0x10, 0x1f ;  /* 0x0a001f0000037f89 */ /* 0x000e2400000e0000 */
[----:B0-----:R-:W-:-:S05]  /*0ae0*/  FADD R3, R0, R3 ;  /* 0x0000000300037221 */ /* 0x001fca0000000000 */
[----:B------:R0:W-:Y:S01]  /*0af0*/  @!P1 STS [R2+0x8], R3 ;  /* 0x0000080302009388 */ /* 0x0001e20000000800 */
[----:B------:R-:W-:Y:S01]  /*0b00*/  BAR.SYNC.DEFER_BLOCKING 0x0 ;  /* 0x0000000000007b1d */ /* 0x000fe20000010000 */
[----:B------:R-:W-:-:S04]  /*0b10*/  ISETP.GT.AND P1, PT, R6, 0xf, PT ;  /* 0x0000000f0600780c */ /* 0x000fc80003f24270 */
[----:B------:R-:W-:Y:S01]  /*0b20*/  FSEL R0, R0, R3, P1 ;  /* 0x0000000300007208 */ /* 0x000fe20000800000 */
[----:B------:R-:W-:Y:S08]  /*0b30*/  @P0 BRA `(.L_x_17) ;  /* 0x0000003000900947 */ /* 0x000ff00003800000 */
[----:B------:R-:W1:Y:S01]  /*0b40*/  S2UR UR5, SR_CgaCtaId ;  /* 0x00000000000579c3 */ /* 0x000e620000008800 */
[----:B------:R-:W-:Y:S02]  /*0b50*/  UMOV UR4, 0x400 ;  /* 0x0000040000047882 */ /* 0x000fe40000000000 */
[----:B-1----:R-:W-:-:S09]  /*0b60*/  ULEA UR4, UR5, UR4, 0x18 ;  /* 0x0000000405047291 */ /* 0x002fd2000f8ec0ff */
[----:B0-----:R-:W0:Y:S04]  /*0b70*/  LDS R3, [UR4+0xc] ;  /* 0x00000c04ff037984 */ /* 0x001e280008000800 */
[----:B------:R-:W1:Y:S04]  /*0b80*/  LDS.128 R4, [UR4+0x10] ;  /* 0x00001004ff047984 */ /* 0x000e680008000c00 */
[----:B------:R-:W2:Y:S01]  /*0b90*/  LDS.64 R8, [UR4+0x20] ;  /* 0x00002004ff087984 */ /* 0x000ea20008000a00 */
[----:B0-----:R-:W-:-:S04]  /*0ba0*/  FADD R3, R0, R3 ;  /* 0x0000000300037221 */ /* 0x001fc80000000000 */
[----:B-1----:R-:W-:-:S04]  /*0bb0*/  FADD R4, R3, R4 ;  /* 0x0000000403047221 */ /* 0x002fc80000000000 */
[----:B------:R-:W-:-:S04]  /*0bc0*/  FADD R5, R4, R5 ;  /* 0x0000000504057221 */ /* 0x000fc80000000000 */
[----:B------:R-:W-:-:S04]  /*0bd0*/  FADD R6, R5, R6 ;  /* 0x0000000605067221 */ /* 0x000fc80000000000 */
[----:B------:R-:W-:-:S04]  /*0be0*/  FADD R7, R6, R7 ;  /* 0x0000000706077221 */ /* 0x000fc80000000000 */
[----:B--2---:R-:W-:-:S04]  /*0bf0*/  FADD R8, R7, R8 ;  /* 0x0000000807087221 */ /* 0x004fc80000000000 */
[----:B------:R-:W-:Y:S01]  /*0c00*/  FADD R0, R8, R9 ;  /* 0x0000000908007221 */ /* 0x000fe20000000000 */
[----:B------:R-:W-:Y:S06]  /*0c10*/  BRA `(.L_x_17) ;  /* 0x0000003000587947 */ /* 0x000fec0003800000 */
.L_x_16:
[----:B------:R-:W1:Y:S01]  /*0c20*/  S2R R4, SR_LANEID ;  /* 0x0000000000047919 */ /* 0x000e620000000000 */
[----:B------:R-:W-:-:S04]  /*0c30*/  LOP3.LUT R0, R9, 0x3e0, RZ, 0xc0, !PT ;  /* 0x000003e009007812 */ /* 0x000fc800078ec0ff */
[----:B0-----:R-:W-:Y:S02]  /*0c40*/  IADD3 R3, PT, PT, R0, 0x20, RZ ;  /* 0x0000002000037810 */ /* 0x001fe40007ffe0ff */
[----:B------:R-:W-:Y:S02]  /*0c50*/  LOP3.LUT R5, RZ, R0, RZ, 0x33, !PT ;  /* 0x00000000ff057212 */ /* 0x000fe400078e33ff */
[-C--:B------:R-:W-:Y:S02]  /*0c60*/  ISETP.GT.AND P0, PT, R3, R20.reuse, PT ;  /* 0x000000140300720c */ /* 0x080fe40003f04270 */
[----:B------:R-:W-:-:S04]  /*0c70*/  IADD3 R5, PT, PT, R5, R20, RZ ;  /* 0x0000001405057210 */ /* 0x000fc80007ffe0ff */
[----:B------:R-:W-:-:S05]  /*0c80*/  SEL R5, R5, 0x1f, P0 ;  /* 0x0000001f05057807 */ /* 0x000fca0000000000 */
[----:B------:R-:W0:Y:S01]  /*0c90*/  SHFL.DOWN PT, R0, R7, 0x1, R5 ;  /* 0x0820000007007989 */ /* 0x000e2200000e0005 */
[C---:B-1----:R-:W-:Y:S02]  /*0ca0*/  ISETP.GE.AND P0, PT, R4.reuse, R5, PT ;  /* 0x000000050400720c */ /* 0x042fe40003f06270 */
[C---:B------:R-:W-:Y:S02]  /*0cb0*/  IADD3 R2, PT, PT, R4.reuse, 0x2, RZ ;  /* 0x0000000204027810 */ /* 0x040fe40007ffe0ff */
[----:B------:R-:W-:-:S09]  /*0cc0*/  ISETP.NE.AND P1, PT, R4, RZ, PT ;  /* 0x000000ff0400720c */ /* 0x000fd20003f25270 */
[----:B0-----:R-:W-:Y:S01]  /*0cd0*/  @!P0 FADD R7, R0, R7 ;  /* 0x0000000700078221 */ /* 0x001fe20000000000 */
[-C--:B------:R-:W-:Y:S02]  /*0ce0*/  ISETP.GT.AND P0, PT, R2, R5.reuse, PT ;  /* 0x000000050200720c */ /* 0x080fe40003f04270 */
[----:B------:R-:W-:Y:S01]  /*0cf0*/  IADD3 R2, PT, PT, R4, 0x4, RZ ;  /* 0x0000000404027810 */ /* 0x000fe20007ffe0ff */
[----:B------:R-:W0:Y:S01]  /*0d00*/  @!P1 S2R R6, SR_CgaCtaId ;  /* 0x0000000000069919 */ /* 0x000e220000008800 */
[----:B------:R-:W-:Y:S01]  /*0d10*/  @!P1 MOV R3, 0x400 ;  /* 0x0000040000039802 */ /* 0x000fe20000000f00 */
[----:B------:R-:W1:Y:S08]  /*0d20*/  SHFL.DOWN PT, R0, R7, 0x2, R5 ;  /* 0x0840000007007989 */ /* 0x000e7000000e0005 */
[----:B-1----:R-:W-:Y:S01]  /*0d30*/  @!P0 FADD R7, R7, R0 ;  /* 0x0000000007078221 */ /* 0x002fe20000000000 */
[----:B------:R-:W-:-:S02]  /*0d40*/  ISETP.GT.AND P0, PT, R2, R5, PT ;  /* 0x000000050200720c */ /* 0x000fc40003f04270 */
[----:B------:R-:W-:Y:S02]  /*0d50*/  IADD3 R2, PT, PT, R4, 0x8, RZ ;  /* 0x0000000804027810 */ /* 0x000fe40007ffe0ff */
[----:B------:R-:W1:Y:S01]  /*0d60*/  SHFL.DOWN PT, R0, R7, 0x4, R5 ;  /* 0x0880000007007989 */ /* 0x000e6200000e0005 */
[----:B0-----:R-:W-:-:S08]  /*0d70*/  @!P1 LEA R3, R6, R3, 0x18 ;  /* 0x0000000306039211 */ /* 0x001fd000078ec0ff */
[----:B-1----:R-:W-:Y:S01]  /*0d80*/  @!P0 FADD R7, R7, R0 ;  /* 0x0000000007078221 */ /* 0x002fe20000000000 */
[----:B------:R-:W-:Y:S01]  /*0d90*/  ISETP.GT.AND P0, PT, R2, R5, PT ;  /* 0x000000050200720c */ /* 0x000fe20003f04270 */
[----:B------:R-:W-:-:S03]  /*0da0*/  VIADD R2, R4, 0x10 ;  /* 0x0000001004027836 */ /* 0x000fc60000000000 */
[----:B------:R-:W0:Y:S09]  /*0db0*/  SHFL.DOWN PT, R0, R7, 0x8, R5 ;  /* 0x0900000007007989 */ /* 0x000e3200000e0005 */
[----:B0-----:R-:W-:Y:S01]  /*0dc0*/  @!P0 FADD R7, R7, R0 ;  /* 0x0000000007078221 */ /* 0x001fe20000000000 */
[----:B------:R-:W-:-:S02]  /*0dd0*/  ISETP.GT.AND P0, PT, R2, R5, PT ;  /* 0x000000050200720c */ /* 0x000fc40003f04270 */
[----:B------:R-:W-:Y:S02]  /*0de0*/  @!P1 SHF.R.U32.HI R2, RZ, 0x3, R9 ;  /* 0x00000003ff029819 */ /* 0x000fe40000011609 */
[----:B------:R-:W0:Y:S02]  /*0df0*/  SHFL.DOWN PT, R0, R7, 0x10, R5 ;  /* 0x0a00000007007989 */ /* 0x000e2400000e0005 */
[----:B------:R-:W-:-:S04]  /*0e00*/  @!P1 LOP3.LUT R2, R2, 0x7c, RZ, 0xc0, !PT ;  /* 0x0000007c02029812 */ /* 0x000fc800078ec0ff */
[----:B------:R-:W-:-:S03]  /*0e10*/  @!P1 IADD3 R3, PT, PT, R2, R3, RZ ;  /* 0x0000000302039210 */ /* 0x000fc60007ffe0ff */
[----:B0-----:R-:W-:Y:S01]  /*0e20*/  @!P0 FADD R7, R7, R0 ;  /* 0x0000000007078221 */ /* 0x001fe20000000000 */
[----:B------:R-:W-:-:S04]  /*0e30*/  ISETP.NE.AND P0, PT, R9, RZ, PT ;  /* 0x000000ff0900720c */ /* 0x000fc80003f05270 */
[----:B------:R-:W-:-:S05]  /*0e40*/  MOV R0, R7 ;  /* 0x0000000700007202 */ /* 0x000fca0000000f00 */
[----:B------:R4:W-:Y:S01]  /*0e50*/  @!P1 STS [R3+0x8], R0 ;  /* 0x0000080003009388 */ /* 0x0009e20000000800 */
[----:B------:R-:W-:Y:S06]  /*0e60*/  BAR.SYNC.DEFER_BLOCKING 0x0 ;  /* 0x0000000000007b1d */ /* 0x000fec0000010000 */
[----:B------:R-:W-:Y:S05]  /*0e70*/  @P0 BRA `(.L_x_17) ;  /* 0x0000002c00c00947 */ /* 0x000fea0003800000 */
[----:B------:R-:W0:Y:S01]  /*0e80*/  S2UR UR5, SR_CgaCtaId ;  /* 0x00000000000579c3 */ /* 0x000e220000008800 */
[----:B------:R-:W-:Y:S01]  /*0e90*/  UMOV UR4, 0x400 ;  /* 0x0000040000047882 */ /* 0x000fe20000000000 */
[C---:B------:R-:W-:Y:S02]  /*0ea0*/  ISETP.GT.AND P2, PT, R20.reuse, 0x20, PT ;  /* 0x000000201400780c */ /* 0x040fe40003f44270 */
[C---:B------:R-:W-:Y:S02]  /*0eb0*/  ISETP.GT.AND P4, PT, R20.reuse, 0x40, PT ;  /* 0x000000401400780c */ /* 0x040fe40003f84270 */
[C---:B------:R-:W-:Y:S02]  /*0ec0*/  ISETP.GT.AND P3, PT, R20.reuse, 0x60, PT ;  /* 0x000000601400780c */ /* 0x040fe40003f64270 */
[----:B------:R-:W-:Y:S01]  /*0ed0*/  ISETP.GT.AND P1, PT, R20, 0x80, PT ;  /* 0x000000801400780c */ /* 0x000fe20003f24270 */
[----:B0-----:R-:W-:-:S09]  /*0ee0*/  ULEA UR4, UR5, UR4, 0x18 ;  /* 0x0000000405047291 */ /* 0x001fd2000f8ec0ff */
[----:B----4-:R-:W0:Y:S04]  /*0ef0*/  LDS R3, [UR4+0xc] ;  /* 0x00000c04ff037984 */ /* 0x010e280008000800 */
[----:B------:R-:W1:Y:S04]  /*0f00*/  LDS.128 R4, [UR4+0x10] ;  /* 0x00001004ff047984 */ /* 0x000e680008000c00 */
[----:B------:R-:W2:Y:S01]  /*0f10*/  LDS.64 R8, [UR4+0x20] ;  /* 0x00002004ff087984 */ /* 0x000ea20008000a00 */
[----:B0-----:R-:W-:Y:S01]  /*0f20*/  @P2 FADD R0, R0, R3 ;  /* 0x0000000300002221 */ /* 0x001fe20000000000 */
[----:B------:R-:W-:-:S03]  /*0f30*/  ISETP.GT.AND P2, PT, R20, 0xa0, PT ;  /* 0x000000a01400780c */ /* 0x000fc60003f44270 */
[----:B-1----:R-:W-:Y:S01]  /*0f40*/  @P4 FADD R0, R0, R4 ;  /* 0x0000000400004221 */ /* 0x002fe20000000000 */
[----:B------:R-:W-:-:S03]  /*0f50*/  ISETP.GT.AND P4, PT, R20, 0xc0, PT ;  /* 0x000000c01400780c */ /* 0x000fc60003f84270 */
[----:B------:R-:W-:Y:S01]  /*0f60*/  @P3 FADD R0, R0, R5 ;  /* 0x0000000500003221 */ /* 0x000fe20000000000 */
[----:B------:R-:W-:-:S03]  /*0f70*/  ISETP.GT.AND P3, PT, R20, 0xe0, PT ;  /* 0x000000e01400780c */ /* 0x000fc60003f64270 */
[----:B------:R-:W-:-:S04]  /*0f80*/  @P1 FADD R0, R0, R6 ;  /* 0x0000000600001221 */ /* 0x000fc80000000000 */
[----:B------:R-:W-:-:S04]  /*0f90*/  @P2 FADD R0, R0, R7 ;  /* 0x0000000700002221 */ /* 0x000fc80000000000 */
[----:B--2---:R-:W-:-:S04]  /*0fa0*/  @P4 FADD R0, R0, R8 ;  /* 0x0000000800004221 */ /* 0x004fc80000000000 */
[----:B------:R-:W-:Y:S01]  /*0fb0*/  @P3 FADD R0, R0, R9 ;  /* 0x0000000900003221 */ /* 0x000fe20000000000 */
[----:B------:R-:W-:Y:S06]  /*0fc0*/  BRA `(.L_x_17) ;  /* 0x0000002c006c7947 */ /* 0x000fec0003800000 */
.L_x_3:
[----:B------:R-:W0:Y:S01]  /*0fd0*/  S2R R0, SR_TID.X ;  /* 0x0000000000007919 */ /* 0x000e220000002100 */
[----:B------:R-:W1:Y:S01]  /*0fe0*/  LDC.64 R2, c[0x0][0x380] ;  /* 0x0000e000ff027b82 */ /* 0x000e620000000a00 */
[----:B0-----:R-:W-:-:S05]  /*0ff0*/  SHF.L.U32 R5, R0, 0x2, RZ ;  /* 0x0000000200057819 */ /* 0x001fca00000006ff */
[----:B-1----:R-:W-:-:S05]  /*1000*/  IMAD.WIDE.U32 R2, R5, 0x4, R2 ;  /* 0x0000000405027825 */ /* 0x002fca00078e0002 */
[----:B------:R-:W2:Y:S04]  /*1010*/  LDG.E.128.CONSTANT R4, desc[UR6][R2.64] ;  /* 0x0000000602047981 */ /* 0x000ea8000c1e9d00 */
[----:B------:R-:W3:Y:S04]  /*1020*/  LDG.E.128.CONSTANT R8, desc[UR6][R2.64+0x1000] ;  /* 0x0010000602087981 */ /* 0x000ee8000c1e9d00 */
[----:B------:R-:W4:Y:S04]  /*1030*/  LDG.E.128.CONSTANT R12, desc[UR6][R2.64+0x2000] ;  /* 0x00200006020c7981 */ /* 0x000f28000c1e9d00 */
[----:B------:R-:W5:Y:S01]  /*1040*/  LDG.E.128.CONSTANT R16, desc[UR6][R2.64+0x3000] ;  /* 0x0030000602107981 */ /* 0x000f62000c1e9d00 */
[----:B------:R-:W-:Y:S01]  /*1050*/  ISETP.GE.U32.AND P0, PT, R20, 0x2000, PT ;  /* 0x000020001400780c */ /* 0x000fe20003f06070 */
[----:B------:R-:W-:-:S02]  /*1060*/  HFMA2 R23, -RZ, RZ, 0, 0.00048828125 ;  /* 0x00001000ff177431 */ /* 0x000fc400000001ff */
[----:B--2---:R-:W-:Y:S01]  /*1070*/  FADD R4, R4, R5 ;  /* 0x0000000504047221 */ /* 0x004fe20000000000 */
[----:B------:R-:W-:Y:S01]  /*1080*/  FADD R7, R6, R7 ;  /* 0x0000000706077221 */ /* 0x000fe20000000000 */
[----:B---3--:R-:W-:Y:S01]  /*1090*/  FADD R8, R8, R9 ;  /* 0x0000000908087221 */ /* 0x008fe20000000000 */
[----:B------:R-:W-:Y:S02]  /*10a0*/  FADD R11, R10, R11 ;  /* 0x0000000b0a0b7221 */ /* 0x000fe40000000000 */
[----:B------:R-:W-:Y:S01]  /*10b0*/  FADD R4, R4, R7 ;  /* 0x0000000704047221 */ /* 0x000fe20000000000 */
[----:B----4-:R-:W-:Y:S01]  /*10c0*/  FADD R12, R12, R13 ;  /* 0x0000000d0c0c7221 */ /* 0x010fe20000000000 */
[----:B------:R-:W-:Y:S01]  /*10d0*/  FADD R15, R14, R15 ;  /* 0x0000000f0e0f7221 */ /* 0x000fe20000000000 */
[----:B------:R-:W-:Y:S01]  /*10e0*/  FADD R11, R8, R11 ;  /* 0x0000000b080b7221 */ /* 0x000fe20000000000 */
[----:B-----5:R-:W-:Y:S01]  /*10f0*/  FADD R16, R16, R17 ;  /* 0x0000001110107221 */ /* 0x020fe20000000000 */
[----:B------:R-:W-:Y:S01]  /*1100*/  FADD R19, R18, R19 ;  /* 0x0000001312137221 */ /* 0x000fe20000000000 */
[----:B------:R-:W-:Y:S01]  /*1110*/  FADD R12, R12, R15 ;  /* 0x0000000f0c0c7221 */ /* 0x000fe20000000000 */
[----:B------:R-:W-:-:S02]  /*1120*/  FADD R4, R4, R11 ;  /* 0x0000000b04047221 */ /* 0x000fc40000000000 */
[----:B------:R-:W-:-:S04]  /*1130*/  FADD R19, R16, R19 ;  /* 0x0000001310137221 */ /* 0x000fc80000000000 */
[----:B------:R-:W-:-:S04]  /*1140*/  FADD R19, R12, R19 ;  /* 0x000000130c137221 */ /* 0x000fc80000000000 */
[----:B------:R-:W-:Y:S01]  /*1150*/  FADD R21, R4, R19 ;  /* 0x0000001304157221 */ /* 0x000fe20000000000 */
[----:B------:R-:W-:Y:S06]  /*1160*/  @!P0 BRA `(.L_x_18) ;  /* 0x00000000007c8947 */ /* 0x000fec0003800000 */
[----:B------:R-:W0:Y:S01]  /*1170*/  LDC R24, c[0x0][0x390] ;  /* 0x0000e400ff187b82 */ /* 0x000e220000000800 */
[----:B------:R-:W-:Y:S02]  /*1180*/  IADD3 R22, PT, PT, R20, -0x1000, RZ ;  /* 0xfffff00014167810 */ /* 0x000fe40007ffe0ff */
[----:B------:R-:W-:-:S07]  /*1190*/  MOV R23, 0x1000 ;  /* 0x0000100000177802 */ /* 0x000fce0000000f00 */
.L_x_20:
[----:B------:R-:W-:-:S05]  /*11a0*/  IMAD.WIDE R26, R23, 0x4, R2 ;  /* 0x00000004171a7825 */ /* 0x000fca00078e0202 */
[----:B------:R-:W2:Y:S04]  /*11b0*/  LDG.E.128.CONSTANT R16, desc[UR6][R26.64+0x2000] ;  /* 0x002000061a107981 */ /* 0x000ea8000c1e9d00 */
[----:B------:R-:W3:Y:S04]  /*11c0*/  LDG.E.128.CONSTANT R4, desc[UR6][R26.64+0x3000] ;  /* 0x003000061a047981 */ /* 0x000ee8000c1e9d00 */
[----:B------:R-:W4:Y:S04]  /*11d0*/  LDG.E.128.CONSTANT R8, desc[UR6][R26.64] ;  /* 0x000000061a087981 */ /* 0x000f28000c1e9d00 */
[----:B------:R-:W5:Y:S01]  /*11e0*/  LDG.E.128.CONSTANT R12, desc[UR6][R26.64+0x1000] ;  /* 0x001000061a0c7981 */ /* 0x000f62000c1e9d00 */
[----:B0-----:R-:W-:Y:S01]  /*11f0*/  MOV R20, R24 ;  /* 0x0000001800147202 */ /* 0x001fe20000000f00 */
[----:B--2---:R-:W-:Y:S01]  /*1200*/  FADD R17, R17, R18 ;  /* 0x0000001211117221 */ /* 0x004fe20000000000 */
[----:B---3--:R-:W-:-:S02]  /*1210*/  FADD R18, R19, R4 ;  /* 0x0000000413127221 */ /* 0x008fc40000000000 */
[----:B------:R-:W-:Y:S01]  /*1220*/  IADD3 R4, PT, PT, -R23, R20, RZ ;  /* 0x0000001417047210 */ /* 0x000fe20007ffe1ff */
[----:B------:R-:W-:Y:S01]  /*1230*/  FADD R5, R5, R6 ;  /* 0x0000000605057221 */ /* 0x000fe20000000000 */
[----:B----4-:R-:W-:Y:S01]  /*1240*/  FADD R9, R9, R10 ;  /* 0x0000000a09097221 */ /* 0x010fe20000000000 */
[----:B------:R-:W-:Y:S01]  /*1250*/  FADD R8, R8, R21 ;  /* 0x0000001508087221 */ /* 0x000fe20000000000 */
[----:B------:R-:W-:Y:S01]  /*1260*/  ISETP.GE.AND P0, PT, R4, 0x1000, PT ;  /* 0x000010000400780c */ /* 0x000fe20003f06270 */
[----:B-----5:R-:W-:Y:S01]  /*1270*/  FADD R13, R13, R14 ;  /* 0x0000000e0d0d7221 */ /* 0x020fe20000000000 */
[----:B------:R-:W-:Y:S01]  /*1280*/  FADD R10, R11, R12 ;  /* 0x0000000c0b0a7221 */ /* 0x000fe20000000000 */
[----:B------:R-:W-:Y:S01]  /*1290*/  FADD R14, R15, R16 ;  /* 0x000000100f0e7221 */ /* 0x000fe20000000000 */
[----:B------:R-:W-:Y:S01]  /*12a0*/  FADD R8, R8, R9 ;  /* 0x0000000908087221 */ /* 0x000fe20000000000 */
[----:B------:R-:W-:Y:S01]  /*12b0*/  FADD R5, R18, R5 ;  /* 0x0000000512057221 */ /* 0x000fe20000000000 */
[----:B------:R-:W-:Y:S01]  /*12c0*/  FADD R13, R10, R13 ;  /* 0x0000000d0a0d7221 */ /* 0x000fe20000000000 */
[----:B------:R-:W-:-:S03]  /*12d0*/  FADD R14, R14, R17 ;  /* 0x000000110e0e7221 */ /* 0x000fc60000000000 */
[----:B------:R-:W-:Y:S01]  /*12e0*/  FADD R8, R8, R13 ;  /* 0x0000000d08087221 */ /* 0x000fe20000000000 */
[----:B------:R-:W-:-:S04]  /*12f0*/  FADD R5, R14, R5 ;  /* 0x000000050e057221 */ /* 0x000fc80000000000 */
[----:B------:R-:W-:-:S04]  /*1300*/  FADD R5, R8, R5 ;  /* 0x0000000508057221 */ /* 0x000fc80000000000 */
[----:B------:R-:W-:Y:S01]  /*1310*/  FADD R21, R7, R5 ;  /* 0x0000000507157221 */ /* 0x000fe20000000000 */
[----:B------:R-:W-:Y:S06]  /*1320*/  @!P0 BRA `(.L_x_19) ;  /* 0x0000000800308947 */ /* 0x000fec0003800000 */
[----:B------:R-:W-:-:S04]  /*1330*/  IADD3 R23, PT, PT, R23, 0x1000, RZ ;  /* 0x0000100017177810 */ /* 0x000fc80007ffe0ff */
[----:B------:R-:W-:-:S13]  /*1340*/  ISETP.GT.AND P0, PT, R23, R22, PT ;  /* 0x000000161700720c */ /* 0x000fda0003f04270 */
[----:B------:R-:W-:Y:S05]  /*1350*/  @!P0 BRA `(.L_x_20) ;  /* 0xfffffffc00908947 */ /* 0x000fea000383ffff */
.L_x_18:
[----:B------:R-:W-:-:S13]  /*1360*/  ISETP.GE.AND P0, PT, R23, R20, PT ;  /* 0x000000141700720c */ /* 0x000fda0003f06270 */
[----:B------:R-:W-:Y:S05]  /*1370*/  @P0 BRA `(.L_x_19) ;  /* 0x00000008001c0947 */ /* 0x000fea0003800000 */
[----:B------:R-:W-:Y:S01]  /*1380*/  IMAD.IADD R9, R20, 0x1, -R23 ;  /* 0x0000000114097824 */ /* 0x000fe200078e0a17 */
[----:B------:R-:W-:Y:S04]  /*1390*/  BSSY.RECONVERGENT B1, `(.L_x_19) ;  /* 0x0000085000017945 */ /* 0x000fe80003800200 */
[----:B------:R-:W-:-:S13]  /*13a0*/  ISETP.GE.AND P0, PT, R0, R9, PT ;  /* 0x000000090000720c */ /* 0x000fda0003f06270 */
[----:B------:R-:W-:Y:S05]  /*13b0*/  @P0 BRA `(.L_x_21) ;  /* 0x0000000800080947 */ /* 0x000fea0003800000 */
[-C--:B------:R-:W-:Y:S01]  /*13c0*/  LOP3.LUT R2, RZ, R0.reuse, RZ, 0x33, !PT ;  /* 0x00000000ff027212 */ /* 0x080fe200078e33ff */
[----:B------:R-:W-:Y:S01]  /*13d0*/  BSSY.RECONVERGENT B2, `(.L_x_22) ;  /* 0x0000015000027945 */ /* 0x000fe20003800200 */
[----:B------:R-:W-:Y:S02]  /*13e0*/  MOV R8, R0 ;  /* 0x0000000000087202 */ /* 0x000fe40000000f00 */
[----:B------:R-:W-:-:S04]  /*13f0*/  IADD3 R2, PT, PT, -R23, R20, R2 ;  /* 0x0000001417027210 */ /* 0x000fc80007ffe102 */
[C---:B------:R-:W-:Y:S02]  /*1400*/  LOP3.LUT R3, R2.reuse, 0x300, RZ, 0xc0, !PT ;  /* 0x0000030002037812 */ /* 0x040fe400078ec0ff */
[----:B------:R-:W-:Y:S02]  /*1410*/  ISETP.GE.U32.AND P1, PT, R2, 0x300, PT ;  /* 0x000003000200780c */ /* 0x000fe40003f26070 */
[----:B------:R-:W-:-:S13]  /*1420*/  ISETP.NE.AND P0, PT, R3, 0x300, PT ;  /* 0x000003000300780c */ /* 0x000fda0003f05270 */
[----:B------:R-:W-:Y:S05]  /*1430*/  @!P0 BRA `(.L_x_23) ;  /* 0x0000000000388947 */ /* 0x000fea0003800000 */
[----:B------:R-:W0:Y:S01]  /*1440*/  LDC.64 R4, c[0x0][0x380] ;  /* 0x0000e000ff047b82 */ /* 0x000e220000000a00 */
[----:B------:R-:W-:Y:S02]  /*1450*/  LEA.HI R2, R2, 0x1, RZ, 0x18 ;  /* 0x0000000102027811 */ /* 0x000fe400078fc0ff */
[----:B------:R-:W-:Y:S02]  /*1460*/  IADD3 R7, PT, PT, R0, R23, RZ ;  /* 0x0000001700077210 */ /* 0x000fe40007ffe0ff */
[----:B------:R-:W-:Y:S02]  /*1470*/  LOP3.LUT R2, R2, 0x3, RZ, 0xc0, !PT ;  /* 0x0000000302027812 */ /* 0x000fe400078ec0ff */
[----:B------:R-:W-:Y:S02]  /*1480*/  MOV R8, R0 ;  /* 0x0000000000087202 */ /* 0x000fe40000000f00 */
[----:B------:R-:W-:-:S07]  /*1490*/  IADD3 R6, PT, PT, -R2, RZ, RZ ;  /* 0x000000ff02067210 */ /* 0x000fce0007ffe1ff */
.L_x_24:
[----:B0-----:R-:W-:-:S06]  /*14a0*/  IMAD.WIDE.U32 R2, R7, 0x4, R4 ;  /* 0x0000000407027825 */ /* 0x001fcc00078e0004 */
[----:B------:R-:W2:Y:S01]  /*14b0*/  LDG.E.CONSTANT R2, desc[UR6][R2.64] ;  /* 0x0000000602027981 */ /* 0x000ea2000c1e9900 */
[----:B------:R-:W-:Y:S02]  /*14c0*/  IADD3 R6, PT, PT, R6, 0x1, RZ ;  /* 0x0000000106067810 */ /* 0x000fe40007ffe0ff */
[----:B------:R-:W-:Y:S02]  /*14d0*/  IADD3 R8, PT, PT, R8, 0x100, RZ ;  /* 0x0000010008087810 */ /* 0x000fe40007ffe0ff */
[----:B------:R-:W-:Y:S02]  /*14e0*/  ISETP.NE.AND P0, PT, R6, RZ, PT ;  /* 0x000000ff0600720c */ /* 0x000fe40003f05270 */
[----:B------:R-:W-:Y:S01]  /*14f0*/  IADD3 R7, PT, PT, R7, 0x100, RZ ;  /* 0x0000010007077810 */ /* 0x000fe20007ffe0ff */
[----:B--2---:R-:W-:-:S10]  /*1500*/  FADD R21, R2, R21 ;  /* 0x0000001502157221 */ /* 0x004fd40000000000 */
[----:B------:R-:W-:Y:S05]  /*1510*/  @P0 BRA `(.L_x_24) ;  /* 0xfffffffc00e00947 */ /* 0x000fea000383ffff */
.L_x_23:
[----:B------:R-:W-:Y:S05]  /*1520*/  BSYNC.RECONVERGENT B2 ;  /* 0x0000000000027941 */ /* 0x000fea0003800200 */
.L_x_22:
[----:B------:R-:W-:Y:S05]  /*1530*/  @!P1 BRA `(.L_x_21) ;  /* 0x0000000400a89947 */ /* 0x000fea0003800000 */
[----:B------:R-:W0:Y:S01]  /*1540*/  LDCU.64 UR4, c[0x0][0x380] ;  /* 0x00007000ff0477ac */ /* 0x000e220008000a00 */
[----:B------:R-:W-:Y:S01]  /*1550*/  IADD3 R5, PT, PT, R9, -R8, RZ ;  /* 0x8000000809057210 */ /* 0x000fe20007ffe0ff */
[----:B------:R-:W-:Y:S01]  /*1560*/  BSSY.RECONVERGENT B2, `(.L_x_25) ;  /* 0x000003b000027945 */ /* 0x000fe20003800200 */
[CC--:B------:R-:W-:Y:S02]  /*1570*/  IADD3 R3, P0, PT, R8.reuse, R23.reuse, RZ ;  /* 0x0000001708037210 */ /* 0x0c0fe40007f1e0ff */
[----:B------:R-:W-:Y:S02]  /*1580*/  ISETP.GT.AND P1, PT, R5, 0xc00, PT ;  /* 0x00000c000500780c */ /* 0x000fe40003f24270 */
[----:B------:R-:W-:Y:S02]  /*1590*/  IADD3.X R4, PT, PT, RZ, RZ, RZ, P0, !PT ;  /* 0x000000ffff047210 */ /* 0x000fe400007fe4ff */
[----:B------:R-:W-:Y:S02]  /*15a0*/  IADD3 R11, PT, PT, R8, R23, RZ ;  /* 0x00000017080b7210 */ /* 0x000fe40007ffe0ff */
[----:B0-----:R-:W-:-:S04]  /*15b0*/  LEA R2, P0, R3, UR4, 0x2 ;  /* 0x0000000403027c11 */ /* 0x001fc8000f8010ff */
[----:B------:R-:W-:Y:S02]  /*15c0*/  LEA.HI.X R3, R3, UR5, R4, 0x2, P0 ;  /* 0x0000000503037c11 */ /* 0x000fe400080f1404 */
[----:B------:R-:W-:-:S05]  /*15d0*/  IADD3 R2, P0, PT, R2, 0x800, RZ ;  /* 0x0000080002027810 */ /* 0x000fca0007f1e0ff */
[----:B------:R-:W-:Y:S01]  /*15e0*/  IMAD.X R3, RZ, RZ, R3, P0 ;  /* 0x000000ffff037224 */ /* 0x000fe200000e0603 */
[----:B------:R-:W-:Y:S01]  /*15f0*/  PLOP3.LUT P0, PT, PT, PT, PT, 0x80, 0x8 ;  /* 0x000000000008781c */ /* 0x000fe20003f0f070 */
[----:B------:R-:W-:-:S12]  /*1600*/  @!P1 BRA `(.L_x_26) ;  /* 0x0000000000c09947 */ /* 0x000fd80003800000 */
[----:B------:R-:W-:Y:S02]  /*1610*/  PLOP3.LUT P0, PT, PT, PT, PT, 0x8, 0x80 ;  /* 0x000000000080781c */ /* 0x000fe40003f0e170 */
[----:B------:R-:W-:-:S11]  /*1620*/  IADD3 R13, PT, PT, R9, -0xc00, RZ ;  /* 0xfffff400090d7810 */ /* 0x000fd60007ffe0ff */
.L_x_27:
[----:B------:R-:W0:Y:S01]  /*1630*/  LDC.64 R4, c[0x0][0x380] ;  /* 0x0000e000ff047b82 */ /* 0x000e220000000a00 */
[----:B------:R-:W2:Y:S01]  /*1640*/  LDG.E.CONSTANT R10, desc[UR6][R2.64+-0x400] ;  /* 0xfffc0006020a7981 */ /* 0x000ea2000c1e9900 */
[----:B------:R-:W-:-:S03]  /*1650*/  IADD3 R25, PT, PT, R11, 0x400, RZ ;  /* 0x000004000b197810 */ /* 0x000fc60007ffe0ff */
[----:B------:R-:W3:Y:S04]  /*1660*/  LDG.E.CONSTANT R19, desc[UR6][R2.64] ;  /* 0x0000000602137981 */ /* 0x000ee8000c1e9900 */
[----:B------:R-:W4:Y:S01]  /*1670*/  LDG.E.CONSTANT R18, desc[UR6][R2.64+0x400] ;  /* 0x0004000602127981 */ /* 0x000f22000c1e9900 */
[----:B------:R-:W-:-:S03]  /*1680*/  IADD3 R7, PT, PT, R11, 0x800, RZ ;  /* 0x000008000b077810 */ /* 0x000fc60007ffe0ff */
[----:B------:R-:W5:Y:S04]  /*1690*/  LDG.E.CONSTANT R16, desc[UR6][R2.64+0xc00] ;  /* 0x000c000602107981 */ /* 0x000f68000c1e9900 */
[----:B------:R-:W5:Y:S04]  /*16a0*/  LDG.E.CONSTANT R15, desc[UR6][R2.64+0x1000] ;  /* 0x00100006020f7981 */ /* 0x000f68000c1e9900 */
[----:B------:R-:W5:Y:S01]  /*16b0*/  LDG.E.CONSTANT R14, desc[UR6][R2.64+0x1400] ;  /* 0x00140006020e7981 */ /* 0x000f62000c1e9900 */
[----:B0-----:R-:W-:-:S03]  /*16c0*/  IMAD.WIDE.U32 R22, R11, 0x4, R4 ;  /* 0x000000040b167825 */ /* 0x001fc600078e0004 */
[----:B------:R-:W5:Y:S04]  /*16d0*/  LDG.E.CONSTANT R20, desc[UR6][R2.64+0x2000] ;  /* 0x0020000602147981 */ /* 0x000f68000c1e9900 */
[----:B------:R0:W2:Y:S01]  /*16e0*/  LDG.E.CONSTANT R12, desc[UR6][R22.64] ;  /* 0x00000006160c7981 */ /* 0x0000a2000c1e9900 */
[----:B------:R-:W-:-:S03]  /*16f0*/  IMAD.WIDE.U32 R24, R25, 0x4, R4 ;  /* 0x0000000419187825 */ /* 0x000fc600078e0004 */
[----:B------:R-:W5:Y:S04]  /*1700*/  LDG.E.CONSTANT R26, desc[UR6][R2.64+0x3000] ;  /* 0x00300006021a7981 */ /* 0x000f68000c1e9900 */
[----:B------:R-:W5:Y:S01]  /*1710*/  LDG.E.CONSTANT R17, desc[UR6][R24.64] ;  /* 0x0000000618117981 */ /* 0x000f62000c1e9900 */
[--C-:B------:R-:W-:Y:S01]  /*1720*/  IMAD.WIDE.U32 R6, R7, 0x4, R4.reuse ;  /* 0x0000000407067825 */ /* 0x100fe200078e0004 */
[----:B0-----:R-:W-:Y:S02]  /*1730*/  IADD3 R23, PT, PT, R11, 0xc00, RZ ;  /* 0x00000c000b177810 */ /* 0x001fe40007ffe0ff */
[----:B------:R-:W5:Y:S04]  /*1740*/  LDG.E.CONSTANT R22, desc[UR6][R2.64+0x1c00] ;  /* 0x001c000602167981 */ /* 0x000f68000c1e9900 */
[----:B------:R-:W5:Y:S01]  /*1750*/  LDG.E.CONSTANT R6, desc[UR6][R6.64] ;  /* 0x0000000606067981 */ /* 0x000f62000c1e9900 */
[----:B------:R-:W-:-:S03]  /*1760*/  IMAD.WIDE.U32 R4, R23, 0x4, R4 ;  /* 0x0000000417047825 */ /* 0x000fc600078e0004 */
[----:B------:R-:W5:Y:S04]  /*1770*/  LDG.E.CONSTANT R23, desc[UR6][R2.64+0x2400] ;  /* 0x0024000602177981 */ /* 0x000f68000c1e9900 */
[----:B------:R-:W5:Y:S04]  /*1780*/  LDG.E.CONSTANT R4, desc[UR6][R4.64] ;  /* 0x0000000604047981 */ /* 0x000f68000c1e9900 */
[----:B------:R-:W5:Y:S04]  /*1790*/  LDG.E.CONSTANT R24, desc[UR6][R2.64+0x2c00] ;  /* 0x002c000602187981 */ /* 0x000f68000c1e9900 */
[----:B------:R0:W5:Y:S01]  /*17a0*/  LDG.E.CONSTANT R25, desc[UR6][R2.64+0x3400] ;  /* 0x0034000602197981 */ /* 0x000162000c1e9900 */
[----:B------:R-:W-:-:S04]  /*17b0*/  IADD3 R8, PT, PT, R8, 0x1000, RZ ;  /* 0x0000100008087810 */ /* 0x000fc80007ffe0ff */
[----:B------:R-:W-:Y:S02]  /*17c0*/  ISETP.GE.AND P1, PT, R8, R13, PT ;  /* 0x0000000d0800720c */ /* 0x000fe40003f26270 */
[----:B0-----:R-:W-:Y:S02]  /*17d0*/  IADD3 R2, P2, PT, R2, 0x4000, RZ ;  /* 0x0000400002027810 */ /* 0x001fe40007f5e0ff */
[----:B------:R-:W-:Y:S02]  /*17e0*/  IADD3 R11, PT, PT, R11, 0x1000, RZ ;  /* 0x000010000b0b7810 */ /* 0x000fe40007ffe0ff */
[----:B------:R-:W-:Y:S01]  /*17f0*/  IADD3.X R3, PT, PT, RZ, R3, RZ, P2, !PT ;  /* 0x00000003ff037210 */ /* 0x000fe200017fe4ff */
[----:B--2---:R-:W-:-:S04]  /*1800*/  FADD R21, R12, R21 ;  /* 0x000000150c157221 */ /* 0x004fc80000000000 */
[----:B------:R-:W-:-:S04]  /*1810*/  FADD R10, R21, R10 ;  /* 0x0000000a150a7221 */ /* 0x000fc80000000000 */
[----:B---3--:R-:W-:-:S04]  /*1820*/  FADD R19, R10, R19 ;  /* 0x000000130a137221 */ /* 0x008fc80000000000 */
[----:B----4-:R-:W-:-:S04]  /*1830*/  FADD R18, R19, R18 ;  /* 0x0000001213127221 */ /* 0x010fc80000000000 */
[----:B-----5:R-:W-:-:S04]  /*1840*/  FADD R17, R18, R17 ;  /* 0x0000001112117221 */ /* 0x020fc80000000000 */
        /* <DEDUP_REMOVED lines=12> */
.L_x_26:
[----:B------:R-:W-:Y:S05]  /*1910*/  BSYNC.RECONVERGENT B2 ;  /* 0x0000000000027941 */ /* 0x000fea0003800200 */
.L_x_25:
[----:B------:R-:W-:Y:S01]  /*1920*/  IADD3 R4, PT, PT, R9, -R8, RZ ;  /* 0x8000000809047210 */ /* 0x000fe20007ffe0ff */
[----:B------:R-:W-:Y:S03]  /*1930*/  BSSY.RECONVERGENT B2, `(.L_x_28) ;  /* 0x000001e000027945 */ /* 0x000fe60003800200 */
[----:B------:R-:W-:-:S13]  /*1940*/  ISETP.GT.AND P1, PT, R4, 0x400, PT ;  /* 0x000004000400780c */ /* 0x000fda0003f24270 */
[----:B------:R-:W-:Y:S05]  /*1950*/  @!P1 BRA `(.L_x_29) ;  /* 0x00000000006c9947 */ /* 0x000fea0003800000 */
[----:B------:R-:W0:Y:S01]  /*1960*/  LDC.64 R6, c[0x0][0x380] ;  /* 0x0000e000ff067b82 */ /* 0x000e220000000a00 */
[----:B------:R-:W2:Y:S01]  /*1970*/  LDG.E.CONSTANT R10, desc[UR6][R2.64+-0x400] ;  /* 0xfffc0006020a7981 */ /* 0x000ea2000c1e9900 */
[----:B------:R-:W-:-:S03]  /*1980*/  VIADD R15, R11, 0x400 ;  /* 0x000004000b0f7836 */ /* 0x000fc60000000000 */
[----:B------:R-:W3:Y:S04]  /*1990*/  LDG.E.CONSTANT R13, desc[UR6][R2.64] ;  /* 0x00000006020d7981 */ /* 0x000ee8000c1e9900 */
[----:B------:R-:W4:Y:S04]  /*19a0*/  LDG.E.CONSTANT R17, desc[UR6][R2.64+0xc00] ;  /* 0x000c000602117981 */ /* 0x000f28000c1e9900 */
[----:B------:R-:W5:Y:S04]  /*19b0*/  LDG.E.CONSTANT R19, desc[UR6][R2.64+0x1000] ;  /* 0x0010000602137981 */ /* 0x000f68000c1e9900 */
[----:B------:R1:W5:Y:S01]  /*19c0*/  LDG.E.CONSTANT R23, desc[UR6][R2.64+0x1400] ;  /* 0x0014000602177981 */ /* 0x000362000c1e9900 */
[----:B0-----:R-:W-:-:S06]  /*19d0*/  IMAD.WIDE.U32 R4, R11, 0x4, R6 ;  /* 0x000000040b047825 */ /* 0x001fcc00078e0006 */
[----:B------:R-:W2:Y:S01]  /*19e0*/  LDG.E.CONSTANT R4, desc[UR6][R4.64] ;  /* 0x0000000604047981 */ /* 0x000ea2000c1e9900 */
[----:B------:R-:W-:-:S03]  /*19f0*/  IMAD.WIDE.U32 R6, R15, 0x4, R6 ;  /* 0x000000040f067825 */ /* 0x000fc600078e0006 */
[----:B------:R-:W4:Y:S04]  /*1a00*/  LDG.E.CONSTANT R15, desc[UR6][R2.64+0x400] ;  /* 0x00040006020f7981 */ /* 0x000f28000c1e9900 */
[----:B------:R-:W5:Y:S01]  /*1a10*/  LDG.E.CONSTANT R7, desc[UR6][R6.64] ;  /* 0x0000000606077981 */ /* 0x000f62000c1e9900 */
[----:B------:R-:W-:Y:S02]  /*1a20*/  PLOP3.LUT P0, PT, PT, PT, PT, 0x8, 0x80 ;  /* 0x000000000080781c */ /* 0x000fe40003f0e170 */
[----:B------:R-:W-:Y:S02]  /*1a30*/  IADD3 R8, PT, PT, R8, 0x800, RZ ;  /* 0x0000080008087810 */ /* 0x000fe40007ffe0ff */
[----:B------:R-:W-:Y:S01]  /*1a40*/  IADD3 R11, PT, PT, R11, 0x800, RZ ;  /* 0x000008000b0b7810 */ /* 0x000fe20007ffe0ff */
[----:B--2---:R-:W-:-:S04]  /*1a50*/  FADD R21, R21, R4 ;  /* 0x0000000415157221 */ /* 0x004fc80000000000 */
[----:B------:R-:W-:-:S04]  /*1a60*/  FADD R10, R21, R10 ;  /* 0x0000000a150a7221 */ /* 0x000fc80000000000 */
[----:B---3--:R-:W-:-:S04]  /*1a70*/  FADD R10, R10, R13 ;  /* 0x0000000d0a0a7221 */ /* 0x008fc80000000000 */
[----:B----4-:R-:W-:-:S04]  /*1a80*/  FADD R10, R10, R15 ;  /* 0x0000000f0a0a7221 */ /* 0x010fc80000000000 */
[----:B-----5:R-:W-:Y:S01]  /*1a90*/  FADD R10, R10, R7 ;  /* 0x000000070a0a7221 */ /* 0x020fe20000000000 */
[----:B------:R-:W-:-:S03]  /*1aa0*/  IADD3 R4, P1, PT, R2, 0x2000, RZ ;  /* 0x0000200002047810 */ /* 0x000fc60007f3e0ff */
[----:B------:R-:W-:Y:S01]  /*1ab0*/  FADD R10, R10, R17 ;  /* 0x000000110a0a7221 */ /* 0x000fe20000000000 */
[----:B------:R-:W-:-:S03]  /*1ac0*/  IADD3.X R5, PT, PT, RZ, R3, RZ, P1, !PT ;  /* 0x00000003ff057210 */ /* 0x000fc60000ffe4ff */
[----:B------:R-:W-:Y:S01]  /*1ad0*/  FADD R10, R10, R19 ;  /* 0x000000130a0a7221 */ /* 0x000fe20000000000 */
[----:B-1----:R-:W-:Y:S02]  /*1ae0*/  MOV R2, R4 ;  /* 0x0000000400027202 */ /* 0x002fe40000000f00 */
[----:B------:R-:W-:Y:S01]  /*1af0*/  MOV R3, R5 ;  /* 0x0000000500037202 */ /* 0x000fe20000000f00 */
[----:B------:R-:W-:-:S07]  /*1b00*/  FADD R21, R10, R23 ;  /* 0x000000170a157221 */ /* 0x000fce0000000000 */
.L_x_29:
[----:B------:R-:W-:Y:S05]  /*1b10*/  BSYNC.RECONVERGENT B2 ;  /* 0x0000000000027941 */ /* 0x000fea0003800200 */
.L_x_28:
[----:B------:R-:W-:-:S13]  /*1b20*/  ISETP.LT.OR P0, PT, R8, R9, P0 ;  /* 0x000000090800720c */ /* 0x000fda0000701670 */
[----:B------:R-:W-:Y:S05]  /*1b30*/  @!P0 BRA `(.L_x_21) ;  /* 0x0000000000288947 */ /* 0x000fea0003800000 */
[----:B------:R-:W0:Y:S01]  /*1b40*/  LDC.64 R4, c[0x0][0x380] ;  /* 0x0000e000ff047b82 */ /* 0x000e220000000a00 */
[----:B------:R-:W2:Y:S04]  /*1b50*/  LDG.E.CONSTANT R6, desc[UR6][R2.64+-0x400] ;  /* 0xfffc000602067981 */ /* 0x000ea8000c1e9900 */
[----:B------:R-:W3:Y:S04]  /*1b60*/  LDG.E.CONSTANT R7, desc[UR6][R2.64] ;  /* 0x0000000602077981 */ /* 0x000ee8000c1e9900 */
[----:B------:R-:W4:Y:S01]  /*1b70*/  LDG.E.CONSTANT R9, desc[UR6][R2.64+0x400] ;  /* 0x0004000602097981 */ /* 0x000f22000c1e9900 */
[----:B0-----:R-:W-:-:S06]  /*1b80*/  IMAD.WIDE.U32 R4, R11, 0x4, R4 ;  /* 0x000000040b047825 */ /* 0x001fcc00078e0004 */
[----:B------:R-:W5:Y:S02]  /*1b90*/  LDG.E.CONSTANT R4, desc[UR6][R4.64] ;  /* 0x0000000604047981 */ /* 0x000f64000c1e9900 */
[----:B-----5:R-:W-:-:S04]  /*1ba0*/  FADD R21, R21, R4 ;  /* 0x0000000415157221 */ /* 0x020fc80000000000 */
[----:B--2---:R-:W-:-:S04]  /*1bb0*/  FADD R6, R21, R6 ;  /* 0x0000000615067221 */ /* 0x004fc80000000000 */
[----:B---3--:R-:W-:-:S04]  /*1bc0*/  FADD R6, R6, R7 ;  /* 0x0000000706067221 */ /* 0x008fc80000000000 */
[----:B----4-:R-:W-:-:S07]  /*1bd0*/  FADD R21, R6, R9 ;  /* 0x0000000906157221 */ /* 0x010fce0000000000 */
.L_x_21:
[----:B------:R-:W-:Y:S05]  /*1be0*/  BSYNC.RECONVERGENT B1 ;  /* 0x0000000000017941 */ /* 0x000fea0003800200 */
.L_x_19:
[----:B------:R-:W0:Y:S01]  /*1bf0*/  S2R R6, SR_LANEID ;  /* 0x0000000000067919 */ /* 0x000e220000000000 */
[----:B------:R-:W1:Y:S01]  /*1c00*/  SHFL.DOWN PT, R2, R21, 0x1, 0x1f ;  /* 0x08201f0015027f89 */ /* 0x000e6200000e0000 */
[C---:B0-----:R-:W-:Y:S02]  /*1c10*/  ISETP.GT.AND P0, PT, R6.reuse, 0x1e, PT ;  /* 0x0000001e0600780c */ /* 0x041fe40003f04270 */
[----:B------:R-:W-:-:S11]  /*1c20*/  ISETP.NE.AND P1, PT, R6, RZ, PT ;  /* 0x000000ff0600720c */ /* 0x000fd60003f25270 */
[----:B-1----:R-:W-:Y:S01]  /*1c30*/  @!P0 FADD R21, R2, R21 ;  /* 0x0000001502158221 */ /* 0x002fe20000000000 */
[----:B------:R-:W-:Y:S01]  /*1c40*/  ISETP.GT.AND P0, PT, R6, 0x1d, PT ;  /* 0x0000001d0600780c */ /* 0x000fe20003f04270 */
[----:B------:R-:W0:Y:S01]  /*1c50*/  @!P1 S2R R5, SR_CgaCtaId ;  /* 0x0000000000059919 */ /* 0x000e220000008800 */
[----:B------:R-:W-:Y:S02]  /*1c60*/  @!P1 MOV R4, 0x400 ;  /* 0x0000040000049802 */ /* 0x000fe40000000f00 */
[----:B------:R-:W-:Y:S01]  /*1c70*/  @!P1 SHF.R.U32.HI R3, RZ, 0x3, R0 ;  /* 0x00000003ff039819 */ /* 0x000fe20000011600 */
[----:B------:R-:W1:Y:S03]  /*1c80*/  SHFL.DOWN PT, R2, R21, 0x2, 0x1f ;  /* 0x08401f0015027f89 */ /* 0x000e6600000e0000 */
[----:B------:R-:W-:-:S05]  /*1c90*/  @!P1 LOP3.LUT R3, R3, 0x7c, RZ, 0xc0, !PT ;  /* 0x0000007c03039812 */ /* 0x000fca00078ec0ff */
[----:B-1----:R-:W-:Y:S01]  /*1ca0*/  @!P0 FADD R21, R21, R2 ;  /* 0x0000000215158221 */ /* 0x002fe20000000000 */
[----:B------:R-:W-:Y:S02]  /*1cb0*/  ISETP.GT.AND P0, PT, R6, 0x1b, PT ;  /* 0x0000001b0600780c */ /* 0x000fe40003f04270 */
[----:B0-----:R-:W-:Y:S02]  /*1cc0*/  @!P1 LEA R4, R5, R4, 0x18 ;  /* 0x0000000405049211 */ /* 0x001fe400078ec0ff */
[----:B------:R-:W0:Y:S02]  /*1cd0*/  SHFL.DOWN PT, R2, R21, 0x4, 0x1f ;  /* 0x08801f0015027f89 */ /* 0x000e2400000e0000 */
[----:B------:R-:W-:-:S07]  /*1ce0*/  @!P1 IADD3 R3, PT, PT, R3, R4, RZ ;  /* 0x0000000403039210 */ /* 0x000fce0007ffe0ff */
        /* <DEDUP_REMOVED lines=12> */
[----:B------:R-:W0:Y:S01]  /*1db0*/  S2UR UR5, SR_CgaCtaId ;  /* 0x00000000000579c3 */ /* 0x000e220000008800 */
[----:B------:R-:W-:Y:S02]  /*1dc0*/  UMOV UR4, 0x400 ;  /* 0x0000040000047882 */ /* 0x000fe40000000000 */
[----:B0-----:R-:W-:-:S09]  /*1dd0*/  ULEA UR4, UR5, UR4, 0x18 ;  /* 0x0000000405047291 */ /* 0x001fd2000f8ec0ff */
[----:B---3--:R-:W0:Y:S04]  /*1de0*/  LDS R3, [UR4+0xc] ;  /* 0x00000c04ff037984 */ /* 0x008e280008000800 */
        /* <DEDUP_REMOVED lines=10> */
.L_x_2:
        /* <DEDUP_REMOVED lines=12> */
.L_x_32:
[----:B------:R-:W-:Y:S05]  /*1f50*/  BSYNC.RECONVERGENT B1 ;  /* 0x0000000000017941 */ /* 0x000fea0003800200 */
.L_x_31:
[----:B------:R-:W-:Y:S01]  /*1f60*/  ISETP.GE.AND P0, PT, R11, R20, PT ;  /* 0x000000140b00720c */ /* 0x000fe20003f06270 */
[----:B------:R-:W-:-:S12]  /*1f70*/  BSSY.RECONVERGENT B1, `(.L_x_33) ;  /* 0x0000074000017945 */ /* 0x000fd80003800200 */
[----:B------:R-:W-:Y:S05]  /*1f80*/  @P0 BRA `(.L_x_34) ;  /* 0x0000000400c80947 */ /* 0x000fea0003800000 */
[----:B0-----:R-:W-:Y:S01]  /*1f90*/  LOP3.LUT R3, RZ, R11, RZ, 0x33, !PT ;  /* 0x0000000bff037212 */ /* 0x001fe200078e33ff */
[----:B------:R-:W-:Y:S04]  /*1fa0*/  BSSY.RECONVERGENT B2, `(.L_x_35) ;  /* 0x0000015000027945 */ /* 0x000fe80003800200 */
[----:B------:R-:W-:-:S05]  /*1fb0*/  IMAD.IADD R4, R3, 0x1, R20 ;  /* 0x0000000103047824 */ /* 0x000fca00078e0214 */
        /* <DEDUP_REMOVED lines=10> */
.L_x_37:
[----:B------:R-:W-:-:S06]  /*2060*/  MOV R3, R5 ;  /* 0x0000000500037202 */ /* 0x000fcc0000000f00 */
[----:B------:R0:W2:Y:S01]  /*2070*/  LDG.E.CONSTANT R3, desc[UR6][R2.64] ;  /* 0x0000000602037981 */ /* 0x0000a2000c1e9900 */
[----:B------:R-:W-:Y:S02]  /*2080*/  IADD3 R4, PT, PT, R4, 0x1, RZ ;  /* 0x0000000104047810 */ /* 0x000fe40007ffe0ff */
[----:B------:R-:W-:Y:S02]  /*2090*/  IADD3 R11, PT, PT, R11, 0x100, RZ ;  /* 0x000001000b0b7810 */ /* 0x000fe40007ffe0ff */
[----:B------:R-:W-:Y:S02]  /*20a0*/  ISETP.NE.AND P0, PT, R4, RZ, PT ;  /* 0x000000ff0400720c */ /* 0x000fe40003f05270 */
[----:B0-----:R-:W-:-:S04]  /*20b0*/  IADD3 R2, P2, PT, R2, 0x400, RZ ;  /* 0x0000040002027810 */ /* 0x001fc80007f5e0ff */
[----:B------:R-:W-:Y:S01]  /*20c0*/  IADD3.X R5, PT, PT, RZ, R5, RZ, P2, !PT ;  /* 0x00000005ff057210 */ /* 0x000fe200017fe4ff */
[----:B--2--5:R-:W-:-:S06]  /*20d0*/  FADD R0, R3, R0 ;  /* 0x0000000003007221 */ /* 0x024fcc0000000000 */
[----:B------:R-:W-:Y:S05]  /*20e0*/  @P0 BRA `(.L_x_37) ;  /* 0xfffffffc00dc0947 */ /* 0x000fea000383ffff */
.L_x_36:
[----:B------:R-:W-:Y:S05]  /*20f0*/  BSYNC.RECONVERGENT B2 ;  /* 0x0000000000027941 */ /* 0x000fea0003800200 */
.L_x_35:
        /* <DEDUP_REMOVED lines=8> */
.L_x_40:
        /* <DEDUP_REMOVED lines=9> */
[----:B------:R-:W-:-:S03]  /*2210*/  VIADD R3, R11, 0x800 ;  /* 0x000008000b037836 */ /* 0x000fc60000000000 */
[----:B------:R-:W4:Y:S01]  /*2220*/  LDG.E.CONSTANT R15, desc[UR6][R4.64+0x400] ;  /* 0x00040006040f7981 */ /* 0x000f22000c1e9900 */
        /* <DEDUP_REMOVED lines=32> */
.L_x_39:
[----:B------:R-:W-:Y:S05]  /*2430*/  BSYNC.RECONVERGENT B2 ;  /* 0x0000000000027941 */ /* 0x000fea0003800200 */
.L_x_38:
[----:B------:R-:W-:Y:S01]  /*2440*/  IADD3 R2, PT, PT, -R11, R20, RZ ;  /* 0x000000140b027210 */ /* 0x000fe20007ffe1ff */
[----:B------:R-:W-:Y:S03]  /*2450*/  BSSY.RECONVERGENT B2, `(.L_x_41) ;  /* 0x0000019000027945 */ /* 0x000fe60003800200 */
[----:B------:R-:W-:-:S13]  /*2460*/  ISETP.GT.AND P1, PT, R2, 0x400, PT ;  /* 0x000004000200780c */ /* 0x000fda0003f24270 */
[----:B------:R-:W-:Y:S05]  /*2470*/  @!P1 BRA `(.L_x_42) ;  /* 0x0000000000589947 */ /* 0x000fea0003800000 */
        /* <DEDUP_REMOVED lines=22> */
.L_x_42:
[----:B------:R-:W-:Y:S05]  /*25e0*/  BSYNC.RECONVERGENT B2 ;  /* 0x0000000000027941 */ /* 0x000fea0003800200 */
.L_x_41:
        /* <DEDUP_REMOVED lines=12> */
.L_x_34:
[----:B------:R-:W-:Y:S05]  /*26b0*/  BSYNC.RECONVERGENT B1 ;  /* 0x0000000000017941 */ /* 0x000fea0003800200 */
.L_x_33:
        /* <DEDUP_REMOVED lines=35> */
[----:B--2---:R-:W0:Y:S04]  /*28f0*/  LDS R3, [UR4+0xc] ;  /* 0x00000c04ff037984 */ /* 0x004e280008000800 */
        /* <DEDUP_REMOVED lines=10> */
.L_x_43:
[----:B0-----:R-:W0:Y:S01]  /*29a0*/  S2R R2, SR_LANEID ;  /* 0x0000000000027919 */ /* 0x001e220000000000 */
[----:B------:R-:W-:-:S04]  /*29b0*/  LOP3.LUT R0, R9, 0x3e0, RZ, 0xc0, !PT ;  /* 0x000003e009007812 */ /* 0x000fc800078ec0ff */
[----:B------:R-:W-:Y:S02]  /*29c0*/  IADD3 R3, PT, PT, R0, 0x20, RZ ;  /* 0x0000002000037810 */ /* 0x000fe40007ffe0ff */
[----:B------:R-:W-:Y:S02]  /*29d0*/  LOP3.LUT R7, RZ, R0, RZ, 0x33, !PT ;  /* 0x00000000ff077212 */ /* 0x000fe400078e33ff */
[-C--:B------:R-:W-:Y:S02]  /*29e0*/  ISETP.GT.AND P0, PT, R3, R20.reuse, PT ;  /* 0x000000140300720c */ /* 0x080fe40003f04270 */
[----:B------:R-:W-:-:S04]  /*29f0*/  IADD3 R7, PT, PT, R7, R20, RZ ;  /* 0x0000001407077210 */ /* 0x000fc80007ffe0ff */
[----:B------:R-:W-:-:S05]  /*2a00*/  SEL R4, R7, 0x1f, P0 ;  /* 0x0000001f07047807 */ /* 0x000fca0000000000 */
[----:B------:R-:W1:Y:S01]  /*2a10*/  SHFL.DOWN PT, R0, R5, 0x1, R4 ;  /* 0x0820000005007989 */ /* 0x000e6200000e0004 */
[C---:B0-----:R-:W-:Y:S01]  /*2a20*/  ISETP.GE.AND P0, PT, R2.reuse, R4, PT ;  /* 0x000000040200720c */ /* 0x041fe20003f06270 */
[C---:B------:R-:W-:Y:S01]  /*2a30*/  VIADD R3, R2.reuse, 0x2 ;  /* 0x0000000202037836 */ /* 0x040fe20000000000 */
[----:B------:R-:W-:-:S11]  /*2a40*/  ISETP.NE.AND P1, PT, R2, RZ, PT ;  /* 0x000000ff0200720c */ /* 0x000fd60003f25270 */
[----:B-1----:R-:W-:Y:S01]  /*2a50*/  @!P0 FADD R5, R0, R5 ;  /* 0x0000000500058221 */ /* 0x002fe20000000000 */
[-C--:B------:R-:W-:Y:S01]  /*2a60*/  ISETP.GT.AND P0, PT, R3, R4.reuse, PT ;  /* 0x000000040300720c */ /* 0x080fe20003f04270 */
[----:B------:R-:W0:Y:S01]  /*2a70*/  @!P1 S2R R6, SR_CgaCtaId ;  /* 0x0000000000069919 */ /* 0x000e220000008800 */
[----:B------:R-:W-:Y:S02]  /*2a80*/  IADD3 R3, PT, PT, R2, 0x4, RZ ;  /* 0x0000000402037810 */ /* 0x000fe40007ffe0ff */
[----:B------:R-:W1:Y:S09]  /*2a90*/  SHFL.DOWN PT, R0, R5, 0x2, R4 ;  /* 0x0840000005007989 */ /* 0x000e7200000e0004 */
[----:B-1----:R-:W-:Y:S01]  /*2aa0*/  @!P0 FADD R5, R5, R0 ;  /* 0x0000000005058221 */ /* 0x002fe20000000000 */
[----:B------:R-:W-:-:S02]  /*2ab0*/  ISETP.GT.AND P0, PT, R3, R4, PT ;  /* 0x000000040300720c */ /* 0x000fc40003f04270 */
[----:B------:R-:W-:Y:S02]  /*2ac0*/  IADD3 R3, PT, PT, R2, 0x8, RZ ;  /* 0x0000000802037810 */ /* 0x000fe40007ffe0ff */
[----:B------:R-:W1:Y:S09]  /*2ad0*/  SHFL.DOWN PT, R0, R5, 0x4, R4 ;  /* 0x0880000005007989 */ /* 0x000e7200000e0004 */
[----:B-1----:R-:W-:Y:S01]  /*2ae0*/  @!P0 FADD R5, R5, R0 ;  /* 0x0000000005058221 */ /* 0x002fe20000000000 */
[----:B------:R-:W-:-:S02]  /*2af0*/  ISETP.GT.AND P0, PT, R3, R4, PT ;  /* 0x000000040300720c */ /* 0x000fc40003f04270 */
[----:B------:R-:W-:Y:S02]  /*2b00*/  IADD3 R3, PT, PT, R2, 0x10, RZ ;  /* 0x0000001002037810 */ /* 0x000fe40007ffe0ff */
[----:B------:R-:W1:Y:S01]  /*2b10*/  SHFL.DOWN PT, R0, R5, 0x8, R4 ;  /* 0x0900000005007989 */ /* 0x000e6200000e0004 */
[----:B------:R-:W-:-:S04]  /*2b20*/  @!P1 SHF.R.U32.HI R2, RZ, 0x3, R9 ;  /* 0x00000003ff029819 */ /* 0x000fc80000011609 */
[----:B------:R-:W-:-:S04]  /*2b30*/  @!P1 LOP3.LUT R2, R2, 0x7c, RZ, 0xc0, !PT ;  /* 0x0000007c02029812 */ /* 0x000fc800078ec0ff */
[----:B-1----:R-:W-:Y:S01]  /*2b40*/  @!P0 FADD R5, R5, R0 ;  /* 0x0000000005058221 */ /* 0x002fe20000000000 */
[----:B------:R-:W-:Y:S02]  /*2b50*/  ISETP.GT.AND P0, PT, R3, R4, PT ;  /* 0x000000040300720c */ /* 0x000fe40003f04270 */
[----:B------:R-:W-:Y:S02]  /*2b60*/  @!P1 MOV R3, 0x400 ;  /* 0x0000040000039802 */ /* 0x000fe40000000f00 */
[----:B------:R-:W1:Y:S02]  /*2b70*/  SHFL.DOWN PT, R0, R5, 0x10, R4 ;  /* 0x0a00000005007989 */ /* 0x000e6400000e0004 */
[----:B0-----:R-:W-:-:S04]  /*2b80*/  @!P1 LEA R3, R6, R3, 0x18 ;  /* 0x0000000306039211 */ /* 0x001fc800078ec0ff */
[----:B------:R-:W-:-:S03]  /*2b90*/  @!P1 IADD3 R3, PT, PT, R2, R3, RZ ;  /* 0x0000000302039210 */ /* 0x000fc60007ffe0ff */
[----:B-1----:R-:W-:Y:S01]  /*2ba0*/  @!P0 FADD R5, R5, R0 ;  /* 0x0000000005058221 */ /* 0x002fe20000000000 */
        /* <DEDUP_REMOVED lines=12> */
[----:B-1----:R-:W0:Y:S04]  /*2c70*/  LDS R3, [UR4+0xc] ;  /* 0x00000c04ff037984 */ /* 0x002e280008000800 */
        /* <DEDUP_REMOVED lines=13> */
.L_x_30:
[----:B------:R-:W0:Y:S01]  /*2d50*/  S2R R8, SR_TID.X ;  /* 0x0000000000087919 */ /* 0x000e220000002100 */
[----:B------:R-:W0:Y:S02]  /*2d60*/  LDC.64 R2, c[0x0][0x380] ;  /* 0x0000e000ff027b82 */ /* 0x000e240000000a00 */
[----:B0-----:R-:W-:-:S05]  /*2d70*/  IMAD.WIDE.U32 R2, R8, 0x4, R2 ;  /* 0x0000000408027825 */ /* 0x001fca00078e0002 */
[----:B------:R-:W2:Y:S04]  /*2d80*/  LDG.E.CONSTANT R19, desc[UR6][R2.64] ;  /* 0x0000000602137981 */ /* 0x000ea8000c1e9900 */
[----:B------:R-:W2:Y:S04]  /*2d90*/  LDG.E.CONSTANT R0, desc[UR6][R2.64+0x400] ;  /* 0x0004000602007981 */ /* 0x000ea8000c1e9900 */
[----:B------:R-:W3:Y:S04]  /*2da0*/  LDG.E.CONSTANT R4, desc[UR6][R2.64+0x800] ;  /* 0x0008000602047981 */ /* 0x000ee8000c1e9900 */
[----:B------:R-:W3:Y:S04]  /*2db0*/  LDG.E.CONSTANT R5, desc[UR6][R2.64+0xc00] ;  /* 0x000c000602057981 */ /* 0x000ee8000c1e9900 */
[----:B------:R-:W4:Y:S04]  /*2dc0*/  LDG.E.CONSTANT R6, desc[UR6][R2.64+0x1000] ;  /* 0x0010000602067981 */ /* 0x000f28000c1e9900 */
[----:B------:R-:W4:Y:S04]  /*2dd0*/  LDG.E.CONSTANT R7, desc[UR6][R2.64+0x1400] ;  /* 0x0014000602077981 */ /* 0x000f28000c1e9900 */
[----:B------:R-:W5:Y:S04]  /*2de0*/  LDG.E.CONSTANT R9, desc[UR6][R2.64+0x1800] ;  /* 0x0018000602097981 */ /* 0x000f68000c1e9900 */
        /* <DEDUP_REMOVED lines=8> */
[----:B------:R-:W5:Y:S01]  /*2e70*/  LDG.E.CONSTANT R18, desc[UR6][R2.64+0x3c00] ;  /* 0x003c000602127981 */ /* 0x000f62000c1e9900 */
[----:B------:R-:W-:Y:S01]  /*2e80*/  ISETP.GE.U32.AND P0, PT, R20, 0x2000, PT ;  /* 0x000020001400780c */ /* 0x000fe20003f06070 */
[----:B--2---:R-:W-:Y:S01]  /*2e90*/  FADD R0, R19, R0 ;  /* 0x0000000013007221 */ /* 0x004fe20000000000 */
[----:B---3--:R-:W-:-:S04]  /*2ea0*/  FADD R5, R4, R5 ;  /* 0x0000000504057221 */ /* 0x008fc80000000000 */
[----:B------:R-:W-:Y:S01]  /*2eb0*/  FADD R0, R0, R5 ;  /* 0x0000000500007221 */ /* 0x000fe20000000000 */
[----:B----4-:R-:W-:Y:S01]  /*2ec0*/  FADD R6, R6, R7 ;  /* 0x0000000706067221 */ /* 0x010fe20000000000 */
[----:B-----5:R-:W-:-:S04]  /*2ed0*/  FADD R9, R9, R10 ;  /* 0x0000000a09097221 */ /* 0x020fc80000000000 */
[----:B------:R-:W-:Y:S01]  /*2ee0*/  FADD R9, R6, R9 ;  /* 0x0000000906097221 */ /* 0x000fe20000000000 */
[----:B------:R-:W-:-:S03]  /*2ef0*/  FADD R11, R11, R12 ;  /* 0x0000000c0b0b7221 */ /* 0x000fc60000000000 */
[----:B------:R-:W-:Y:S01]  /*2f00*/  FADD R0, R0, R9 ;  /* 0x0000000900007221 */ /* 0x000fe20000000000 */
[----:B------:R-:W-:-:S04]  /*2f10*/  FADD R14, R13, R14 ;  /* 0x0000000e0d0e7221 */ /* 0x000fc80000000000 */
[----:B------:R-:W-:Y:S01]  /*2f20*/  FADD R11, R11, R14 ;  /* 0x0000000e0b0b7221 */ /* 0x000fe20000000000 */
[----:B------:R-:W-:Y:S01]  /*2f30*/  FADD R15, R15, R16 ;  /* 0x000000100f0f7221 */ /* 0x000fe20000000000 */
[----:B------:R-:W-:-:S04]  /*2f40*/  FADD R18, R17, R18 ;  /* 0x0000001211127221 */ /* 0x000fc80000000000 */
[----:B------:R-:W-:-:S04]  /*2f50*/  FADD R18, R15, R18 ;  /* 0x000000120f127221 */ /* 0x000fc80000000000 */
[----:B------:R-:W-:Y:S01]  /*2f60*/  FADD R5, R11, R18 ;  /* 0x000000120b057221 */ /* 0x000fe20000000000 */
[----:B------:R-:W-:-:S03]  /*2f70*/  HFMA2 R11, -RZ, RZ, 0, 0.00048828125 ;  /* 0x00001000ff0b7431 */ /* 0x000fc600000001ff */
[----:B------:R-:W-:Y:S01]  /*2f80*/  FADD R0, R0, R5 ;  /* 0x0000000500007221 */ /* 0x000fe20000000000 */
[----:B------:R-:W-:Y:S06]  /*2f90*/  @!P0 BRA `(.L_x_44) ;  /* 0x0000000000ac8947 */ /* 0x000fec0003800000 */
[----:B------:R-:W0:Y:S01]  /*2fa0*/  LDC R7, c[0x0][0x390] ;  /* 0x0000e400ff077b82 */ /* 0x000e220000000800 */
[----:B------:R-:W-:Y:S02]  /*2fb0*/  IADD3 R6, PT, PT, R20, -0x1000, RZ ;  /* 0xfffff00014067810 */ /* 0x000fe40007ffe0ff */
[----:B------:R-:W-:-:S07]  /*2fc0*/  MOV R11, 0x1000 ;  /* 0x00001000000b7802 */ /* 0x000fce0000000f00 */
.L_x_46:
[----:B------:R-:W-:-:S05]  /*2fd0*/  IMAD.WIDE R4, R11, 0x4, R2 ;  /* 0x000000040b047825 */ /* 0x000fca00078e0202 */
[----:B------:R-:W2:Y:S04]  /*2fe0*/  LDG.E.CONSTANT R20, desc[UR6][R4.64+0x400] ;  /* 0x0004000604147981 */ /* 0x000ea8000c1e9900 */
[----:B------:R-:W2:Y:S04]  /*2ff0*/  LDG.E.CONSTANT R21, desc[UR6][R4.64+0x800] ;  /* 0x0008000604157981 */ /* 0x000ea8000c1e9900 */
        /* <DEDUP_REMOVED lines=13> */
[----:B------:R1:W5:Y:S01]  /*30d0*/  LDG.E.CONSTANT R18, desc[UR6][R4.64+0x3c00] ;  /* 0x003c000604127981 */ /* 0x000362000c1e9900 */
[----:B--2---:R-:W-:Y:S01]  /*30e0*/  FADD R21, R20, R21 ;  /* 0x0000001514157221 */ /* 0x004fe20000000000 */
[----:B0-----:R-:W-:-:S05]  /*30f0*/  MOV R20, R7 ;  /* 0x0000000700147202 */ /* 0x001fca0000000f00 */
[----:B-1----:R-:W-:Y:S02]  /*3100*/  IMAD.IADD R4, R20, 0x1, -R11 ;  /* 0x0000000114047824 */ /* 0x002fe400078e0a0b */
[----:B---3--:R-:W-:-:S03]  /*3110*/  FADD R0, R19, R0 ;  /* 0x0000000013007221 */ /* 0x008fc60000000000 */
[----:B------:R-:W-:Y:S01]  /*3120*/  ISETP.GE.AND P0, PT, R4, 0x1000, PT ;  /* 0x000010000400780c */ /* 0x000fe20003f06270 */
[----:B----4-:R-:W-:Y:S01]  /*3130*/  FADD R22, R22, R23 ;  /* 0x0000001716167221 */ /* 0x010fe20000000000 */
[----:B------:R-:W-:Y:S01]  /*3140*/  FADD R0, R0, R21 ;  /* 0x0000001500007221 */ /* 0x000fe20000000000 */
[----:B-----5:R-:W-:-:S04]  /*3150*/  FADD R25, R24, R25 ;  /* 0x0000001918197221 */ /* 0x020fc80000000000 */
[----:B------:R-:W-:Y:S01]  /*3160*/  FADD R25, R22, R25 ;  /* 0x0000001916197221 */ /* 0x000fe20000000000 */
[----:B------:R-:W-:Y:S01]  /*3170*/  FADD R16, R16, R17 ;  /* 0x0000001110107221 */ /* 0x000fe20000000000 */
[----:B------:R-:W-:-:S04]  /*3180*/  FADD R15, R15, R10 ;  /* 0x0000000a0f0f7221 */ /* 0x000fc80000000000 */
[----:B------:R-:W-:Y:S01]  /*3190*/  FADD R15, R16, R15 ;  /* 0x0000000f100f7221 */ /* 0x000fe20000000000 */
[----:B------:R-:W-:Y:S01]  /*31a0*/  FADD R9, R14, R9 ;  /* 0x000000090e097221 */ /* 0x000fe20000000000 */
[----:B------:R-:W-:-:S04]  /*31b0*/  FADD R12, R13, R12 ;  /* 0x0000000c0d0c7221 */ /* 0x000fc80000000000 */
[----:B------:R-:W-:Y:S01]  /*31c0*/  FADD R12, R9, R12 ;  /* 0x0000000c090c7221 */ /* 0x000fe20000000000 */
[----:B------:R-:W-:-:S03]  /*31d0*/  FADD R0, R0, R25 ;  /* 0x0000001900007221 */ /* 0x000fc60000000000 */
[----:B------:R-:W-:-:S04]  /*31e0*/  FADD R15, R15, R12 ;  /* 0x0000000c0f0f7221 */ /* 0x000fc80000000000 */
[----:B------:R-:W-:-:S04]  /*31f0*/  FADD R15, R0, R15 ;  /* 0x0000000f000f7221 */ /* 0x000fc80000000000 */
[----:B------:R-:W-:Y:S01]  /*3200*/  FADD R0, R18, R15 ;  /* 0x0000000f12007221 */ /* 0x000fe20000000000 */
[----:B------:R-:W-:Y:S06]  /*3210*/  @!P0 BRA `(.L_x_45) ;  /* 0x0000000800308947 */ /* 0x000fec0003800000 */
[----:B------:R-:W-:-:S04]  /*3220*/  IADD3 R11, PT, PT, R11, 0x1000, RZ ;  /* 0x000010000b0b7810 */ /* 0x000fc80007ffe0ff */
[----:B------:R-:W-:-:S13]  /*3230*/  ISETP.GT.AND P0, PT, R11, R6, PT ;  /* 0x000000060b00720c */ /* 0x000fda0003f04270 */
[----:B------:R-:W-:Y:S05]  /*3240*/  @!P0 BRA `(.L_x_46) ;  /* 0xfffffffc00608947 */ /* 0x000fea000383ffff */
.L_x_44:
[----:B------:R-:W-:-:S13]  /*3250*/  ISETP.GE.AND P0, PT, R11, R20, PT ;  /* 0x000000140b00720c */ /* 0x000fda0003f06270 */
[----:B------:R-:W-:Y:S05]  /*3260*/  @P0 BRA `(.L_x_45) ;  /* 0x00000008001c0947 */ /* 0x000fea0003800000 */
[----:B------:R-:W-:Y:S01]  /*3270*/  IADD3 R9, PT, PT, -R11, R20, RZ ;  /* 0x000000140b097210 */ /* 0x000fe20007ffe1ff */
[----:B------:R-:W-:Y:S03]  /*3280*/  BSSY.RECONVERGENT B1, `(.L_x_45) ;  /* 0x0000085000017945 */ /* 0x000fe60003800200 */
        /* <DEDUP_REMOVED lines=16> */
.L_x_50:
        /* <DEDUP_REMOVED lines=8> */
.L_x_49:
[----:B------:R-:W-:Y:S05]  /*3410*/  BSYNC.RECONVERGENT B2 ;  /* 0x0000000000027941 */ /* 0x000fea0003800200 */
.L_x_48:
[----:B------:R-:W-:Y:S05]  /*3420*/  @!P1 BRA `(.L_x_47) ;  /* 0x0000000400a89947 */ /* 0x000fea0003800000 */
[----:B------:R-:W0:Y:S01]  /*3430*/  LDCU.64 UR4, c[0x0][0x380] ;  /* 0x00007000ff0477ac */ /* 0x000e220008000a00 */
[----:B------:R-:W-:Y:S01]  /*3440*/  IADD3 R5, PT, PT, R9, -R10, RZ ;  /* 0x8000000a09057210 */ /* 0x000fe20007ffe0ff */
[----:B------:R-:W-:Y:S01]  /*3450*/  BSSY.RECONVERGENT B2, `(.L_x_51) ;  /* 0x000003b000027945 */ /* 0x000fe20003800200 */
[CC--:B------:R-:W-:Y:S02]  /*3460*/  IADD3 R3, P0, PT, R10.reuse, R11.reuse, RZ ;  /* 0x0000000b0a037210 */ /* 0x0c0fe40007f1e0ff */
[----:B------:R-:W-:Y:S02]  /*3470*/  ISETP.GT.AND P1, PT, R5, 0xc00, PT ;  /* 0x00000c000500780c */ /* 0x000fe40003f24270 */
[----:B------:R-:W-:Y:S01]  /*3480*/  IADD3 R11, PT, PT, R10, R11, RZ ;  /* 0x0000000b0a0b7210 */ /* 0x000fe20007ffe0ff */
[----:B------:R-:W-:Y:S01]  /*3490*/  IMAD.X R4, RZ, RZ, RZ, P0 ;  /* 0x000000ffff047224 */ /* 0x000fe200000e06ff */
[----:B0-----:R-:W-:-:S04]  /*34a0*/  LEA R2, P0, R3, UR4, 0x2 ;  /* 0x0000000403027c11 */ /* 0x001fc8000f8010ff */
[----:B------:R-:W-:Y:S02]  /*34b0*/  LEA.HI.X R3, R3, UR5, R4, 0x2, P0 ;  /* 0x0000000503037c11 */ /* 0x000fe400080f1404 */
[----:B------:R-:W-:-:S04]  /*34c0*/  IADD3 R2, P0, PT, R2, 0x800, RZ ;  /* 0x0000080002027810 */ /* 0x000fc80007f1e0ff */
[----:B------:R-:W-:Y:S02]  /*34d0*/  IADD3.X R3, PT, PT, RZ, R3, RZ, P0, !PT ;  /* 0x00000003ff037210 */ /* 0x000fe400007fe4ff */
[----:B------:R-:W-:Y:S01]  /*34e0*/  PLOP3.LUT P0, PT, PT, PT, PT, 0x80, 0x8 ;  /* 0x000000000008781c */ /* 0x000fe20003f0f070 */
[----:B------:R-:W-:-:S12]  /*34f0*/  @!P1 BRA `(.L_x_52) ;  /* 0x0000000000c09947 */ /* 0x000fd80003800000 */
[----:B------:R-:W-:Y:S02]  /*3500*/  PLOP3.LUT P0, PT, PT, PT, PT, 0x8, 0x80 ;  /* 0x000000000080781c */ /* 0x000fe40003f0e170 */
[----:B------:R-:W-:-:S11]  /*3510*/  IADD3 R13, PT, PT, R9, -0xc00, RZ ;  /* 0xfffff400090d7810 */ /* 0x000fd60007ffe0ff */
.L_x_53:
[----:B------:R-:W0:Y:S01]  /*3520*/  LDC.64 R4, c[0x0][0x380] ;  /* 0x0000e000ff047b82 */ /* 0x000e220000000a00 */
[----:B------:R-:W2:Y:S01]  /*3530*/  LDG.E.CONSTANT R12, desc[UR6][R2.64+-0x400] ;  /* 0xfffc0006020c7981 */ /* 0x000ea2000c1e9900 */
[----:B------:R-:W-:-:S03]  /*3540*/  IADD3 R25, PT, PT, R11, 0x400, RZ ;  /* 0x000004000b197810 */ /* 0x000fc60007ffe0ff */
[----:B------:R-:W3:Y:S04]  /*3550*/  LDG.E.CONSTANT R20, desc[UR6][R2.64] ;  /* 0x0000000602147981 */ /* 0x000ee8000c1e9900 */
[----:B------:R-:W4:Y:S01]  /*3560*/  LDG.E.CONSTANT R19, desc[UR6][R2.64+0x400] ;  /* 0x0004000602137981 */ /* 0x000f22000c1e9900 */
[----:B------:R-:W-:-:S03]  /*3570*/  IADD3 R7, PT, PT, R11, 0x800, RZ ;  /* 0x000008000b077810 */ /* 0x000fc60007ffe0ff */
[----:B------:R-:W5:Y:S04]  /*3580*/  LDG.E.CONSTANT R17, desc[UR6][R2.64+0xc00] ;  /* 0x000c000602117981 */ /* 0x000f68000c1e9900 */
[----:B------:R-:W5:Y:S01]  /*3590*/  LDG.E.CONSTANT R16, desc[UR6][R2.64+0x1000] ;  /* 0x0010000602107981 */ /* 0x000f62000c1e9900 */
[----:B------:R-:W-:-:S03]  /*35a0*/  IADD3 R23, PT, PT, R11, 0xc00, RZ ;  /* 0x00000c000b177810 */ /* 0x000fc60007ffe0ff */
[----:B------:R-:W5:Y:S01]  /*35b0*/  LDG.E.CONSTANT R22, desc[UR6][R2.64+0x1c00] ;  /* 0x001c000602167981 */ /* 0x000f62000c1e9900 */
[----:B0-----:R-:W-:-:S03]  /*35c0*/  IMAD.WIDE.U32 R14, R11, 0x4, R4 ;  /* 0x000000040b0e7825 */ /* 0x001fc600078e0004 */
[----:B------:R-:W5:Y:S04]  /*35d0*/  LDG.E.CONSTANT R21, desc[UR6][R2.64+0x2000] ;  /* 0x0020000602157981 */ /* 0x000f68000c1e9900 */
[----:B------:R-:W5:Y:S04]  /*35e0*/  LDG.E.CONSTANT R26, desc[UR6][R2.64+0x3000] ;  /* 0x00300006021a7981 */ /* 0x000f68000c1e9900 */
[----:B------:R-:W2:Y:S01]  /*35f0*/  LDG.E.CONSTANT R15, desc[UR6][R14.64] ;  /* 0x000000060e0f7981 */ /* 0x000ea2000c1e9900 */
[----:B------:R-:W-:-:S05]  /*3600*/  IMAD.WIDE.U32 R24, R25, 0x4, R4 ;  /* 0x0000000419187825 */ /* 0x000fca00078e0004 */
[----:B------:R-:W5:Y:S01]  /*3610*/  LDG.E.CONSTANT R18, desc[UR6][R24.64] ;  /* 0x0000000618127981 */ /* 0x000f62000c1e9900 */
[----:B------:R-:W-:-:S03]  /*3620*/  IMAD.WIDE.U32 R6, R7, 0x4, R4 ;  /* 0x0000000407067825 */ /* 0x000fc600078e0004 */
        /* <DEDUP_REMOVED lines=8> */
[----:B------:R-:W-:Y:S01]  /*36b0*/  ISETP.GE.AND P1, PT, R10, R13, PT ;  /* 0x0000000d0a00720c */ /* 0x000fe20003f26270 */
[----:B------:R-:W-:Y:S01]  /*36c0*/  VIADD R11, R11, 0x1000 ;  /* 0x000010000b0b7836 */ /* 0x000fe20000000000 */
[----:B0-----:R-:W-:-:S04]  /*36d0*/  IADD3 R2, P2, PT, R2, 0x4000, RZ ;  /* 0x0000400002027810 */ /* 0x001fc80007f5e0ff */
        /* <DEDUP_REMOVED lines=18> */
.L_x_52:
[----:B------:R-:W-:Y:S05]  /*3800*/  BSYNC.RECONVERGENT B2 ;  /* 0x0000000000027941 */ /* 0x000fea0003800200 */
.L_x_51:
[----:B------:R-:W-:Y:S01]  /*3810*/  IADD3 R4, PT, PT, R9, -R10, RZ ;  /* 0x8000000a09047210 */ /* 0x000fe20007ffe0ff */
[----:B------:R-:W-:Y:S03]  /*3820*/  BSSY.RECONVERGENT B2, `(.L_x_54) ;  /* 0x000001e000027945 */ /* 0x000fe60003800200 */
[----:B------:R-:W-:-:S13]  /*3830*/  ISETP.GT.AND P1, PT, R4, 0x400, PT ;  /* 0x000004000400780c */ /* 0x000fda0003f24270 */
[----:B------:R-:W-:Y:S05]  /*3840*/  @!P1 BRA `(.L_x_55) ;  /* 0x00000000006c9947 */ /* 0x000fea0003800000 */
[----:B------:R-:W0:Y:S01]  /*3850*/  LDC.64 R6, c[0x0][0x380] ;  /* 0x0000e000ff067b82 */ /* 0x000e220000000a00 */
[----:B------:R-:W2:Y:S01]  /*3860*/  LDG.E.CONSTANT R13, desc[UR6][R2.64+-0x400] ;  /* 0xfffc0006020d7981 */ /* 0x000ea2000c1e9900 */
[----:B------:R-:W-:-:S03]  /*3870*/  IADD3 R17, PT, PT, R11, 0x400, RZ ;  /* 0x000004000b117810 */ /* 0x000fc60007ffe0ff */
[----:B------:R-:W3:Y:S04]  /*3880*/  LDG.E.CONSTANT R15, desc[UR6][R2.64] ;  /* 0x00000006020f7981 */ /* 0x000ee8000c1e9900 */
[----:B------:R-:W4:Y:S04]  /*3890*/  LDG.E.CONSTANT R19, desc[UR6][R2.64+0xc00] ;  /* 0x000c000602137981 */ /* 0x000f28000c1e9900 */
[----:B------:R-:W5:Y:S04]  /*38a0*/  LDG.E.CONSTANT R21, desc[UR6][R2.64+0x1000] ;  /* 0x0010000602157981 */ /* 0x000f68000c1e9900 */
[----:B------:R-:W5:Y:S01]  /*38b0*/  LDG.E.CONSTANT R23, desc[UR6][R2.64+0x1400] ;  /* 0x0014000602177981 */ /* 0x000f62000c1e9900 */
[----:B0-----:R-:W-:-:S06]  /*38c0*/  IMAD.WIDE.U32 R4, R11, 0x4, R6 ;  /* 0x000000040b047825 */ /* 0x001fcc00078e0006 */
[----:B------:R0:W2:Y:S01]  /*38d0*/  LDG.E.CONSTANT R5, desc[UR6][R4.64] ;  /* 0x0000000604057981 */ /* 0x0000a2000c1e9900 */
[----:B------:R-:W-:-:S03]  /*38e0*/  IMAD.WIDE.U32 R6, R17, 0x4, R6 ;  /* 0x0000000411067825 */ /* 0x000fc600078e0006 */
[----:B------:R1:W4:Y:S04]  /*38f0*/  LDG.E.CONSTANT R17, desc[UR6][R2.64+0x400] ;  /* 0x0004000602117981 */ /* 0x000328000c1e9900 */
[----:B------:R-:W5:Y:S01]  /*3900*/  LDG.E.CONSTANT R7, desc[UR6][R6.64] ;  /* 0x0000000606077981 */ /* 0x000f62000c1e9900 */
[----:B0-----:R-:W-:Y:S02]  /*3910*/  IADD3 R4, P1, PT, R2, 0x2000, RZ ;  /* 0x0000200002047810 */ /* 0x001fe40007f3e0ff */
[----:B------:R-:W-:Y:S02]  /*3920*/  PLOP3.LUT P0, PT, PT, PT, PT, 0x8, 0x80 ;  /* 0x000000000080781c */ /* 0x000fe40003f0e170 */
[----:B------:R-:W-:Y:S02]  /*3930*/  IADD3 R10, PT, PT, R10, 0x800, RZ ;  /* 0x000008000a0a7810 */ /* 0x000fe40007ffe0ff */
[----:B------:R-:W-:-:S02]  /*3940*/  IADD3 R11, PT, PT, R11, 0x800, RZ ;  /* 0x000008000b0b7810 */ /* 0x000fc40007ffe0ff */
[----:B-1----:R-:W-:Y:S01]  /*3950*/  MOV R2, R4 ;  /* 0x0000000400027202 */ /* 0x002fe20000000f00 */
[----:B--2---:R-:W-:-:S04]  /*3960*/  FADD R0, R0, R5 ;  /* 0x0000000500007221 */ /* 0x004fc80000000000 */
[----:B------:R-:W-:-:S04]  /*3970*/  FADD R0, R0, R13 ;  /* 0x0000000d00007221 */ /* 0x000fc80000000000 */
[----:B---3--:R-:W-:-:S04]  /*3980*/  FADD R0, R0, R15 ;  /* 0x0000000f00007221 */ /* 0x008fc80000000000 */
[----:B----4-:R-:W-:-:S04]  /*3990*/  FADD R0, R0, R17 ;  /* 0x0000001100007221 */ /* 0x010fc80000000000 */
[----:B-----5:R-:W-:-:S04]  /*39a0*/  FADD R0, R0, R7 ;  /* 0x0000000700007221 */ /* 0x020fc80000000000 */
[----:B------:R-:W-:Y:S01]  /*39b0*/  FADD R0, R0, R19 ;  /* 0x0000001300007221 */ /* 0x000fe20000000000 */
[----:B------:R-:W-:-:S03]  /*39c0*/  IADD3.X R5, PT, PT, RZ, R3, RZ, P1, !PT ;  /* 0x00000003ff057210 */ /* 0x000fc60000ffe4ff */
[----:B------:R-:W-:Y:S01]  /*39d0*/  FADD R0, R0, R21 ;  /* 0x0000001500007221 */ /* 0x000fe20000000000 */
[----:B------:R-:W-:-:S03]  /*39e0*/  MOV R3, R5 ;  /* 0x0000000500037202 */ /* 0x000fc60000000f00 */
[----:B------:R-:W-:-:S07]  /*39f0*/  FADD R0, R0, R23 ;  /* 0x0000001700007221 */ /* 0x000fce0000000000 */
.L_x_55:
[----:B------:R-:W-:Y:S05]  /*3a00*/  BSYNC.RECONVERGENT B2 ;  /* 0x0000000000027941 */ /* 0x000fea0003800200 */
.L_x_54:
[----:B------:R-:W-:-:S13]  /*3a10*/  ISETP.LT.OR P0, PT, R10, R9, P0 ;  /* 0x000000090a00720c */ /* 0x000fda0000701670 */
[----:B------:R-:W-:Y:S05]  /*3a20*/  @!P0 BRA `(.L_x_47) ;  /* 0x0000000000288947 */ /* 0x000fea0003800000 */
[----:B------:R-:W0:Y:S01]  /*3a30*/  LDC.64 R4, c[0x0][0x380] ;  /* 0x0000e000ff047b82 */ /* 0x000e220000000a00 */
[----:B------:R-:W2:Y:S04]  /*3a40*/  LDG.E.CONSTANT R7, desc[UR6][R2.64+-0x400] ;  /* 0xfffc000602077981 */ /* 0x000ea8000c1e9900 */
[----:B------:R-:W3:Y:S01]  /*3a50*/  LDG.E.CONSTANT R9, desc[UR6][R2.64] ;  /* 0x0000000602097981 */ /* 0x000ee2000c1e9900 */
[----:B0-----:R-:W-:-:S03]  /*3a60*/  IMAD.WIDE.U32 R4, R11, 0x4, R4 ;  /* 0x000000040b047825 */ /* 0x001fc600078e0004 */
[----:B------:R-:W4:Y:S04]  /*3a70*/  LDG.E.CONSTANT R11, desc[UR6][R2.64+0x400] ;  /* 0x00040006020b7981 */ /* 0x000f28000c1e9900 */
[----:B------:R-:W5:Y:S02]  /*3a80*/  LDG.E.CONSTANT R5, desc[UR6][R4.64] ;  /* 0x0000000604057981 */ /* 0x000f64000c1e9900 */
[----:B-----5:R-:W-:-:S04]  /*3a90*/  FADD R0, R0, R5 ;  /* 0x0000000500007221 */ /* 0x020fc80000000000 */
[----:B--2---:R-:W-:-:S04]  /*3aa0*/  FADD R0, R0, R7 ;  /* 0x0000000700007221 */ /* 0x004fc80000000000 */
[----:B---3--:R-:W-:-:S04]  /*3ab0*/  FADD R0, R0, R9 ;  /* 0x0000000900007221 */ /* 0x008fc80000000000 */
[----:B----4-:R-:W-:-:S07]  /*3ac0*/  FADD R0, R0, R11 ;  /* 0x0000000b00007221 */ /* 0x010fce0000000000 */
.L_x_47:
[----:B------:R-:W-:Y:S05]  /*3ad0*/  BSYNC.RECONVERGENT B1 ;  /* 0x0000000000017941 */ /* 0x000fea0003800200 */
.L_x_45:
[----:B------:R-:W0:Y:S01]  /*3ae0*/  S2R R6, SR_LANEID ;  /* 0x0000000000067919 */ /* 0x000e220000000000 */
[----:B------:R-:W-:-:S05]  /*3af0*/  MOV R3, R0 ;  /* 0x0000000000037202 */ /* 0x000fca0000000f00 */
        /* <DEDUP_REMOVED lines=30> */
[----:B------:R-:W1:Y:S04]  /*3ce0*/  LDS R3, [UR4+0xc] ;  /* 0x00000c04ff037984 */ /* 0x000e680008000800 */
[----:B0-----:R-:W0:Y:S04]  /*3cf0*/  LDS.128 R4, [UR4+0x10] ;  /* 0x00001004ff047984 */ /* 0x001e280008000c00 */
[----:B------:R-:W2:Y:S01]  /*3d00*/  LDS.64 R8, [UR4+0x20] ;  /* 0x00002004ff087984 */ /* 0x000ea20008000a00 */
[----:B-1----:R-:W-:-:S04]  /*3d10*/  FADD R3, R0, R3 ;  /* 0x0000000300037221 */ /* 0x002fc80000000000 */
[----:B0-----:R-:W-:-:S04]  /*3d20*/  FADD R4, R3, R4 ;  /* 0x0000000403047221 */ /* 0x001fc80000000000 */
[----:B------:R-:W-:-:S04]  /*3d30*/  FADD R5, R4, R5 ;  /* 0x0000000504057221 */ /* 0x000fc80000000000 */
[----:B------:R-:W-:-:S04]  /*3d40*/  FADD R6, R5, R6 ;  /* 0x0000000605067221 */ /* 0x000fc80000000000 */
[----:B------:R-:W-:-:S04]  /*3d50*/  FADD R7, R6, R7 ;  /* 0x0000000706077221 */ /* 0x000fc80000000000 */
[----:B--2---:R-:W-:-:S04]  /*3d60*/  FADD R8, R7, R8 ;  /* 0x0000000807087221 */ /* 0x004fc80000000000 */
[----:B------:R-:W-:-:S07]  /*3d70*/  FADD R0, R8, R9 ;  /* 0x0000000908007221 */ /* 0x000fce0000000000 */
.L_x_17:
[----:B------:R-:W-:Y:S05]  /*3d80*/  BSYNC.RECONVERGENT B0 ;  /* 0x0000000000007941 */ /* 0x000fea0003800200 */
.L_x_1:
[----:B------:R-:W-:Y:S05]  /*3d90*/  @P0 EXIT ;  /* 0x000000000000094d */ /* 0x000fea0003800000 */
[----:B01234-:R-:W0:Y:S01]  /*3da0*/  LDC.64 R2, c[0x0][0x388] ;  /* 0x0000e200ff027b82 */ /* 0x01fe220000000a00 */
[----:B------:R-:W1:Y:S02]  /*3db0*/  LDCU UR4, c[0x0][0x398] ;  /* 0x00007300ff0477ac */ /* 0x000e640008000800 */
[----:B-1----:R-:W-:-:S05]  /*3dc0*/  FADD R5, R0, UR4 ;  /* 0x0000000400057e21 */ /* 0x002fca0008000000 */
[----:B0-----:R-:W-:Y:S01]  /*3dd0*/  STG.E desc[UR6][R2.64], R5 ;  /* 0x0000000502007986 */ /* 0x001fe2000c101906 */
[----:B------:R-:W-:Y:S05]  /*3de0*/  EXIT ;  /* 0x000000000000794d */ /* 0x000fea0003800000 */
.L_x_56:
[----:B------:R-:W-:-:S00]  /*3df0*/  BRA `(.L_x_56) ;  /* 0xfffffffc00fc7947 */ /* 0x000fc0000383ffff */
[----:B------:R-:W-:-:S00]  /*3e00*/  NOP ;  /* 0x0000000000007918 */ /* 0x000fc00000000000 */
[----:B------:R-:W-:-:S00]  /*3e10*/  NOP ;  /* 0x0000000000007918 */ /* 0x000fc00000000000 */
[----:B------:R-:W-:-:S00]  /*3e20*/  NOP ;  /* 0x0000000000007918 */ /* 0x000fc00000000000 */
[----:B------:R-:W-:-:S00]  /*3e30*/  NOP ;  /* 0x0000000000007918 */ /* 0x000fc00000000000 */
[----:B------:R-:W-:-:S00]  /*3e40*/  NOP ;  /* 0x0000000000007918 */ /* 0x000fc00000000000 */
[----:B------:R-:W-:-:S00]  /*3e50*/  NOP ;  /* 0x0000000000007918 */ /* 0x000fc00000000000 */
[----:B------:R-:W-:-:S00]  /*3e60*/  NOP ;  /* 0x0000000000007918 */ /* 0x000fc00000000000 */
[----:B------:R-:W-:-:S00]  /*3e70*/  NOP ;  /* 0x0000000000007918 */ /* 0x000fc00000000000 */
.L_x_262:


//--------------------- .text._ZN3cub18CUB_300001_SM_10006detail6reduce18DeviceReduceKernelINS2_10policy_hubIfyN4cuda3std3__44plusIfEEE10Policy1000EN6thrust24THRUST_300001_SM_1000_NS10device_ptrIfEEyS9_fNS7_10__identityEEEvT0_PT3_T1_NS0_13GridEvenShareISK_EET2_T4_ --------------------------
	.section	.text._ZN3cub18CUB_300001_SM_10006detail6reduce18DeviceReduceKernelINS2_10policy_hubIfyN4cuda3std3__44plusIfEEE10Policy1000EN6thrust24THRUST_300001_SM_1000_NS10device_ptrIfEEyS9_fNS7_10__identityEEEvT0_PT3_T1_NS0_13GridEvenShareISK_EET2_T4_,"ax",@progbits
	.align	128
        .global         _ZN3cub18CUB_300001_SM_10006detail6reduce18DeviceReduceKernelINS2_10policy_hubIfyN4cuda3std3__44plusIfEEE10Policy1000EN6thrust24THRUST_300001_SM_1000_NS10device_ptrIfEEyS9_fNS7_10__identityEEEvT0_PT3_T1_NS0_13GridEvenShareISK_EET2_T4_
        .type           _ZN3cub18CUB_300001_SM_10006detail6reduce18DeviceReduceKernelINS2_10policy_hubIfyN4cuda3std3__44plusIfEEE10Policy1000EN6thrust24THRUST_300001_SM_1000_NS10device_ptrIfEEyS9_fNS7_10__identityEEEvT0_PT3_T1_NS0_13GridEvenShareISK_EET2_T4_,@function
        .size           _ZN3cub18CUB_300001_SM_10006detail6reduce18DeviceReduceKernelINS2_10policy_hubIfyN4cuda3std3__44plusIfEEE10Policy1000EN6thrust24THRUST_300001_SM_1000_NS10device_ptrIfEEyS9_fNS7_10__identityEEEvT0_PT3_T1_NS0_13GridEvenShareISK_EET2_T4_,(.L_x_263 - _ZN3cub18CUB_300001_SM_10006detail6reduce18DeviceReduceKernelINS2_10policy_hubIfyN4cuda3std3__44plusIfEEE10Policy1000EN6thrust24THRUST_300001_SM_1000_NS10device_ptrIfEEyS9_fNS7_10__identityEEEvT0_PT3_T1_NS0_13GridEvenShareISK_EET2_T4_)
        .other          _ZN3cub18CUB_300001_SM_10006detail6reduce18DeviceReduceKernelINS2_10policy_hubIfyN4cuda3std3__44plusIfEEE10Policy1000EN6thrust24THRUST_300001_SM_1000_NS10device_ptrIfEEyS9_fNS7_10__identityEEEvT0_PT3_T1_NS0_13GridEvenShareISK_EET2_T4_,@"STO_CUDA_ENTRY STV_DEFAULT"
_ZN3cub18CUB_300001_SM_10006detail6reduce18DeviceReduceKernelINS2_10policy_hubIfyN4cuda3std3__44plusIfEEE10Policy1000EN6thrust24THRUST_300001_SM_1000_NS10device_ptrIfEEyS9_fNS7_10__identityEEEvT0_PT3_T1_NS0_13GridEvenShareISK_EET2_T4_:
.text._ZN3cub18CUB_300001_SM_10006detail6reduce18DeviceReduceKernelINS2_10policy_hubIfyN4cuda3std3__44plusIfEEE10Policy1000EN6thrust24THRUST_300001_SM_1000_NS10device_ptrIfEEyS9_fNS7_10__identityEEEvT0_PT3_T1_NS0_13GridEvenShareISK_EET2_T4_:
[----:B------:R-:W-:Y:S08]  /*0000*/  LDC R1, c[0x0][0x37c] ;  /* 0x0000df00ff017b82 */ /* 0x000ff00000000800 */
[----:B------:R-:W0:Y:S01]  /*0010*/  S2UR UR16, SR_CTAID.X ;  /* 0x00000000001079c3 */ /* 0x000e220000002500 */
[----:B------:R-:W1:Y:S01]  /*0020*/  LDCU.64 UR8, c[0x0][0x3b8] ;  /* 0x00007700ff0877ac */ /* 0x000e620008000a00 */
[----:B------:R-:W-:Y:S01]  /*0030*/  BSSY.RECONVERGENT B0, `(.L_x_57) ;  /* 0x0000229000007945 */ /* 0x000fe20003800200 */
[----:B------:R-:W2:Y:S01]  /*0040*/  LDCU UR5, c[0x0][0x3c0] ;  /* 0x00007800ff0577ac */ /* 0x000ea20008000800 */
[----:B------:R-:W3:Y:S01]  /*0050*/  LDCU.64 UR14, c[0x0][0x358] ;  /* 0x00006b00ff0e77ac */ /* 0x000ee20008000a00 */
[----:B-1----:R-:W-:-:S02]  /*0060*/  IMAD.U32 R2, RZ, RZ, UR8 ;  /* 0x00000008ff027e24 */ /* 0x002fc4000f8e00ff */
[----:B------:R-:W-:Y:S01]  /*0070*/  IMAD.U32 R3, RZ, RZ, UR9 ;  /* 0x00000009ff037e24 */ /* 0x000fe2000f8e00ff */
[----:B--2---:R-:W-:Y:S02]  /*0080*/  USHF.L.U32 UR5, UR5, 0xc, URZ ;  /* 0x0000000c05057899 */ /* 0x004fe400080006ff */
[----:B0-----:R-:W-:Y:S02]  /*0090*/  USHF.L.U32 UR7, UR16, 0xc, URZ ;  /* 0x0000000c10077899 */ /* 0x001fe400080006ff */
[----:B------:R-:W-:-:S04]  /*00a0*/  USHF.R.S32.HI UR4, URZ, 0x1f, UR5 ;  /* 0x0000001fff047899 */ /* 0x000fc80008011405 */
[----:B------:R-:W-:-:S04]  /*00b0*/  IADD3 R23, P1, PT, R2, -UR7, RZ ;  /* 0x8000000702177c10 */ /* 0x000fc8000ff3e0ff */
[----:B------:R-:W-:Y:S02]  /*00c0*/  ISETP.GT.U32.AND P0, PT, R23, 0xfff, PT ;  /* 0x00000fff1700780c */ /* 0x000fe40003f04070 */
[----:B------:R-:W-:-:S04]  /*00d0*/  IADD3.X R22, PT, PT, R3, -0x1, RZ, P1, !PT ;  /* 0xffffffff03167810 */ /* 0x000fc80000ffe4ff */
[----:B------:R-:W-:-:S13]  /*00e0*/  ISETP.GT.U32.AND.EX P0, PT, R22, RZ, PT, P0 ;  /* 0x000000ff1600720c */ /* 0x000fda0003f04100 */
[----:B---3--:R-:W-:Y:S05]  /*00f0*/  @P0 BRA `(.L_x_58) ;  /* 0x0000000c00c40947 */ /* 0x008fea0003800000 */
[----:B------:R-:W0:Y:S01]  /*0100*/  S2R R0, SR_TID.X ;  /* 0x0000000000007919 */ /* 0x000e220000002100 */
[----:B------:R-:W-:Y:S01]  /*0110*/  IADD3 R5, PT, PT, R2, -UR7, RZ ;  /* 0x8000000702057c10 */ /* 0x000fe2000fffe0ff */
[----:B------:R-:W-:Y:S01]  /*0120*/  BSSY.RECONVERGENT B1, `(.L_x_59) ;  /* 0x000000a000017945 */ /* 0x000fe20003800200 */
[----:B------:R-:W-:Y:S02]  /*0130*/  IMAD.MOV.U32 R4, RZ, RZ, RZ ;  /* 0x000000ffff047224 */ /* 0x000fe400078e00ff */
[----:B0-----:R-:W-:Y:S02]  /*0140*/  ISETP.GE.AND P0, PT, R0, R5, PT ;  /* 0x000000050000720c */ /* 0x001fe40003f06270 */
[----:B------:R-:W-:-:S11]  /*0150*/  MOV R6, R0 ;  /* 0x0000000000067202 */ /* 0x000fd60000000f00 */
[----:B------:R-:W-:Y:S05]  /*0160*/  @P0 BRA `(.L_x_60) ;  /* 0x0000000000140947 */ /* 0x000fea0003800000 */
[----:B------:R-:W0:Y:S01]  /*0170*/  LDC.64 R8, c[0x0][0x380] ;  /* 0x0000e000ff087b82 */ /* 0x000e220000000a00 */
[----:B------:R-:W-:-:S04]  /*0180*/  VIADD R3, R0, UR7 ;  /* 0x0000000700037c36 */ /* 0x000fc80008000000 */
[----:B0-----:R-:W-:-:S05]  /*0190*/  IMAD.WIDE.U32 R8, R3, 0x4, R8 ;  /* 0x0000000403087825 */ /* 0x001fca00078e0008 */
[----:B------:R0:W5:Y:S01]  /*01a0*/  LDG.E R4, desc[UR14][R8.64] ;  /* 0x0000000e08047981 */ /* 0x000162000c1e1900 */
[----:B------:R-:W-:-:S07]  /*01b0*/  IADD3 R6, PT, PT, R0, 0x100, RZ ;  /* 0x0000010000067810 */ /* 0x000fce0007ffe0ff */
.L_x_60:
[----:B------:R-:W-:Y:S05]  /*01c0*/  BSYNC.RECONVERGENT B1 ;  /* 0x0000000000017941 */ /* 0x000fea0003800200 */
.L_x_59:
[----:B------:R-:W-:Y:S01]  /*01d0*/  ISETP.GE.AND P0, PT, R6, R5, PT ;  /* 0x000000050600720c */ /* 0x000fe20003f06270 */
[----:B------:R-:W-:-:S12]  /*01e0*/  BSSY.RECONVERGENT B1, `(.L_x_61) ;  /* 0x0000079000017945 */ /* 0x000fd80003800200 */
[----:B------:R-:W-:Y:S05]  /*01f0*/  @P0 BRA `(.L_x_62) ;  /* 0x0000000400dc0947 */ /* 0x000fea0003800000 */
[----:B------:R-:W-:Y:S01]  /*0200*/  LOP3.LUT R3, RZ, R6, RZ, 0x33, !PT ;  /* 0x00000006ff037212 */ /* 0x000fe200078e33ff */
[----:B------:R-:W-:Y:S03]  /*0210*/  BSSY.RECONVERGENT B2, `(.L_x_63) ;  /* 0x0000037000027945 */ /* 0x000fe60003800200 */
[----:B------:R-:W-:-:S04]  /*0220*/  IADD3 R3, PT, PT, R2, -UR7, R3 ;  /* 0x8000000702037c10 */ /* 0x000fc8000fffe003 */
[C---:B------:R-:W-:Y:S02]  /*0230*/  ISETP.GE.U32.AND P1, PT, R3.reuse, 0xf00, PT ;  /* 0x00000f000300780c */ /* 0x040fe40003f26070 */
[----:B------:R-:W-:-:S04]  /*0240*/  LEA.HI R7, R3, 0x1, RZ, 0x18 ;  /* 0x0000000103077811 */ /* 0x000fc800078fc0ff */
[----:B------:R-:W-:-:S04]  /*0250*/  LOP3.LUT R22, R7, 0xf, RZ, 0xc0, !PT ;  /* 0x0000000f07167812 */ /* 0x000fc800078ec0ff */
[----:B------:R-:W-:-:S03]  /*0260*/  ISETP.NE.AND P0, PT, R22, RZ, PT ;  /* 0x000000ff1600720c */ /* 0x000fc60003f05270 */
[----:B------:R-:W-:Y:S10]  /*0270*/  @!P1 BRA `(.L_x_64) ;  /* 0x0000000000c09947 */ /* 0x000ff40003800000 */
[----:B------:R-:W1:Y:S01]  /*0280*/  LDCU.64 UR8, c[0x0][0x380] ;  /* 0x00007000ff0877ac */ /* 0x000e620008000a00 */
[----:B------:R-:W-:Y:S01]  /*0290*/  IMAD.WIDE.U32 R2, R6, 0x4, RZ ;  /* 0x0000000406027825 */ /* 0x000fe200078e00ff */
[----:B------:R-:W-:Y:S01]  /*02a0*/  LOP3.LUT R11, R7, 0x1fffff0, RZ, 0xc0, !PT ;  /* 0x01fffff0070b7812 */ /* 0x000fe200078ec0ff */
[----:B------:R-:W-:-:S04]  /*02b0*/  UIMAD.WIDE.U32 UR4, UR16, 0x4000, URZ ;  /* 0x00004000100478a5 */ /* 0x000fc8000f8e00ff */
[----:B------:R-:W-:Y:S02]  /*02c0*/  IMAD.MOV R11, RZ, RZ, -R11 ;  /* 0x000000ffff0b7224 */ /* 0x000fe400078e0a0b */
[----:B------:R-:W-:Y:S02]  /*02d0*/  LOP3.LUT R2, R2, UR4, RZ, 0xfc, !PT ;  /* 0x0000000402027c12 */ /* 0x000fe4000f8efcff */
[----:B------:R-:W-:Y:S02]  /*02e0*/  LOP3.LUT R3, R3, UR5, RZ, 0xfc, !PT ;  /* 0x0000000503037c12 */ /* 0x000fe4000f8efcff */
[----:B-1----:R-:W-:-:S04]  /*02f0*/  IADD3 R2, P1, PT, R2, UR8, RZ ;  /* 0x0000000802027c10 */ /* 0x002fc8000ff3e0ff */
[----:B------:R-:W-:-:S04]  /*0300*/  IADD3 R2, P2, PT, R2, 0x2000, RZ ;  /* 0x0000200002027810 */ /* 0x000fc80007f5e0ff */
[----:B------:R-:W-:-:S09]  /*0310*/  IADD3.X R3, PT, PT, RZ, UR9, R3, P2, P1 ;  /* 0x00000009ff037c10 */ /* 0x000fd200097e2403 */
.L_x_65:
[----:B------:R-:W2:Y:S04]  /*0320*/  LDG.E R21, desc[UR14][R2.64+-0x2000] ;  /* 0xffe0000e02157981 */ /* 0x000ea8000c1e1900 */
[----:B------:R-:W3:Y:S04]  /*0330*/  LDG.E R20, desc[UR14][R2.64+-0x1c00] ;  /* 0xffe4000e02147981 */ /* 0x000ee8000c1e1900 */
[----:B------:R-:W4:Y:S04]  /*0340*/  LDG.E R23, desc[UR14][R2.64+-0x1800] ;  /* 0xffe8000e02177981 */ /* 0x000f28000c1e1900 */
        /* <DEDUP_REMOVED lines=11> */
[----:B0-----:R-:W4:Y:S04]  /*0400*/  LDG.E R9, desc[UR14][R2.64+0x1800] ;  /* 0x0018000e02097981 */ /* 0x001f28000c1e1900 */
[----:B------:R0:W4:Y:S01]  /*0410*/  LDG.E R8, desc[UR14][R2.64+0x1c00] ;  /* 0x001c000e02087981 */ /* 0x000122000c1e1900 */
[----:B------:R-:W-:-:S02]  /*0420*/  IADD3 R11, PT, PT, R11, 0x10, RZ ;  /* 0x000000100b0b7810 */ /* 0x000fc40007ffe0ff */
[----:B------:R-:W-:Y:S02]  /*0430*/  IADD3 R6, PT, PT, R6, 0x1000, RZ ;  /* 0x0000100006067810 */ /* 0x000fe40007ffe0ff */
[----:B------:R-:W-:Y:S02]  /*0440*/  ISETP.NE.AND P1, PT, R11, RZ, PT ;  /* 0x000000ff0b00720c */ /* 0x000fe40003f25270 */
[----:B0-----:R-:W-:-:S05]  /*0450*/  IADD3 R2, P2, PT, R2, 0x4000, RZ ;  /* 0x0000400002027810 */ /* 0x001fca0007f5e0ff */
[----:B------:R-:W-:Y:S02]  /*0460*/  IMAD.X R3, RZ, RZ, R3, P2 ;  /* 0x000000ffff037224 */ /* 0x000fe400010e0603 */
        /* <DEDUP_REMOVED lines=16> */
[----:B------:R-:W-:Y:S06]  /*0570*/  @P1 BRA `(.L_x_65) ;  /* 0xfffffffc00681947 */ /* 0x000fec000383ffff */
.L_x_64:
[----:B------:R-:W-:Y:S05]  /*0580*/  BSYNC.RECONVERGENT B2 ;  /* 0x0000000000027941 */ /* 0x000fea0003800200 */
.L_x_63:
[----:B------:R-:W-:Y:S05]  /*0590*/  @!P0 BRA `(.L_x_62) ;  /* 0x0000000000f48947 */ /* 0x000fea0003800000 */
[----:B------:R-:W-:Y:S01]  /*05a0*/  ISETP.GE.U32.AND P0, PT, R22, 0x8, PT ;  /* 0x000000081600780c */ /* 0x000fe20003f06070 */
[----:B------:R-:W-:Y:S01]  /*05b0*/  BSSY.RECONVERGENT B2, `(.L_x_66) ;  /* 0x000001a000027945 */ /* 0x000fe20003800200 */
[----:B------:R-:W-:-:S04]  /*05c0*/  LOP3.LUT R10, R7, 0x7, RZ, 0xc0, !PT ;  /* 0x00000007070a7812 */ /* 0x000fc800078ec0ff */
[----:B------:R-:W-:-:S07]  /*05d0*/  ISETP.NE.AND P1, PT, R10, RZ, PT ;  /* 0x000000ff0a00720c */ /* 0x000fce0003f25270 */
[----:B------:R-:W-:Y:S06]  /*05e0*/  @!P0 BRA `(.L_x_67) ;  /* 0x0000000000588947 */ /* 0x000fec0003800000 */
[----:B------:R-:W1:Y:S01]  /*05f0*/  LDCU.64 UR4, c[0x0][0x380] ;  /* 0x00007000ff0477ac */ /* 0x000e620008000a00 */
[----:B------:R-:W-:-:S04]  /*0600*/  IADD3 R3, P0, PT, R6, UR7, RZ ;  /* 0x0000000706037c10 */ /* 0x000fc8000ff1e0ff */
[----:B0-----:R-:W-:Y:S02]  /*0610*/  LEA.HI.X.SX32 R8, R6, RZ, 0x1, P0 ;  /* 0x000000ff06087211 */ /* 0x001fe400000f0eff */
[----:B-1----:R-:W-:-:S04]  /*0620*/  LEA R2, P0, R3, UR4, 0x2 ;  /* 0x0000000403027c11 */ /* 0x002fc8000f8010ff */
[----:B------:R-:W-:-:S05]  /*0630*/  LEA.HI.X R3, R3, UR5, R8, 0x2, P0 ;  /* 0x0000000503037c11 */ /* 0x000fca00080f1408 */
[----:B------:R-:W2:Y:S04]  /*0640*/  LDG.E R9, desc[UR14][R2.64] ;  /* 0x0000000e02097981 */ /* 0x000ea8000c1e1900 */
[----:B------:R-:W3:Y:S04]  /*0650*/  LDG.E R8, desc[UR14][R2.64+0x400] ;  /* 0x0004000e02087981 */ /* 0x000ee8000c1e1900 */
[----:B------:R-:W4:Y:S04]  /*0660*/  LDG.E R11, desc[UR14][R2.64+0x800] ;  /* 0x0008000e020b7981 */ /* 0x000f28000c1e1900 */
[----:B------:R-:W4:Y:S04]  /*0670*/  LDG.E R13, desc[UR14][R2.64+0xc00] ;  /* 0x000c000e020d7981 */ /* 0x000f28000c1e1900 */
[----:B------:R-:W4:Y:S04]  /*0680*/  LDG.E R15, desc[UR14][R2.64+0x1000] ;  /* 0x0010000e020f7981 */ /* 0x000f28000c1e1900 */
[----:B------:R-:W4:Y:S04]  /*0690*/  LDG.E R17, desc[UR14][R2.64+0x1400] ;  /* 0x0014000e02117981 */ /* 0x000f28000c1e1900 */
[----:B------:R-:W4:Y:S04]  /*06a0*/  LDG.E R19, desc[UR14][R2.64+0x1800] ;  /* 0x0018000e02137981 */ /* 0x000f28000c1e1900 */
[----:B------:R-:W4:Y:S01]  /*06b0*/  LDG.E R21, desc[UR14][R2.64+0x1c00] ;  /* 0x001c000e02157981 */ /* 0x000f22000c1e1900 */
[----:B------:R-:W-:-:S02]  /*06c0*/  VIADD R6, R6, 0x800 ;  /* 0x0000080006067836 */ /* 0x000fc40000000000 */
        /* <DEDUP_REMOVED lines=8> */
.L_x_67:
[----:B------:R-:W-:Y:S05]  /*0750*/  BSYNC.RECONVERGENT B2 ;  /* 0x0000000000027941 */ /* 0x000fea0003800200 */
.L_x_66:
        /* <DEDUP_REMOVED lines=14> */
[----:B------:R-:W4:Y:S01]  /*0840*/  LDG.E R13, desc[UR14][R2.64+0xc00] ;  /* 0x000c000e020d7981 */ /* 0x000f22000c1e1900 */
[----:B------:R-:W-:Y:S01]  /*0850*/  IADD3 R6, PT, PT, R6, 0x400, RZ ;  /* 0x0000040006067810 */ /* 0x000fe20007ffe0ff */
[----:B--2--5:R-:W-:-:S04]  /*0860*/  FADD R9, R4, R9 ;  /* 0x0000000904097221 */ /* 0x024fc80000000000 */
[----:B---3--:R-:W-:-:S04]  /*0870*/  FADD R8, R9, R8 ;  /* 0x0000000809087221 */ /* 0x008fc80000000000 */
[----:B----4-:R-:W-:-:S04]  /*0880*/  FADD R8, R8, R11 ;  /* 0x0000000b08087221 */ /* 0x010fc80000000000 */
[----:B------:R-:W-:-:S07]  /*0890*/  FADD R4, R8, R13 ;  /* 0x0000000d08047221 */ /* 0x000fce0000000000 */
.L_x_69:
[----:B------:R-:W-:Y:S05]  /*08a0*/  BSYNC.RECONVERGENT B2 ;  /* 0x0000000000027941 */ /* 0x000fea0003800200 */
.L_x_68:
[----:B------:R-:W-:Y:S05]  /*08b0*/  @!P1 BRA `(.L_x_62) ;  /* 0x00000000002c9947 */ /* 0x000fea0003800000 */
[----:B------:R-:W1:Y:S01]  /*08c0*/  LDC.64 R2, c[0x0][0x380] ;  /* 0x0000e000ff027b82 */ /* 0x000e620000000a00 */
[----:B0-----:R-:W-:Y:S01]  /*08d0*/  IMAD.U32 R9, RZ, RZ, UR16 ;  /* 0x00000010ff097e24 */ /* 0x001fe2000f8e00ff */
[----:B------:R-:W-:-:S03]  /*08e0*/  IADD3 R7, PT, PT, -R7, RZ, RZ ;  /* 0x000000ff07077210 */ /* 0x000fc60007ffe1ff */
[----:B-1----:R-:W-:-:S07]  /*08f0*/  IMAD.WIDE.U32 R2, R9, 0x4000, R2 ;  /* 0x0000400009027825 */ /* 0x002fce00078e0002 */
.L_x_70:
[----:B------:R-:W-:-:S06]  /*0900*/  IMAD.WIDE R8, R6, 0x4, R2 ;  /* 0x0000000406087825 */ /* 0x000fcc00078e0202 */
[----:B------:R-:W2:Y:S01]  /*0910*/  LDG.E R9, desc[UR14][R8.64] ;  /* 0x0000000e08097981 */ /* 0x000ea2000c1e1900 */
[----:B------:R-:W-:Y:S01]  /*0920*/  VIADD R7, R7, 0x1 ;  /* 0x0000000107077836 */ /* 0x000fe20000000000 */
[----:B------:R-:W-:-:S04]  /*0930*/  IADD3 R6, PT, PT, R6, 0x100, RZ ;  /* 0x0000010006067810 */ /* 0x000fc80007ffe0ff */
[----:B------:R-:W-:Y:S01]  /*0940*/  ISETP.NE.AND P0, PT, R7, RZ, PT ;  /* 0x000000ff0700720c */ /* 0x000fe20003f05270 */
[----:B--2--5:R-:W-:-:S12]  /*0950*/  FADD R4, R9, R4 ;  /* 0x0000000409047221 */ /* 0x024fd80000000000 */
[----:B------:R-:W-:Y:S05]  /*0960*/  @P0 BRA `(.L_x_70) ;  /* 0xfffffffc00e40947 */ /* 0x000fea000383ffff */
.L_x_62:
[----:B------:R-:W-:Y:S05]  /*0970*/  BSYNC.RECONVERGENT B1 ;  /* 0x0000000000017941 */ /* 0x000fea0003800200 */
.L_x_61:
[----:B------:R-:W-:Y:S01]  /*0980*/  ISETP.GE.AND P0, PT, R5, 0x100, PT ;  /* 0x000001000500780c */ /* 0x000fe20003f06270 */
[----:B-----5:R-:W-:-:S12]  /*0990*/  IMAD.MOV.U32 R11, RZ, RZ, R4 ;  /* 0x000000ffff0b7224 */ /* 0x020fd800078e0004 */
[----:B------:R-:W-:Y:S05]  /*09a0*/  @!P0 BRA `(.L_x_71) ;  /* 0x0000000000ac8947 */ /* 0x000fea0003800000 */
[----:B------:R-:W1:Y:S01]  /*09b0*/  S2R R7, SR_LANEID ;  /* 0x0000000000077919 */ /* 0x000e620000000000 */
[----:B------:R-:W2:Y:S02]  /*09c0*/  SHFL.DOWN PT, R2, R11, 0x1, 0x1f ;  /* 0x08201f000b027f89 */ /* 0x000ea400000e0000 */
[----:B--2---:R-:W-:Y:S01]  /*09d0*/  FADD R2, R2, R11 ;  /* 0x0000000b02027221 */ /* 0x004fe20000000000 */
[C---:B-1----:R-:W-:Y:S02]  /*09e0*/  ISETP.GT.AND P0, PT, R7.reuse, 0x1e, PT ;  /* 0x0000001e0700780c */ /* 0x042fe40003f04270 */
[----:B------:R-:W-:Y:S02]  /*09f0*/  ISETP.NE.AND P1, PT, R7, RZ, PT ;  /* 0x000000ff0700720c */ /* 0x000fe40003f25270 */
[----:B------:R-:W-:Y:S02]  /*0a00*/  FSEL R2, R11, R2, P0 ;  /* 0x000000020b027208 */ /* 0x000fe40000000000 */
[----:B------:R-:W-:-:S03]  /*0a10*/  ISETP.GT.AND P0, PT, R7, 0x1d, PT ;  /* 0x0000001d0700780c */ /* 0x000fc60003f04270 */
[----:B------:R-:W1:Y:S06]  /*0a20*/  SHFL.DOWN PT, R3, R2, 0x2, 0x1f ;  /* 0x08401f0002037f89 */ /* 0x000e6c00000e0000 */
[----:B------:R-:W2:Y:S01]  /*0a30*/  @!P1 S2R R6, SR_CgaCtaId ;  /* 0x0000000000069919 */ /* 0x000ea20000008800 */
[----:B------:R-:W-:Y:S02]  /*0a40*/  @!P1 MOV R5, 0x400 ;  /* 0x0000040000059802 */ /* 0x000fe40000000f00 */
[----:B------:R-:W-:-:S04]  /*0a50*/  @!P1 SHF.R.U32.HI R4, RZ, 0x3, R0 ;  /* 0x00000003ff049819 */ /* 0x000fc80000011600 */
[----:B------:R-:W-:Y:S01]  /*0a60*/  @!P1 LOP3.LUT R4, R4, 0x7c, RZ, 0xc0, !PT ;  /* 0x0000007c04049812 */ /* 0x000fe200078ec0ff */
[----:B-1----:R-:W-:Y:S01]  /*0a70*/  @!P0 FADD R2, R2, R3 ;  /* 0x0000000302028221 */ /* 0x002fe20000000000 */
[----:B------:R-:W-:-:S04]  /*0a80*/  ISETP.GT.AND P0, PT, R7, 0x1b, PT ;  /* 0x0000001b0700780c */ /* 0x000fc80003f04270 */
[----:B------:R-:W1:Y:S01]  /*0a90*/  SHFL.DOWN PT, R3, R2, 0x4, 0x1f ;  /* 0x08801f0002037f89 */ /* 0x000e6200000e0000 */
[----:B--2---:R-:W-:-:S04]  /*0aa0*/  @!P1 LEA R5, R6, R5, 0x18 ;  /* 0x0000000506059211 */ /* 0x004fc800078ec0ff */
[----:B------:R-:W-:-:S04]  /*0ab0*/  @!P1 IADD3 R4, PT, PT, R4, R5, RZ ;  /* 0x0000000504049210 */ /* 0x000fc80007ffe0ff */
[----:B-1----:R-:W-:Y:S01]  /*0ac0*/  @!P0 FADD R2, R2, R3 ;  /* 0x0000000302028221 */ /* 0x002fe20000000000 */
[----:B------:R-:W-:-:S04]  /*0ad0*/  ISETP.GT.AND P0, PT, R7, 0x17, PT ;  /* 0x000000170700780c */ /* 0x000fc80003f04270 */
[----:B------:R-:W1:Y:S09]  /*0ae0*/  SHFL.DOWN PT, R3, R2, 0x8, 0x1f ;  /* 0x09001f0002037f89 */ /* 0x000e7200000e0000 */
[----:B-1----:R-:W-:Y:S01]  /*0af0*/  @!P0 FADD R2, R2, R3 ;  /* 0x0000000302028221 */ /* 0x002fe20000000000 */
[----:B------:R-:W-:-:S04]  /*0b00*/  ISETP.NE.AND P0, PT, R0, RZ, PT ;  /* 0x000000ff0000720c */ /* 0x000fc80003f05270 */
[----:B------:R-:W1:Y:S02]  /*0b10*/  SHFL.DOWN PT, R3, R2, 0x10, 0x1f ;  /* 0x0a001f0002037f89 */ /* 0x000e6400000e0000 */
[----:B-1----:R-:W-:-:S05]  /*0b20*/  FADD R3, R2, R3 ;  /* 0x0000000302037221 */ /* 0x002fca0000000000 */
[----:B------:R2:W-:Y:S01]  /*0b30*/  @!P1 STS [R4+0x8], R3 ;  /* 0x0000080304009388 */ /* 0x0005e20000000800 */
[----:B------:R-:W-:Y:S01]  /*0b40*/  BAR.SYNC.DEFER_BLOCKING 0x0 ;  /* 0x0000000000007b1d */ /* 0x000fe20000010000 */
[----:B------:R-:W-:-:S04]  /*0b50*/  ISETP.GT.AND P1, PT, R7, 0xf, PT ;  /* 0x0000000f0700780c */ /* 0x000fc80003f24270 */
[----:B0-----:R-:W-:Y:S01]  /*0b60*/  FSEL R9, R2, R3, P1 ;  /* 0x0000000302097208 */ /* 0x001fe20000800000 */
[----:B------:R-:W-:Y:S08]  /*0b70*/  @P0 BRA `(.L_x_72) ;  /* 0x0000001400d00947 */ /* 0x000ff00003800000 */
[----:B------:R-:W0:Y:S01]  /*0b80*/  S2UR UR5, SR_CgaCtaId ;  /* 0x00000000000579c3 */ /* 0x000e220000008800 */
[----:B------:R-:W-:Y:S02]  /*0b90*/  UMOV UR4, 0x400 ;  /* 0x0000040000047882 */ /* 0x000fe40000000000 */
[----:B0-----:R-:W-:-:S09]  /*0ba0*/  ULEA UR4, UR5, UR4, 0x18 ;  /* 0x0000000405047291 */ /* 0x001fd2000f8ec0ff */
[----:B------:R-:W0:Y:S04]  /*0bb0*/  LDS R0, [UR4+0xc] ;  /* 0x00000c04ff007984 */ /* 0x000e280008000800 */
[----:B--2---:R-:W1:Y:S04]  /*0bc0*/  LDS.128 R4, [UR4+0x10] ;  /* 0x00001004ff047984 */ /* 0x004e680008000c00 */
        /* <DEDUP_REMOVED lines=9> */
.L_x_71:
[----:B0-----:R-:W0:Y:S01]  /*0c60*/  S2R R9, SR_LANEID ;  /* 0x0000000000097919 */ /* 0x001e220000000000 */
[----:B------:R-:W-:-:S05]  /*0c70*/  LOP3.LUT R2, R0, 0x3e0, RZ, 0xc0, !PT ;  /* 0x000003e000027812 */ /* 0x000fca00078ec0ff */
[----:B------:R-:W-:Y:S01]  /*0c80*/  VIADD R4, R2, 0x20 ;  /* 0x0000002002047836 */ /* 0x000fe20000000000 */
[----:B------:R-:W-:-:S04]  /*0c90*/  LOP3.LUT R2, RZ, R2, RZ, 0x33, !PT ;  /* 0x00000002ff027212 */ /* 0x000fc800078e33ff */
[----:B------:R-:W-:Y:S02]  /*0ca0*/  ISETP.GT.AND P0, PT, R4, R5, PT ;  /* 0x000000050400720c */ /* 0x000fe40003f04270 */
[----:B------:R-:W-:-:S04]  /*0cb0*/  IADD3 R2, PT, PT, R5, R2, RZ ;  /* 0x0000000205027210 */ /* 0x000fc80007ffe0ff */
[----:B------:R-:W-:-:S05]  /*0cc0*/  SEL R2, R2, 0x1f, P0 ;  /* 0x0000001f02027807 */ /* 0x000fca0000000000 */
[----:B------:R-:W1:Y:S01]  /*0cd0*/  SHFL.DOWN PT, R3, R11, 0x1, R2 ;  /* 0x082000000b037989 */ /* 0x000e6200000e0002 */
[C---:B0-----:R-:W-:Y:S01]  /*0ce0*/  ISETP.GE.AND P0, PT, R9.reuse, R2, PT ;  /* 0x000000020900720c */ /* 0x041fe20003f06270 */
[C---:B------:R-:W-:Y:S01]  /*0cf0*/  VIADD R7, R9.reuse, 0x2 ;  /* 0x0000000209077836 */ /* 0x040fe20000000000 */
[----:B------:R-:W-:-:S11]  /*0d00*/  ISETP.NE.AND P1, PT, R9, RZ, PT ;  /* 0x000000ff0900720c */ /* 0x000fd60003f25270 */
[----:B-1----:R-:W-:Y:S01]  /*0d10*/  @!P0 FADD R11, R3, R11 ;  /* 0x0000000b030b8221 */ /* 0x002fe20000000000 */
[----:B------:R-:W-:Y:S01]  /*0d20*/  ISETP.GT.AND P0, PT, R7, R2, PT ;  /* 0x000000020700720c */ /* 0x000fe20003f04270 */
[----:B------:R-:W0:Y:S01]  /*0d30*/  @!P1 S2R R13, SR_CgaCtaId ;  /* 0x00000000000d9919 */ /* 0x000e220000008800 */
[----:B------:R-:W-:Y:S02]  /*0d40*/  IADD3 R7, PT, PT, R9, 0x4, RZ ;  /* 0x0000000409077810 */ /* 0x000fe40007ffe0ff */
[----:B------:R-:W-:Y:S01]  /*0d50*/  @!P1 MOV R6, 0x400 ;  /* 0x0000040000069802 */ /* 0x000fe20000000f00 */
[----:B------:R-:W1:Y:S01]  /*0d60*/  SHFL.DOWN PT, R3, R11, 0x2, R2 ;  /* 0x084000000b037989 */ /* 0x000e6200000e0002 */
[----:B------:R-:W-:-:S04]  /*0d70*/  @!P1 SHF.R.U32.HI R4, RZ, 0x3, R0 ;  /* 0x00000003ff049819 */ /* 0x000fc80000011600 */
[----:B------:R-:W-:-:S03]  /*0d80*/  @!P1 LOP3.LUT R4, R4, 0x7c, RZ, 0xc0, !PT ;  /* 0x0000007c04049812 */ /* 0x000fc600078ec0ff */
[----:B-1----:R-:W-:Y:S01]  /*0d90*/  @!P0 FADD R11, R11, R3 ;  /* 0x000000030b0b8221 */ /* 0x002fe20000000000 */
[----:B------:R-:W-:Y:S01]  /*0da0*/  ISETP.GT.AND P0, PT, R7, R2, PT ;  /* 0x000000020700720c */ /* 0x000fe20003f04270 */
[----:B------:R-:W-:Y:S01]  /*0db0*/  VIADD R7, R9, 0x8 ;  /* 0x0000000809077836 */ /* 0x000fe20000000000 */
[----:B0-----:R-:W-:Y:S02]  /*0dc0*/  @!P1 LEA R13, R13, R6, 0x18 ;  /* 0x000000060d0d9211 */ /* 0x001fe400078ec0ff */
[----:B------:R-:W0:Y:S03]  /*0dd0*/  SHFL.DOWN PT, R3, R11, 0x4, R2 ;  /* 0x088000000b037989 */ /* 0x000e2600000e0002 */
[----:B------:R-:W-:-:S06]  /*0de0*/  @!P1 IMAD.IADD R4, R4, 0x1, R13 ;  /* 0x0000000104049824 */ /* 0x000fcc00078e020d */
[----:B0-----:R-:W-:Y:S01]  /*0df0*/  @!P0 FADD R11, R11, R3 ;  /* 0x000000030b0b8221 */ /* 0x001fe20000000000 */
[-C--:B------:R-:W-:Y:S02]  /*0e00*/  ISETP.GT.AND P0, PT, R7, R2.reuse, PT ;  /* 0x000000020700720c */ /* 0x080fe40003f04270 */
[----:B------:R-:W-:Y:S02]  /*0e10*/  IADD3 R7, PT, PT, R9, 0x10, RZ ;  /* 0x0000001009077810 */ /* 0x000fe40007ffe0ff */
[----:B------:R-:W0:Y:S09]  /*0e20*/  SHFL.DOWN PT, R3, R11, 0x8, R2 ;  /* 0x090000000b037989 */ /* 0x000e3200000e0002 */
[----:B0-----:R-:W-:Y:S01]  /*0e30*/  @!P0 FADD R11, R11, R3 ;  /* 0x000000030b0b8221 */ /* 0x001fe20000000000 */
[----:B------:R-:W-:-:S04]  /*0e40*/  ISETP.GT.AND P0, PT, R7, R2, PT ;  /* 0x000000020700720c */ /* 0x000fc80003f04270 */
[----:B------:R-:W0:Y:S09]  /*0e50*/  SHFL.DOWN PT, R3, R11, 0x10, R2 ;  /* 0x0a0000000b037989 */ /* 0x000e3200000e0002 */
        /* <DEDUP_REMOVED lines=13> */
[----:B------:R-:W1:Y:S04]  /*0f30*/  LDS R0, [UR4+0xc] ;  /* 0x00000c04ff007984 */ /* 0x000e680008000800 */
[----:B------:R-:W0:Y:S04]  /*0f40*/  LDS.128 R12, [UR4+0x10] ;  /* 0x00001004ff0c7984 */ /* 0x000e280008000c00 */
[----:B------:R-:W2:Y:S01]  /*0f50*/  LDS.64 R2, [UR4+0x20] ;  /* 0x00002004ff027984 */ /* 0x000ea20008000a00 */
[----:B-1----:R-:W-:Y:S01]  /*0f60*/  @P2 FADD R9, R9, R0 ;  /* 0x0000000009092221 */ /* 0x002fe20000000000 */
[----:B------:R-:W-:-:S03]  /*0f70*/  ISETP.GT.AND P2, PT, R5, 0xa0, PT ;  /* 0x000000a00500780c */ /* 0x000fc60003f44270 */
[----:B0-----:R-:W-:Y:S01]  /*0f80*/  @P4 FADD R9, R9, R12 ;  /* 0x0000000c09094221 */ /* 0x001fe20000000000 */
        /* <DEDUP_REMOVED lines=8> */
.L_x_58:
[----:B------:R-:W0:Y:S01]  /*1010*/  S2R R0, SR_TID.X ;  /* 0x0000000000007919 */ /* 0x000e220000002100 */
[----:B------:R-:W1:Y:S01]  /*1020*/  LDC.64 R4, c[0x0][0x380] ;  /* 0x0000e000ff047b82 */ /* 0x000e620000000a00 */
[----:B0-----:R-:W-:-:S04]  /*1030*/  VIADD R7, R0, UR7 ;  /* 0x0000000700077c36 */ /* 0x001fc80008000000 */
[----:B-1----:R-:W-:-:S05]  /*1040*/  IMAD.WIDE.U32 R4, R7, 0x4, R4 ;  /* 0x0000000407047825 */ /* 0x002fca00078e0004 */
[----:B------:R-:W2:Y:S04]  /*1050*/  LDG.E R7, desc[UR14][R4.64] ;  /* 0x0000000e04077981 */ /* 0x000ea8000c1e1900 */
[----:B------:R-:W2:Y:S04]  /*1060*/  LDG.E R8, desc[UR14][R4.64+0x400] ;  /* 0x0004000e04087981 */ /* 0x000ea8000c1e1900 */
[----:B------:R-:W3:Y:S04]  /*1070*/  LDG.E R9, desc[UR14][R4.64+0x800] ;  /* 0x0008000e04097981 */ /* 0x000ee8000c1e1900 */
[----:B------:R-:W3:Y:S04]  /*1080*/  LDG.E R10, desc[UR14][R4.64+0xc00] ;  /* 0x000c000e040a7981 */ /* 0x000ee8000c1e1900 */
[----:B------:R-:W4:Y:S04]  /*1090*/  LDG.E R11, desc[UR14][R4.64+0x1000] ;  /* 0x0010000e040b7981 */ /* 0x000f28000c1e1900 */
[----:B------:R-:W4:Y:S04]  /*10a0*/  LDG.E R12, desc[UR14][R4.64+0x1400] ;  /* 0x0014000e040c7981 */ /* 0x000f28000c1e1900 */
[----:B------:R-:W5:Y:S04]  /*10b0*/  LDG.E R13, desc[UR14][R4.64+0x1800] ;  /* 0x0018000e040d7981 */ /* 0x000f68000c1e1900 */
        /* <DEDUP_REMOVED lines=8> */
[----:B------:R-:W5:Y:S01]  /*1140*/  LDG.E R21, desc[UR14][R4.64+0x3c00] ;  /* 0x003c000e04157981 */ /* 0x000f62000c1e1900 */
[----:B------:R-:W-:-:S04]  /*1150*/  ISETP.GE.U32.AND P0, PT, R23, UR5, PT ;  /* 0x0000000517007c0c */ /* 0x000fc8000bf06070 */
[----:B------:R-:W-:Y:S01]  /*1160*/  ISETP.GE.U32.AND.EX P0, PT, R22, UR4, PT, P0 ;  /* 0x0000000416007c0c */ /* 0x000fe2000bf06100 */
        /* <DEDUP_REMOVED lines=13> */
[----:B------:R-:W-:-:S04]  /*1240*/  FADD R6, R15, R6 ;  /* 0x000000060f067221 */ /* 0x000fc80000000000 */
[----:B------:R-:W-:Y:S01]  /*1250*/  FADD R7, R7, R6 ;  /* 0x0000000607077221 */ /* 0x000fe20000000000 */
[----:B------:R-:W-:Y:S06]  /*1260*/  @!P0 BRA `(.L_x_73) ;  /* 0x0000000c006c8947 */ /* 0x000fec0003800000 */
[----:B------:R-:W-:Y:S01]  /*1270*/  UIADD3 UR8, UP0, UPT, UR5, UR7, URZ ;  /* 0x0000000705087290 */ /* 0x000fe2000ff1e0ff */
[----:B------:R-:W-:Y:S01]  /*1280*/  IADD3 R23, P2, PT, R2, -0x1000, RZ ;  /* 0xfffff00002177810 */ /* 0x000fe20007f5e0ff */
[----:B------:R-:W0:Y:S01]  /*1290*/  LDCU.64 UR12, c[0x0][0x380] ;  /* 0x00007000ff0c77ac */ /* 0x000e220008000a00 */
[----:B------:R-:W-:Y:S02]  /*12a0*/  LOP3.LUT R5, RZ, R0, RZ, 0x33, !PT ;  /* 0x00000000ff057212 */ /* 0x000fe400078e33ff */
[----:B------:R-:W-:Y:S01]  /*12b0*/  IADD3.X R8, PT, PT, R3, -0x1, RZ, P2, !PT ;  /* 0xffffffff03087810 */ /* 0x000fe200017fe4ff */
[----:B------:R-:W-:Y:S01]  /*12c0*/  UIADD3.X UR9, UPT, UPT, URZ, UR4, URZ, UP0, !UPT ;  /* 0x00000004ff097290 */ /* 0x000fe200087fe4ff */
[----:B------:R-:W-:Y:S01]  /*12d0*/  ISETP.LT.U32.AND P0, PT, R23, UR8, PT ;  /* 0x0000000817007c0c */ /* 0x000fe2000bf01070 */
[----:B------:R-:W-:Y:S01]  /*12e0*/  UMOV UR6, UR5 ;  /* 0x0000000500067c82 */ /* 0x000fe20008000000 */
[----:B------:R-:W-:Y:S01]  /*12f0*/  IADD3 R9, P1, PT, R0, UR8, RZ ;  /* 0x0000000800097c10 */ /* 0x000fe2000ff3e0ff */
[----:B------:R-:W-:Y:S01]  /*1300*/  UMOV UR4, URZ ;  /* 0x000000ff00047c82 */ /* 0x000fe20008000000 */
[----:B------:R-:W-:Y:S01]  /*1310*/  IADD3 R5, PT, PT, R2, -UR5, R5 ;  /* 0x8000000502057c10 */ /* 0x000fe2000fffe005 */
[----:B------:R-:W-:Y:S01]  /*1320*/  UMOV UR10, UR8 ;  /* 0x00000008000a7c82 */ /* 0x000fe20008000000 */
[----:B------:R-:W-:Y:S01]  /*1330*/  MOV R11, UR9 ;  /* 0x00000009000b7c02 */ /* 0x000fe20008000f00 */
[----:B------:R-:W-:-:S03]  /*1340*/  IMAD.X R0, RZ, RZ, UR9, P1 ;  /* 0x00000009ff007e24 */ /* 0x000fc600088e06ff */
[----:B------:R-:W-:Y:S02]  /*1350*/  ISETP.GT.U32.AND.EX P0, PT, R11, R8, PT, P0 ;  /* 0x000000080b00720c */ /* 0x000fe40003f04100 */
[----:B0-----:R-:W-:-:S04]  /*1360*/  LEA R6, P2, R9, UR12, 0x2 ;  /* 0x0000000c09067c11 */ /* 0x001fc8000f8410ff */
[----:B------:R-:W-:Y:S02]  /*1370*/  IADD3 R6, P1, PT, R6, 0x2000, RZ ;  /* 0x0000200006067810 */ /* 0x000fe40007f3e0ff */
[----:B------:R-:W-:Y:S02]  /*1380*/  LEA.HI.X R9, R9, UR13, R0, 0x2, P2 ;  /* 0x0000000d09097c11 */ /* 0x000fe400090f1400 */
[----:B------:R-:W-:Y:S01]  /*1390*/  IADD3 R0, PT, PT, R5, -UR7, RZ ;  /* 0x8000000705007c10 */ /* 0x000fe2000fffe0ff */
[----:B------:R-:W-:Y:S02]  /*13a0*/  UMOV UR7, UR9 ;  /* 0x0000000900077c82 */ /* 0x000fe40008000000 */
[----:B------:R-:W-:Y:S01]  /*13b0*/  IMAD.X R9, RZ, RZ, R9, P1 ;  /* 0x000000ffff097224 */ /* 0x000fe200008e0609 */
[----:B------:R-:W-:Y:S06]  /*13c0*/  @P0 BRA `(.L_x_74) ;  /* 0x0000000400000947 */ /* 0x000fec0003800000 */
[----:B------:R-:W0:Y:S01]  /*13d0*/  LDC.64 R2, c[0x0][0x3b8] ;  /* 0x0000ee00ff027b82 */ /* 0x000e220000000a00 */
[----:B------:R-:W1:Y:S01]  /*13e0*/  LDCU.64 UR12, c[0x0][0x380] ;  /* 0x00007000ff0c77ac */ /* 0x000e620008000a00 */
[----:B------:R-:W-:Y:S01]  /*13f0*/  NOP ;  /* 0x0000000000007918 */ /* 0x000fe20000000000 */
.L_x_75:
[----:B------:R-:W2:Y:S02]  /*1400*/  S2R R5, SR_TID.X ;  /* 0x0000000000057919 */ /* 0x000ea40000002100 */
[----:B--2---:R-:W-:-:S04]  /*1410*/  IADD3 R5, P0, PT, R5, UR8, RZ ;  /* 0x0000000805057c10 */ /* 0x004fc8000ff1e0ff */
[----:B------:R-:W-:Y:S02]  /*1420*/  IADD3.X R10, PT, PT, RZ, UR9, RZ, P0, !PT ;  /* 0x00000009ff0a7c10 */ /* 0x000fe400087fe4ff */
[----:B-1----:R-:W-:-:S04]  /*1430*/  LEA R4, P0, R5, UR12, 0x2 ;  /* 0x0000000c05047c11 */ /* 0x002fc8000f8010ff */
[----:B------:R-:W-:-:S05]  /*1440*/  LEA.HI.X R5, R5, UR13, R10, 0x2, P0 ;  /* 0x0000000d05057c11 */ /* 0x000fca00080f140a */
        /* <DEDUP_REMOVED lines=15> */
[----:B------:R1:W5:Y:S01]  /*1540*/  LDG.E R22, desc[UR14][R4.64+0x3c00] ;  /* 0x003c000e04167981 */ /* 0x000362000c1e1900 */
[----:B------:R-:W-:-:S02]  /*1550*/  USHF.R.S32.HI UR11, URZ, 0x1f, UR5 ;  /* 0x0000001fff0b7899 */ /* 0x000fc40008011405 */
[----:B------:R-:W-:-:S04]  /*1560*/  UIADD3 UR6, UP0, UPT, UR5, UR10, URZ ;  /* 0x0000000a05067290 */ /* 0x000fc8000ff1e0ff */
[----:B------:R-:W-:Y:S01]  /*1570*/  UIADD3.X UR7, UPT, UPT, UR11, UR7, URZ, UP0, !UPT ;  /* 0x000000070b077290 */ /* 0x000fe200087fe4ff */
[----:B--2---:R-:W-:Y:S01]  /*1580*/  FADD R7, R24, R7 ;  /* 0x0000000718077221 */ /* 0x004fe20000000000 */
[----:B0-----:R-:W-:-:S04]  /*1590*/  IADD3 R24, P1, PT, R2, -UR8, RZ ;  /* 0x8000000802187c10 */ /* 0x001fc8000ff3e0ff */
[----:B------:R-:W-:Y:S02]  /*15a0*/  ISETP.GE.U32.AND P0, PT, R24, UR5, PT ;  /* 0x0000000518007c0c */ /* 0x000fe4000bf06070 */
[----:B-1----:R-:W-:Y:S01]  /*15b0*/  IADD3.X R4, PT, PT, R3, ~UR9, RZ, P1, !PT ;  /* 0x8000000903047c10 */ /* 0x002fe20008ffe4ff */
[----:B---3--:R-:W-:-:S03]  /*15c0*/  FADD R26, R25, R26 ;  /* 0x0000001a191a7221 */ /* 0x008fc60000000000 */
[----:B------:R-:W-:Y:S01]  /*15d0*/  ISETP.GE.U32.AND.EX P0, PT, R4, UR11, PT, P0 ;  /* 0x0000000b04007c0c */ /* 0x000fe2000bf06100 */
        /* <DEDUP_REMOVED lines=12> */
[----:B------:R-:W-:-:S04]  /*16a0*/  FADD R7, R7, R10 ;  /* 0x0000000a07077221 */ /* 0x000fc80000000000 */
[----:B------:R-:W-:Y:S01]  /*16b0*/  FADD R7, R22, R7 ;  /* 0x0000000716077221 */ /* 0x000fe20000000000 */
[----:B------:R-:W-:Y:S06]  /*16c0*/  @!P0 BRA `(.L_x_73) ;  /* 0x0000000800548947 */ /* 0x000fec0003800000 */
[----:B------:R-:W-:Y:S01]  /*16d0*/  UIADD3 UR8, UP0, UPT, UR5, UR8, URZ ;  /* 0x0000000805087290 */ /* 0x000fe2000ff1e0ff */
[----:B------:R-:W-:Y:S01]  /*16e0*/  MOV R5, R9 ;  /* 0x0000000900057202 */ /* 0x000fe20000000f00 */
[----:B------:R-:W-:Y:S01]  /*16f0*/  IMAD.U32 R11, RZ, RZ, UR5 ;  /* 0x00000005ff0b7e24 */ /* 0x000fe2000f8e00ff */
[----:B------:R-:W-:Y:S01]  /*1700*/  UIADD3 UR4, UPT, UPT, UR4, 0x1, URZ ;  /* 0x0000000104047890 */ /* 0x000fe2000fffe0ff */
[----:B------:R-:W-:Y:S01]  /*1710*/  IMAD.MOV.U32 R4, RZ, RZ, R6 ;  /* 0x000000ffff047224 */ /* 0x000fe200078e0006 */
[----:B------:R-:W-:Y:S01]  /*1720*/  UIADD3.X UR9, UPT, UPT, UR11, UR9, URZ, UP0, !UPT ;  /* 0x000000090b097290 */ /* 0x000fe200087fe4ff */
[----:B------:R-:W-:Y:S01]  /*1730*/  ISETP.LT.U32.AND P0, PT, R23, UR8, PT ;  /* 0x0000000817007c0c */ /* 0x000fe2000bf01070 */
[----:B------:R-:W-:Y:S01]  /*1740*/  VIADD R0, R0, -UR5 ;  /* 0x8000000500007c36 */ /* 0x000fe20008000000 */
[----:B------:R-:W-:Y:S01]  /*1750*/  UMOV UR10, UR6 ;  /* 0x00000006000a7c82 */ /* 0x000fe20008000000 */
[----:B------:R-:W-:Y:S02]  /*1760*/  IMAD.WIDE R4, R11, 0x4, R4 ;  /* 0x000000040b047825 */ /* 0x000fe400078e0204 */
[----:B------:R-:W-:-:S02]  /*1770*/  MOV R13, UR9 ;  /* 0x00000009000d7c02 */ /* 0x000fc40008000f00 */
[----:B------:R-:W-:Y:S01]  /*1780*/  IMAD.MOV.U32 R6, RZ, RZ, R4 ;  /* 0x000000ffff067224 */ /* 0x000fe200078e0004 */
[----:B------:R-:W-:Y:S02]  /*1790*/  MOV R9, R5 ;  /* 0x0000000500097202 */ /* 0x000fe40000000f00 */
[----:B------:R-:W-:-:S13]  /*17a0*/  ISETP.GT.U32.AND.EX P0, PT, R13, R8, PT, P0 ;  /* 0x000000080d00720c */ /* 0x000fda0003f04100 */
[----:B------:R-:W-:Y:S05]  /*17b0*/  @!P0 BRA `(.L_x_75) ;  /* 0xfffffffc00108947 */ /* 0x000fea000383ffff */
[----:B------:R-:W-:-:S05]  /*17c0*/  UMOV UR6, UR5 ;  /* 0x0000000500067c82 */ /* 0x000fca0008000000 */
.L_x_74:
[----:B------:R-:W0:Y:S01]  /*17d0*/  S2R R5, SR_TID.X ;  /* 0x0000000000057919 */ /* 0x000e220000002100 */
[C---:B------:R-:W-:Y:S01]  /*17e0*/  IADD3 R4, PT, PT, R2.reuse, -UR8, RZ ;  /* 0x8000000802047c10 */ /* 0x040fe2000fffe0ff */
[----:B------:R-:W-:Y:S01]  /*17f0*/  IMAD.U32 R8, RZ, RZ, UR9 ;  /* 0x00000009ff087e24 */ /* 0x000fe2000f8e00ff */
[----:B------:R-:W-:Y:S01]  /*1800*/  ISETP.LE.U32.AND P1, PT, R2, UR8, PT ;  /* 0x0000000802007c0c */ /* 0x000fe2000bf23070 */
[----:B------:R-:W-:Y:S01]  /*1810*/  BSSY.RECONVERGENT B1, `(.L_x_73) ;  /* 0x0000080000017945 */ /* 0x000fe20003800200 */
[----:B0-----:R-:W-:-:S04]  /*1820*/  ISETP.GE.AND P0, PT, R5, R4, PT ;  /* 0x000000040500720c */ /* 0x001fc80003f06270 */
[----:B------:R-:W-:-:S13]  /*1830*/  ISETP.GE.U32.OR.EX P0, PT, R8, R3, P0, P1 ;  /* 0x000000030800720c */ /* 0x000fda0000706510 */
[----:B------:R-:W-:Y:S05]  /*1840*/  @P0 BRA `(.L_x_76) ;  /* 0x0000000400f00947 */ /* 0x000fea0003800000 */
[----:B------:R-:W0:Y:S01]  /*1850*/  LDC R4, c[0x0][0x3c0] ;  /* 0x0000f000ff047b82 */ /* 0x000e220000000800 */
[----:B------:R-:W-:Y:S01]  /*1860*/  USHF.L.U32 UR5, UR16, 0xc, URZ ;  /* 0x0000000c10057899 */ /* 0x000fe200080006ff */
[----:B------:R-:W-:Y:S01]  /*1870*/  LOP3.LUT R3, RZ, R5, RZ, 0x33, !PT ;  /* 0x00000005ff037212 */ /* 0x000fe200078e33ff */
[----:B------:R-:W-:Y:S02]  /*1880*/  BSSY.RECONVERGENT B2, `(.L_x_77) ;  /* 0x0000037000027945 */ /* 0x000fe40003800200 */
[----:B------:R-:W-:-:S06]  /*1890*/  UIADD3 UR5, UPT, UPT, UR5, UR6, URZ ;  /* 0x0000000605057290 */ /* 0x000fcc000fffe0ff */
[----:B------:R-:W-:Y:S01]  /*18a0*/  IADD3 R2, PT, PT, R2, -UR5, R3 ;  /* 0x8000000502027c10 */ /* 0x000fe2000fffe003 */
[----:B0-----:R-:W-:Y:S01]  /*18b0*/  IMAD R3, R4, UR4, RZ ;  /* 0x0000000404037c24 */ /* 0x001fe2000f8e02ff */
[----:B------:R-:W-:-:S03]  /*18c0*/  MOV R4, R5 ;  /* 0x0000000500047202 */ /* 0x000fc60000000f00 */
[----:B------:R-:W-:-:S05]  /*18d0*/  IMAD R2, R3, -0x1000, R2 ;  /* 0xfffff00003027824 */ /* 0x000fca00078e0202 */
[C---:B------:R-:W-:Y:S02]  /*18e0*/  ISETP.GE.U32.AND P0, PT, R2.reuse, 0xf00, PT ;  /* 0x00000f000200780c */ /* 0x040fe40003f06070 */
[----:B------:R-:W-:-:S04]  /*18f0*/  LEA.HI R19, R2, 0x1, RZ, 0x18 ;  /* 0x0000000102137811 */ /* 0x000fc800078fc0ff */
[----:B------:R-:W-:-:S04]  /*1900*/  LOP3.LUT R21, R19, 0xf, RZ, 0xc0, !PT ;  /* 0x0000000f13157812 */ /* 0x000fc800078ec0ff */
[----:B------:R-:W-:-:S03]  /*1910*/  ISETP.NE.AND P1, PT, R21, RZ, PT ;  /* 0x000000ff1500720c */ /* 0x000fc60003f25270 */
[----:B------:R-:W-:Y:S10]  /*1920*/  @!P0 BRA `(.L_x_78) ;  /* 0x0000000000b08947 */ /* 0x000ff40003800000 */
[----:B------:R-:W-:Y:S01]  /*1930*/  LEA.HI R2, R0, 0x1, RZ, 0x18 ;  /* 0x0000000100027811 */ /* 0x000fe200078fc0ff */
[----:B------:R-:W-:-:S03]  /*1940*/  IMAD.MOV.U32 R4, RZ, RZ, R5 ;  /* 0x000000ffff047224 */ /* 0x000fc600078e0005 */
[----:B------:R-:W-:-:S04]  /*1950*/  LOP3.LUT R2, R2, 0x1fffff0, RZ, 0xc0, !PT ;  /* 0x01fffff002027812 */ /* 0x000fc800078ec0ff */
[----:B------:R-:W-:-:S07]  /*1960*/  IADD3 R8, PT, PT, -R2, RZ, RZ ;  /* 0x000000ff02087210 */ /* 0x000fce0007ffe1ff */
.L_x_79:
[----:B------:R-:W-:Y:S01]  /*1970*/  IMAD.MOV.U32 R2, RZ, RZ, R6 ;  /* 0x000000ffff027224 */ /* 0x000fe200078e0006 */
[----:B------:R-:W-:-:S05]  /*1980*/  MOV R3, R9 ;  /* 0x0000000900037202 */ /* 0x000fca0000000f00 */
[----:B------:R-:W2:Y:S04]  /*1990*/  LDG.E R18, desc[UR14][R2.64+-0x2000] ;  /* 0xffe0000e02127981 */ /* 0x000ea8000c1e1900 */
[----:B------:R-:W3:Y:S04]  /*19a0*/  LDG.E R17, desc[UR14][R2.64+-0x1c00] ;  /* 0xffe4000e02117981 */ /* 0x000ee8000c1e1900 */
        /* <DEDUP_REMOVED lines=14> */
[----:B------:R-:W-:-:S02]  /*1a90*/  VIADD R8, R8, 0x10 ;  /* 0x0000001008087836 */ /* 0x000fc40000000000 */
[----:B------:R-:W-:-:S03]  /*1aa0*/  VIADD R4, R4, 0x1000 ;  /* 0x0000100004047836 */ /* 0x000fc60000000000 */
[----:B------:R-:W-:Y:S01]  /*1ab0*/  ISETP.NE.AND P0, PT, R8, RZ, PT ;  /* 0x000000ff0800720c */ /* 0x000fe20003f05270 */
[----:B--2---:R-:W-:-:S04]  /*1ac0*/  FADD R18, R18, R7 ;  /* 0x0000000712127221 */ /* 0x004fc80000000000 */
        /* <DEDUP_REMOVED lines=13> */
[----:B------:R-:W-:-:S03]  /*1ba0*/  IADD3 R6, P2, PT, R2, 0x4000, RZ ;  /* 0x0000400002067810 */ /* 0x000fc60007f5e0ff */
[----:B------:R-:W-:Y:S01]  /*1bb0*/  FADD R10, R10, R9 ;  /* 0x000000090a0a7221 */ /* 0x000fe20000000000 */
[----:B------:R-:W-:-:S03]  /*1bc0*/  IADD3.X R9, PT, PT, RZ, R3, RZ, P2, !PT ;  /* 0x00000003ff097210 */ /* 0x000fc600017fe4ff */
[----:B------:R-:W-:Y:S01]  /*1bd0*/  FADD R7, R10, R5 ;  /* 0x000000050a077221 */ /* 0x000fe20000000000 */
[----:B------:R-:W-:Y:S06]  /*1be0*/  @P0 BRA `(.L_x_79) ;  /* 0xfffffffc00600947 */ /* 0x000fec000383ffff */
.L_x_78:
[----:B------:R-:W-:Y:S05]  /*1bf0*/  BSYNC.RECONVERGENT B2 ;  /* 0x0000000000027941 */ /* 0x000fea0003800200 */
.L_x_77:
[----:B------:R-:W-:Y:S05]  /*1c00*/  @!P1 BRA `(.L_x_76) ;  /* 0x0000000400009947 */ /* 0x000fea0003800000 */
[----:B------:R-:W-:Y:S01]  /*1c10*/  ISETP.GE.U32.AND P0, PT, R21, 0x8, PT ;  /* 0x000000081500780c */ /* 0x000fe20003f06070 */
[----:B------:R-:W-:Y:S01]  /*1c20*/  BSSY.RECONVERGENT B2, `(.L_x_80) ;  /* 0x0000019000027945 */ /* 0x000fe20003800200 */
[----:B------:R-:W-:-:S04]  /*1c30*/  LOP3.LUT R9, R19, 0x7, RZ, 0xc0, !PT ;  /* 0x0000000713097812 */ /* 0x000fc800078ec0ff */
[----:B------:R-:W-:-:S07]  /*1c40*/  ISETP.NE.AND P1, PT, R9, RZ, PT ;  /* 0x000000ff0900720c */ /* 0x000fce0003f25270 */
[----:B------:R-:W-:Y:S06]  /*1c50*/  @!P0 BRA `(.L_x_81) ;  /* 0x0000000000548947 */ /* 0x000fec0003800000 */
[----:B------:R-:W-:-:S04]  /*1c60*/  IADD3 R3, P0, PT, R4, UR8, RZ ;  /* 0x0000000804037c10 */ /* 0x000fc8000ff1e0ff */
[----:B------:R-:W-:Y:S02]  /*1c70*/  IADD3.X R6, PT, PT, RZ, UR9, RZ, P0, !PT ;  /* 0x00000009ff067c10 */ /* 0x000fe400087fe4ff */
[----:B------:R-:W-:-:S04]  /*1c80*/  LEA R2, P0, R3, UR12, 0x2 ;  /* 0x0000000c03027c11 */ /* 0x000fc8000f8010ff */
[----:B------:R-:W-:-:S05]  /*1c90*/  LEA.HI.X R3, R3, UR13, R6, 0x2, P0 ;  /* 0x0000000d03037c11 */ /* 0x000fca00080f1406 */
[----:B------:R-:W2:Y:S04]  /*1ca0*/  LDG.E R6, desc[UR14][R2.64] ;  /* 0x0000000e02067981 */ /* 0x000ea8000c1e1900 */
[----:B------:R-:W3:Y:S04]  /*1cb0*/  LDG.E R5, desc[UR14][R2.64+0x400] ;  /* 0x0004000e02057981 */ /* 0x000ee8000c1e1900 */
[----:B------:R-:W4:Y:S04]  /*1cc0*/  LDG.E R8, desc[UR14][R2.64+0x800] ;  /* 0x0008000e02087981 */ /* 0x000f28000c1e1900 */
[----:B------:R-:W5:Y:S04]  /*1cd0*/  LDG.E R10, desc[UR14][R2.64+0xc00] ;  /* 0x000c000e020a7981 */ /* 0x000f68000c1e1900 */
[----:B------:R-:W5:Y:S04]  /*1ce0*/  LDG.E R12, desc[UR14][R2.64+0x1000] ;  /* 0x0010000e020c7981 */ /* 0x000f68000c1e1900 */
[----:B------:R-:W5:Y:S04]  /*1cf0*/  LDG.E R14, desc[UR14][R2.64+0x1400] ;  /* 0x0014000e020e7981 */ /* 0x000f68000c1e1900 */
[----:B------:R-:W5:Y:S04]  /*1d00*/  LDG.E R16, desc[UR14][R2.64+0x1800] ;  /* 0x0018000e02107981 */ /* 0x000f68000c1e1900 */
[----:B------:R-:W5:Y:S01]  /*1d10*/  LDG.E R18, desc[UR14][R2.64+0x1c00] ;  /* 0x001c000e02127981 */ /* 0x000f62000c1e1900 */
[----:B------:R-:W-:-:S02]  /*1d20*/  VIADD R4, R4, 0x800 ;  /* 0x0000080004047836 */ /* 0x000fc40000000000 */
[----:B--2---:R-:W-:-:S04]  /*1d30*/  FADD R6, R7, R6 ;  /* 0x0000000607067221 */ /* 0x004fc80000000000 */
[----:B---3--:R-:W-:-:S04]  /*1d40*/  FADD R5, R6, R5 ;  /* 0x0000000506057221 */ /* 0x008fc80000000000 */
[----:B----4-:R-:W-:-:S04]  /*1d50*/  FADD R5, R5, R8 ;  /* 0x0000000805057221 */ /* 0x010fc80000000000 */
[----:B-----5:R-:W-:-:S04]  /*1d60*/  FADD R5, R5, R10 ;  /* 0x0000000a05057221 */ /* 0x020fc80000000000 */
[----:B------:R-:W-:-:S04]  /*1d70*/  FADD R5, R5, R12 ;  /* 0x0000000c05057221 */ /* 0x000fc80000000000 */
[----:B------:R-:W-:-:S04]  /*1d80*/  FADD R5, R5, R14 ;  /* 0x0000000e05057221 */ /* 0x000fc80000000000 */
[----:B------:R-:W-:-:S04]  /*1d90*/  FADD R5, R5, R16 ;  /* 0x0000001005057221 */ /* 0x000fc80000000000 */
[----:B------:R-:W-:-:S07]  /*1da0*/  FADD R7, R5, R18 ;  /* 0x0000001205077221 */ /* 0x000fce0000000000 */
.L_x_81:
[----:B------:R-:W-:Y:S05]  /*1db0*/  BSYNC.RECONVERGENT B2 ;  /* 0x0000000000027941 */ /* 0x000fea0003800200 */
.L_x_80:
[----:B------:R-:W-:Y:S05]  /*1dc0*/  @!P1 BRA `(.L_x_76) ;  /* 0x0000000000909947 */ /* 0x000fea0003800000 */
[----:B------:R-:W-:Y:S01]  /*1dd0*/  ISETP.GE.U32.AND P0, PT, R9, 0x4, PT ;  /* 0x000000040900780c */ /* 0x000fe20003f06070 */
[----:B------:R-:W-:Y:S01]  /*1de0*/  BSSY.RECONVERGENT B2, `(.L_x_82) ;  /* 0x0000010000027945 */ /* 0x000fe20003800200 */
[----:B------:R-:W-:-:S11]  /*1df0*/  LOP3.LUT P1, RZ, R19, 0x3, RZ, 0xc0, !PT ;  /* 0x0000000313ff7812 */ /* 0x000fd6000782c0ff */
[----:B------:R-:W-:Y:S05]  /*1e00*/  @!P0 BRA `(.L_x_83) ;  /* 0x0000000000348947 */ /* 0x000fea0003800000 */
[----:B------:R-:W-:-:S04]  /*1e10*/  IADD3 R3, P0, PT, R4, UR8, RZ ;  /* 0x0000000804037c10 */ /* 0x000fc8000ff1e0ff */
[----:B------:R-:W-:Y:S02]  /*1e20*/  IADD3.X R6, PT, PT, RZ, UR9, RZ, P0, !PT ;  /* 0x00000009ff067c10 */ /* 0x000fe400087fe4ff */
[----:B------:R-:W-:-:S04]  /*1e30*/  LEA R2, P0, R3, UR12, 0x2 ;  /* 0x0000000c03027c11 */ /* 0x000fc8000f8010ff */
[----:B------:R-:W-:-:S05]  /*1e40*/  LEA.HI.X R3, R3, UR13, R6, 0x2, P0 ;  /* 0x0000000d03037c11 */ /* 0x000fca00080f1406 */
[----:B------:R-:W2:Y:S04]  /*1e50*/  LDG.E R6, desc[UR14][R2.64] ;  /* 0x0000000e02067981 */ /* 0x000ea8000c1e1900 */
[----:B------:R-:W3:Y:S04]  /*1e60*/  LDG.E R5, desc[UR14][R2.64+0x400] ;  /* 0x0004000e02057981 */ /* 0x000ee8000c1e1900 */
[----:B------:R-:W4:Y:S04]  /*1e70*/  LDG.E R8, desc[UR14][R2.64+0x800] ;  /* 0x0008000e02087981 */ /* 0x000f28000c1e1900 */
[----:B------:R-:W5:Y:S01]  /*1e80*/  LDG.E R10, desc[UR14][R2.64+0xc00] ;  /* 0x000c000e020a7981 */ /* 0x000f62000c1e1900 */
[----:B------:R-:W-:-:S02]  /*1e90*/  VIADD R4, R4, 0x400 ;  /* 0x0000040004047836 */ /* 0x000fc40000000000 */
[----:B--2---:R-:W-:-:S04]  /*1ea0*/  FADD R6, R7, R6 ;  /* 0x0000000607067221 */ /* 0x004fc80000000000 */
[----:B---3--:R-:W-:-:S04]  /*1eb0*/  FADD R5, R6, R5 ;  /* 0x0000000506057221 */ /* 0x008fc80000000000 */
[----:B----4-:R-:W-:-:S04]  /*1ec0*/  FADD R5, R5, R8 ;  /* 0x0000000805057221 */ /* 0x010fc80000000000 */
[----:B-----5:R-:W-:-:S07]  /*1ed0*/  FADD R7, R5, R10 ;  /* 0x0000000a05077221 */ /* 0x020fce0000000000 */
.L_x_83:
[----:B------:R-:W-:Y:S05]  /*1ee0*/  BSYNC.RECONVERGENT B2 ;  /* 0x0000000000027941 */ /* 0x000fea0003800200 */
.L_x_82:
[----:B------:R-:W-:Y:S05]  /*1ef0*/  @!P1 BRA `(.L_x_76) ;  /* 0x0000000000449947 */ /* 0x000fea0003800000 */
[----:B------:R-:W-:Y:S02]  /*1f00*/  LOP3.LUT R0, R0, 0xffff, RZ, 0xc0, !PT ;  /* 0x0000ffff00007812 */ /* 0x000fe400078ec0ff */
[----:B------:R-:W-:Y:S02]  /*1f10*/  IADD3 R5, P0, PT, R4, UR10, RZ ;  /* 0x0000000a04057c10 */ /* 0x000fe4000ff1e0ff */
[----:B------:R-:W-:Y:S02]  /*1f20*/  LEA.HI R0, R0, 0x1, RZ, 0x18 ;  /* 0x0000000100007811 */ /* 0x000fe400078fc0ff */
[----:B------:R-:W-:Y:S02]  /*1f30*/  LEA R4, P1, R5, UR12, 0x2 ;  /* 0x0000000c05047c11 */ /* 0x000fe4000f8210ff */
[----:B------:R-:W-:Y:S02]  /*1f40*/  LOP3.LUT R0, R0, 0x3, RZ, 0xc0, !PT ;  /* 0x0000000300007812 */ /* 0x000fe400078ec0ff */
[----:B------:R-:W-:-:S03]  /*1f50*/  IADD3.X R2, PT, PT, RZ, UR7, RZ, P0, !PT ;  /* 0x00000007ff027c10 */ /* 0x000fc600087fe4ff */
[----:B------:R-:W-:Y:S01]  /*1f60*/  IMAD.MOV R0, RZ, RZ, -R0 ;  /* 0x000000ffff007224 */ /* 0x000fe200078e0a00 */
[----:B------:R-:W-:-:S07]  /*1f70*/  LEA.HI.X R5, R5, UR13, R2, 0x2, P1 ;  /* 0x0000000d05057c11 */ /* 0x000fce00088f1402 */
.L_x_84:
[----:B------:R-:W-:Y:S01]  /*1f80*/  MOV R2, R4 ;  /* 0x0000000400027202 */ /* 0x000fe20000000f00 */
[----:B------:R-:W-:-:S05]  /*1f90*/  IMAD.MOV.U32 R3, RZ, RZ, R5 ;  /* 0x000000ffff037224 */ /* 0x000fca00078e0005 */
[----:B------:R-:W2:Y:S01]  /*1fa0*/  LDG.E R2, desc[UR14][R2.64] ;  /* 0x0000000e02027981 */ /* 0x000ea2000c1e1900 */
[----:B------:R-:W-:Y:S02]  /*1fb0*/  IADD3 R0, PT, PT, R0, 0x1, RZ ;  /* 0x0000000100007810 */ /* 0x000fe40007ffe0ff */
[----:B------:R-:W-:Y:S02]  /*1fc0*/  IADD3 R4, P1, PT, R4, 0x400, RZ ;  /* 0x0000040004047810 */ /* 0x000fe40007f3e0ff */
[----:B------:R-:W-:-:S03]  /*1fd0*/  ISETP.NE.AND P0, PT, R0, RZ, PT ;  /* 0x000000ff0000720c */ /* 0x000fc60003f05270 */
[----:B------:R-:W-:Y:S02]  /*1fe0*/  IMAD.X R5, RZ, RZ, R5, P1 ;  /* 0x000000ffff057224 */ /* 0x000fe400008e0605 */
[----:B--2---:R-:W-:-:S08]  /*1ff0*/  FADD R7, R2, R7 ;  /* 0x0000000702077221 */ /* 0x004fd00000000000 */
[----:B------:R-:W-:Y:S05]  /*2000*/  @P0 BRA `(.L_x_84) ;  /* 0xfffffffc00dc0947 */ /* 0x000fea000383ffff */
.L_x_76:
[----:B------:R-:W-:Y:S05]  /*2010*/  BSYNC.RECONVERGENT B1 ;  /* 0x0000000000017941 */ /* 0x000fea0003800200 */
.L_x_73:
[----:B------:R-:W0:Y:S01]  /*2020*/  S2R R6, SR_LANEID ;  /* 0x0000000000067919 */ /* 0x000e220000000000 */
[----:B------:R-:W1:Y:S01]  /*2030*/  SHFL.DOWN PT, R0, R7, 0x1, 0x1f ;  /* 0x08201f0007007f89 */ /* 0x000e6200000e0000 */
[----:B------:R-:W2:Y:S01]  /*2040*/  S2R R5, SR_TID.X ;  /* 0x0000000000057919 */ /* 0x000ea20000002100 */
[C---:B0-----:R-:W-:Y:S02]  /*2050*/  ISETP.GT.AND P0, PT, R6.reuse, 0x1e, PT ;  /* 0x0000001e0600780c */ /* 0x041fe40003f04270 */
[----:B------:R-:W-:-:S11]  /*2060*/  ISETP.NE.AND P1, PT, R6, RZ, PT ;  /* 0x000000ff0600720c */ /* 0x000fd60003f25270 */
[----:B-1----:R-:W-:Y:S01]  /*2070*/  @!P0 FADD R7, R0, R7 ;  /* 0x0000000700078221 */ /* 0x002fe20000000000 */
[----:B------:R-:W-:Y:S01]  /*2080*/  ISETP.GT.AND P0, PT, R6, 0x1d, PT ;  /* 0x0000001d0600780c */ /* 0x000fe20003f04270 */
[----:B------:R-:W0:Y:S01]  /*2090*/  @!P1 S2R R4, SR_CgaCtaId ;  /* 0x0000000000049919 */ /* 0x000e220000008800 */
[----:B------:R-:W-:Y:S02]  /*20a0*/  @!P1 MOV R3, 0x400 ;  /* 0x0000040000039802 */ /* 0x000fe40000000f00 */
[----:B--2---:R-:W-:Y:S01]  /*20b0*/  @!P1 SHF.R.U32.HI R2, RZ, 0x3, R5 ;  /* 0x00000003ff029819 */ /* 0x004fe20000011605 */
        /* <DEDUP_REMOVED lines=31> */
[----:B------:R-:W-:-:S07]  /*22b0*/  FADD R9, R2, R3 ;  /* 0x0000000302097221 */ /* 0x000fce0000000000 */
.L_x_72:
[----:B------:R-:W-:Y:S05]  /*22c0*/  BSYNC.RECONVERGENT B0 ;  /* 0x0000000000007941 */ /* 0x000fea0003800200 */
.L_x_57:
[----:B------:R-:W-:Y:S05]  /*22d0*/  @P0 EXIT ;  /* 0x000000000000094d */ /* 0x000fea0003800000 */
[----:B------:R-:W3:Y:S02]  /*22e0*/  LDCU.64 UR4, c[0x0][0x388] ;  /* 0x00007100ff0477ac */ /* 0x000ee40008000a00 */
[----:B---3--:R-:W-:-:S06]  /*22f0*/  UIMAD.WIDE.U32 UR4, UR16, 0x4, UR4 ;  /* 0x00000004100478a5 */ /* 0x008fcc000f8e0004 */
[----:B------:R-:W-:Y:S01]  /*2300*/  IMAD.U32 R2, RZ, RZ, UR4 ;  /* 0x00000004ff027e24 */ /* 0x000fe2000f8e00ff */
[----:B0-2---:R-:W-:-:S05]  /*2310*/  MOV R3, UR5 ;  /* 0x0000000500037c02 */ /* 0x005fca0008000f00 */
[----:B------:R-:W-:Y:S01]  /*2320*/  STG.E desc[UR14][R2.64], R9 ;  /* 0x0000000902007986 */ /* 0x000fe2000c10190e */
[----:B------:R-:W-:Y:S05]  /*2330*/  EXIT ;  /* 0x000000000000794d */ /* 0x000fea0003800000 */
.L_x_85:
        /* <DEDUP_REMOVED lines=12> */
.L_x_263:


//--------------------- .text._ZN3cub18CUB_300001_SM_10006detail6reduce28DeviceReduceSingleTileKernelINS2_10policy_hubIfyN4cuda3std3__44plusIfEEE10Policy1000EN6thrust24THRUST_300001_SM_1000_NS10device_ptrIfEEPfyS9_ffNS7_10__identityEEEvT0_T1_T2_T3_T4_T6_ --------------------------
	.section	.text._ZN3cub18CUB_300001_SM_10006detail6reduce28DeviceReduceSingleTileKernelINS2_10policy_hubIfyN4cuda3std3__44plusIfEEE10Policy1000EN6thrust24THRUST_300001_SM_1000_NS10device_ptrIfEEPfyS9_ffNS7_10__identityEEEvT0_T1_T2_T3_T4_T6_,"ax",@progbits
	.align	128
        .global         _ZN3cub18CUB_300001_SM_10006detail6reduce28DeviceReduceSingleTileKernelINS2_10policy_hubIfyN4cuda3std3__44plusIfEEE10Policy1000EN6thrust24THRUST_300001_SM_1000_NS10device_ptrIfEEPfyS9_ffNS7_10__identityEEEvT0_T1_T2_T3_T4_T6_
        .type           _ZN3cub18CUB_300001_SM_10006detail6reduce28DeviceReduceSingleTileKernelINS2_10policy_hubIfyN4cuda3std3__44plusIfEEE10Policy1000EN6thrust24THRUST_300001_SM_1000_NS10device_ptrIfEEPfyS9_ffNS7_10__identityEEEvT0_T1_T2_T3_T4_T6_,@function
        .size           _ZN3cub18CUB_300001_SM_10006detail6reduce28DeviceReduceSingleTileKernelINS2_10policy_hubIfyN4cuda3std3__44plusIfEEE10Policy1000EN6thrust24THRUST_300001_SM_1000_NS10device_ptrIfEEPfyS9_ffNS7_10__identityEEEvT0_T1_T2_T3_T4_T6_,(.L_x_264 - _ZN3cub18CUB_300001_SM_10006detail6reduce28DeviceReduceSingleTileKernelINS2_10policy_hubIfyN4cuda3std3__44plusIfEEE10Policy1000EN6thrust24THRUST_300001_SM_1000_NS10device_ptrIfEEPfyS9_ffNS7_10__identityEEEvT0_T1_T2_T3_T4_T6_)
        .other          _ZN3cub18CUB_300001_SM_10006detail6reduce28DeviceReduceSingleTileKernelINS2_10policy_hubIfyN4cuda3std3__44plusIfEEE10Policy1000EN6thrust24THRUST_300001_SM_1000_NS10device_ptrIfEEPfyS9_ffNS7_10__identityEEEvT0_T1_T2_T3_T4_T6_,@"STO_CUDA_ENTRY STV_DEFAULT"
_ZN3cub18CUB_300001_SM_10006detail6reduce28DeviceReduceSingleTileKernelINS2_10policy_hubIfyN4cuda3std3__44plusIfEEE10Policy1000EN6thrust24THRUST_300001_SM_1000_NS10device_ptrIfEEPfyS9_ffNS7_10__identityEEEvT0_T1_T2_T3_T4_T6_:
.text._ZN3cub18CUB_300001_SM_10006detail6reduce28DeviceReduceSingleTileKernelINS2_10policy_hubIfyN4cuda3std3__44plusIfEEE10Policy1000EN6thrust24THRUST_300001_SM_1000_NS10device_ptrIfEEPfyS9_ffNS7_10__identityEEEvT0_T1_T2_T3_T4_T6_:
[----:B------:R-:W-:Y:S01]  /*0000*/  LDC R1, c[0x0][0x37c] ;  /* 0x0000df00ff017b82 */ /* 0x000fe20000000800 */
[----:B------:R-:W0:Y:S01]  /*0010*/  LDCU.64 UR4, c[0x0][0x390] ;  /* 0x00007200ff0477ac */ /* 0x000e220008000a00 */
[----:B------:R-:W1:Y:S01]  /*0020*/  LDCU.64 UR6, c[0x0][0x358] ;  /* 0x00006b00ff0677ac */ /* 0x000e620008000a00 */
[----:B0-----:R-:W-:Y:S01]  /*0030*/  MOV R4, UR4 ;  /* 0x0000000400047c02 */ /* 0x001fe20008000f00 */
[----:B------:R-:W-:-:S03]  /*0040*/  IMAD.U32 R0, RZ, RZ, UR5 ;  /* 0x00000005ff007e24 */ /* 0x000fc6000f8e00ff */
[----:B------:R-:W-:-:S04]  /*0050*/  ISETP.NE.U32.AND P0, PT, R4, RZ, PT ;  /* 0x000000ff0400720c */ /* 0x000fc80003f05070 */
[----:B------:R-:W-:-:S13]  /*0060*/  ISETP.NE.AND.EX P0, PT, R0, RZ, PT, P0 ;  /* 0x000000ff0000720c */ /* 0x000fda0003f05300 */
        /* <DEDUP_REMOVED lines=8> */
.L_x_86:
[----:B------:R-:W-:Y:S01]  /*00f0*/  ISETP.GT.U32.AND P0, PT, R4, 0xfff, PT ;  /* 0x00000fff0400780c */ /* 0x000fe20003f04070 */
[----:B------:R-:W-:Y:S03]  /*0100*/  BSSY.RECONVERGENT B0, `(.L_x_87) ;  /* 0x00001f3000007945 */ /* 0x000fe60003800200 */
[----:B------:R-:W-:-:S13]  /*0110*/  ISETP.GT.U32.AND.EX P0, PT, R0, RZ, PT, P0 ;  /* 0x000000ff0000720c */ /* 0x000fda0003f04100 */
[----:B------:R-:W-:Y:S05]  /*0120*/  @P0 BRA `(.L_x_88) ;  /* 0x0000000c00ac0947 */ /* 0x000fea0003800000 */
[----:B------:R-:W0:Y:S01]  /*0130*/  S2R R5, SR_TID.X ;  /* 0x0000000000057919 */ /* 0x000e220000002100 */
[----:B------:R-:W-:Y:S01]  /*0140*/  BSSY.RECONVERGENT B1, `(.L_x_89) ;  /* 0x0000009000017945 */ /* 0x000fe20003800200 */
[----:B------:R-:W-:Y:S01]  /*0150*/  HFMA2 R6, -RZ, RZ, 0, 0 ;  /* 0x00000000ff067431 */ /* 0x000fe200000001ff */
[----:B0-----:R-:W-:Y:S01]  /*0160*/  ISETP.GE.U32.AND P0, PT, R5, R4, PT ;  /* 0x000000040500720c */ /* 0x001fe20003f06070 */
[----:B------:R-:W-:-:S12]  /*0170*/  IMAD.MOV.U32 R7, RZ, RZ, R5 ;  /* 0x000000ffff077224 */ /* 0x000fd800078e0005 */
[----:B------:R-:W-:Y:S05]  /*0180*/  @P0 BRA `(.L_x_90) ;  /* 0x0000000000100947 */ /* 0x000fea0003800000 */
[----:B------:R-:W0:Y:S02]  /*0190*/  LDC.64 R2, c[0x0][0x380] ;  /* 0x0000e000ff027b82 */ /* 0x000e240000000a00 */
[----:B0-----:R-:W-:-:S05]  /*01a0*/  IMAD.WIDE.U32 R2, R5, 0x4, R2 ;  /* 0x0000000405027825 */ /* 0x001fca00078e0002 */
[----:B------:R0:W5:Y:S01]  /*01b0*/  LDG.E R6, desc[UR6][R2.64] ;  /* 0x0000000602067981 */ /* 0x000162000c1e1900 */
[----:B------:R-:W-:-:S07]  /*01c0*/  IADD3 R7, PT, PT, R5, 0x100, RZ ;  /* 0x0000010005077810 */ /* 0x000fce0007ffe0ff */
.L_x_90:
[----:B------:R-:W-:Y:S05]  /*01d0*/  BSYNC.RECONVERGENT B1 ;  /* 0x0000000000017941 */ /* 0x000fea0003800200 */
.L_x_89:
[----:B------:R-:W-:Y:S01]  /*01e0*/  ISETP.GE.U32.AND P0, PT, R7, R4, PT ;  /* 0x000000040700720c */ /* 0x000fe20003f06070 */
[----:B------:R-:W-:-:S12]  /*01f0*/  BSSY.RECONVERGENT B1, `(.L_x_91) ;  /* 0x000006d000017945 */ /* 0x000fd80003800200 */
[----:B------:R-:W-:Y:S05]  /*0200*/  @P0 BRA `(.L_x_92) ;  /* 0x0000000400ac0947 */ /* 0x000fea0003800000 */
[----:B0-----:R-:W-:Y:S01]  /*0210*/  LOP3.LUT R3, RZ, R7, RZ, 0x33, !PT ;  /* 0x00000007ff037212 */ /* 0x001fe200078e33ff */
[----:B------:R-:W-:Y:S04]  /*0220*/  BSSY.RECONVERGENT B2, `(.L_x_93) ;  /* 0x0000033000027945 */ /* 0x000fe80003800200 */
[----:B------:R-:W-:-:S05]  /*0230*/  IMAD.IADD R3, R3, 0x1, R4 ;  /* 0x0000000103037824 */ /* 0x000fca00078e0204 */
[C---:B------:R-:W-:Y:S02]  /*0240*/  ISETP.GE.U32.AND P0, PT, R3.reuse, 0xf00, PT ;  /* 0x00000f000300780c */ /* 0x040fe40003f06070 */
[----:B------:R-:W-:-:S04]  /*0250*/  LEA.HI R8, R3, 0x1, RZ, 0x18 ;  /* 0x0000000103087811 */ /* 0x000fc800078fc0ff */
[----:B------:R-:W-:-:S04]  /*0260*/  LOP3.LUT R22, R8, 0xf, RZ, 0xc0, !PT ;  /* 0x0000000f08167812 */ /* 0x000fc800078ec0ff */
[----:B------:R-:W-:-:S03]  /*0270*/  ISETP.NE.AND P1, PT, R22, RZ, PT ;  /* 0x000000ff1600720c */ /* 0x000fc60003f25270 */
[----:B------:R-:W-:Y:S10]  /*0280*/  @!P0 BRA `(.L_x_94) ;  /* 0x0000000000b08947 */ /* 0x000ff40003800000 */
[----:B------:R-:W0:Y:S01]  /*0290*/  LDC.64 R2, c[0x0][0x380] ;  /* 0x0000e000ff027b82 */ /* 0x000e220000000a00 */
[----:B------:R-:W-:-:S04]  /*02a0*/  LOP3.LUT R9, R8, 0x1fffff0, RZ, 0xc0, !PT ;  /* 0x01fffff008097812 */ /* 0x000fc800078ec0ff */
[----:B------:R-:W-:Y:S01]  /*02b0*/  IADD3 R9, PT, PT, -R9, RZ, RZ ;  /* 0x000000ff09097210 */ /* 0x000fe20007ffe1ff */
[----:B0-----:R-:W-:-:S03]  /*02c0*/  IMAD.WIDE.U32 R2, R7, 0x4, R2 ;  /* 0x0000000407027825 */ /* 0x001fc600078e0002 */
[----:B------:R-:W-:-:S05]  /*02d0*/  IADD3 R2, P0, PT, R2, 0x2000, RZ ;  /* 0x0000200002027810 */ /* 0x000fca0007f1e0ff */
[----:B------:R-:W-:-:S08]  /*02e0*/  IMAD.X R3, RZ, RZ, R3, P0 ;  /* 0x000000ffff037224 */ /* 0x000fd000000e0603 */
.L_x_95:
        /* <DEDUP_REMOVED lines=38> */
.L_x_94:
[----:B------:R-:W-:Y:S05]  /*0550*/  BSYNC.RECONVERGENT B2 ;  /* 0x0000000000027941 */ /* 0x000fea0003800200 */
.L_x_93:
[----:B------:R-:W-:Y:S05]  /*0560*/  @!P1 BRA `(.L_x_92) ;  /* 0x0000000000d49947 */ /* 0x000fea0003800000 */
[----:B------:R-:W-:Y:S01]  /*0570*/  ISETP.GE.U32.AND P0, PT, R22, 0x8, PT ;  /* 0x000000081600780c */ /* 0x000fe20003f06070 */
[----:B------:R-:W-:Y:S01]  /*0580*/  BSSY.RECONVERGENT B2, `(.L_x_96) ;  /* 0x0000017000027945 */ /* 0x000fe20003800200 */
[----:B------:R-:W-:-:S04]  /*0590*/  LOP3.LUT R11, R8, 0x7, RZ, 0xc0, !PT ;  /* 0x00000007080b7812 */ /* 0x000fc800078ec0ff */
[----:B------:R-:W-:-:S07]  /*05a0*/  ISETP.NE.AND P1, PT, R11, RZ, PT ;  /* 0x000000ff0b00720c */ /* 0x000fce0003f25270 */
[----:B------:R-:W-:Y:S06]  /*05b0*/  @!P0 BRA `(.L_x_97) ;  /* 0x00000000004c8947 */ /* 0x000fec0003800000 */
[----:B------:R-:W0:Y:S02]  /*05c0*/  LDC.64 R2, c[0x0][0x380] ;  /* 0x0000e000ff027b82 */ /* 0x000e240000000a00 */
[----:B0-----:R-:W-:-:S05]  /*05d0*/  IMAD.WIDE R2, R7, 0x4, R2 ;  /* 0x0000000407027825 */ /* 0x001fca00078e0202 */
        /* <DEDUP_REMOVED lines=17> */
.L_x_97:
[----:B------:R-:W-:Y:S05]  /*06f0*/  BSYNC.RECONVERGENT B2 ;  /* 0x0000000000027941 */ /* 0x000fea0003800200 */
.L_x_96:
        /* <DEDUP_REMOVED lines=17> */
.L_x_99:
[----:B------:R-:W-:Y:S05]  /*0810*/  BSYNC.RECONVERGENT B2 ;  /* 0x0000000000027941 */ /* 0x000fea0003800200 */
.L_x_98:
[----:B------:R-:W-:Y:S05]  /*0820*/  @!P1 BRA `(.L_x_92) ;  /* 0x0000000000249947 */ /* 0x000fea0003800000 */
[----:B------:R-:W0:Y:S01]  /*0830*/  LDC.64 R8, c[0x0][0x380] ;  /* 0x0000e000ff087b82 */ /* 0x000e220000000a00 */
[----:B------:R-:W-:-:S07]  /*0840*/  IMAD.MOV R10, RZ, RZ, -R10 ;  /* 0x000000ffff0a7224 */ /* 0x000fce00078e0a0a */
.L_x_100:
[----:B0-----:R-:W-:-:S06]  /*0850*/  IMAD.WIDE R2, R7, 0x4, R8 ;  /* 0x0000000407027825 */ /* 0x001fcc00078e0208 */
[----:B------:R-:W2:Y:S01]  /*0860*/  LDG.E R3, desc[UR6][R2.64] ;  /* 0x0000000602037981 */ /* 0x000ea2000c1e1900 */
[----:B------:R-:W-:Y:S01]  /*0870*/  IADD3 R10, PT, PT, R10, 0x1, RZ ;  /* 0x000000010a0a7810 */ /* 0x000fe20007ffe0ff */
[----:B------:R-:W-:-:S03]  /*0880*/  VIADD R7, R7, 0x100 ;  /* 0x0000010007077836 */ /* 0x000fc60000000000 */
[----:B------:R-:W-:Y:S01]  /*0890*/  ISETP.NE.AND P0, PT, R10, RZ, PT ;  /* 0x000000ff0a00720c */ /* 0x000fe20003f05270 */
[----:B--2--5:R-:W-:-:S12]  /*08a0*/  FADD R6, R3, R6 ;  /* 0x0000000603067221 */ /* 0x024fd80000000000 */
[----:B------:R-:W-:Y:S05]  /*08b0*/  @P0 BRA `(.L_x_100) ;  /* 0xfffffffc00e40947 */ /* 0x000fea000383ffff */
.L_x_92:
[----:B------:R-:W-:Y:S05]  /*08c0*/  BSYNC.RECONVERGENT B1 ;  /* 0x0000000000017941 */ /* 0x000fea0003800200 */
.L_x_91:
[----:B------:R-:W-:Y:S02]  /*08d0*/  ISETP.GE.U32.AND P0, PT, R4, 0x100, PT ;  /* 0x000001000400780c */ /* 0x000fe40003f06070 */
[----:B-----5:R-:W-:Y:S02]  /*08e0*/  MOV R9, R6 ;  /* 0x0000000600097202 */ /* 0x020fe40000000f00 */
[----:B------:R-:W-:-:S13]  /*08f0*/  ISETP.GE.U32.AND.EX P0, PT, R0, RZ, PT, P0 ;  /* 0x000000ff0000720c */ /* 0x000fda0003f06100 */
[----:B------:R-:W-:Y:S05]  /*0900*/  @!P0 BRA `(.L_x_101) ;  /* 0x0000000000ac8947 */ /* 0x000fea0003800000 */
[----:B------:R-:W1:Y:S01]  /*0910*/  S2R R6, SR_LANEID ;  /* 0x0000000000067919 */ /* 0x000e620000000000 */
[----:B------:R-:W-:Y:S01]  /*0920*/  ISETP.NE.AND P5, PT, R5, RZ, PT ;  /* 0x000000ff0500720c */ /* 0x000fe20003fa5270 */
        /* <DEDUP_REMOVED lines=14> */
[----:B-1----:R-:W-:-:S05]  /*0a10*/  @!P1 LEA R7, R7, R4, 0x18 ;  /* 0x0000000407079211 */ /* 0x002fca00078ec0ff */
[----:B------:R-:W-:-:S03]  /*0a20*/  @!P1 IMAD.IADD R2, R2, 0x1, R7 ;  /* 0x0000000102029824 */ /* 0x000fc600078e0207 */
[----:B0-----:R-:W-:Y:S01]  /*0a30*/  @!P0 FADD R0, R0, R3 ;  /* 0x0000000300008221 */ /* 0x001fe20000000000 */
[----:B------:R-:W-:-:S04]  /*0a40*/  ISETP.GT.AND P0, PT, R6, 0x17, PT ;  /* 0x000000170600780c */ /* 0x000fc80003f04270 */
[----:B------:R-:W0:Y:S09]  /*0a50*/  SHFL.DOWN PT, R3, R0, 0x8, 0x1f ;  /* 0x09001f0000037f89 */ /* 0x000e3200000e0000 */
[----:B0-----:R-:W-:Y:S01]  /*0a60*/  @!P0 FADD R0, R0, R3 ;  /* 0x0000000300008221 */ /* 0x001fe20000000000 */
[----:B------:R-:W-:-:S04]  /*0a70*/  ISETP.GT.AND P0, PT, R6, 0xf, PT ;  /* 0x0000000f0600780c */ /* 0x000fc80003f04270 */
[----:B------:R-:W0:Y:S02]  /*0a80*/  SHFL.DOWN PT, R3, R0, 0x10, 0x1f ;  /* 0x0a001f0000037f89 */ /* 0x000e2400000e0000 */
[----:B0-----:R-:W-:-:S05]  /*0a90*/  FADD R3, R0, R3 ;  /* 0x0000000300037221 */ /* 0x001fca0000000000 */
[----:B------:R1:W-:Y:S01]  /*0aa0*/  @!P1 STS [R2+0x8], R3 ;  /* 0x0000080302009388 */ /* 0x0003e20000000800 */
[----:B------:R-:W-:Y:S01]  /*0ab0*/  FSEL R8, R0, R3, P0 ;  /* 0x0000000300087208 */ /* 0x000fe20000000000 */
[----:B------:R-:W-:Y:S06]  /*0ac0*/  BAR.SYNC.DEFER_BLOCKING 0x0 ;  /* 0x0000000000007b1d */ /* 0x000fec0000010000 */
[----:B------:R-:W-:Y:S05]  /*0ad0*/  @P5 BRA `(.L_x_102) ;  /* 0x0000001400545947 */ /* 0x000fea0003800000 */
[----:B------:R-:W0:Y:S01]  /*0ae0*/  S2UR UR5, SR_CgaCtaId ;  /* 0x00000000000579c3 */ /* 0x000e220000008800 */
[----:B------:R-:W-:Y:S02]  /*0af0*/  UMOV UR4, 0x400 ;  /* 0x0000040000047882 */ /* 0x000fe40000000000 */
[----:B0-----:R-:W-:-:S09]  /*0b00*/  ULEA UR4, UR5, UR4, 0x18 ;  /* 0x0000000405047291 */ /* 0x001fd2000f8ec0ff */
[----:B-1----:R-:W0:Y:S04]  /*0b10*/  LDS R3, [UR4+0xc] ;  /* 0x00000c04ff037984 */ /* 0x002e280008000800 */
        /* <DEDUP_REMOVED lines=10> */
.L_x_101:
[----:B------:R-:W1:Y:S01]  /*0bc0*/  S2R R8, SR_LANEID ;  /* 0x0000000000087919 */ /* 0x000e620000000000 */
[C---:B0-----:R-:W-:Y:S02]  /*0bd0*/  LOP3.LUT R2, R5.reuse, 0x3e0, RZ, 0xc0, !PT ;  /* 0x000003e005027812 */ /* 0x041fe400078ec0ff */
[----:B------:R-:W-:Y:S02]  /*0be0*/  ISETP.NE.AND P5, PT, R5, RZ, PT ;  /* 0x000000ff0500720c */ /* 0x000fe40003fa5270 */
[----:B------:R-:W-:Y:S02]  /*0bf0*/  LOP3.LUT R7, RZ, R2, RZ, 0x33, !PT ;  /* 0x00000002ff077212 */ /* 0x000fe400078e33ff */
[----:B------:R-:W-:-:S03]  /*0c00*/  IADD3 R3, PT, PT, R2, 0x20, RZ ;  /* 0x0000002002037810 */ /* 0x000fc60007ffe0ff */
[----:B------:R-:W-:Y:S01]  /*0c10*/  IMAD.IADD R7, R7, 0x1, R4 ;  /* 0x0000000107077824 */ /* 0x000fe200078e0204 */
[----:B------:R-:W-:-:S04]  /*0c20*/  ISETP.GT.U32.AND P0, PT, R3, R4, PT ;  /* 0x000000040300720c */ /* 0x000fc80003f04070 */
[----:B------:R-:W-:-:S05]  /*0c30*/  SEL R7, R7, 0x1f, P0 ;  /* 0x0000001f07077807 */ /* 0x000fca0000000000 */
[----:B------:R-:W0:Y:S01]  /*0c40*/  SHFL.DOWN PT, R2, R9, 0x1, R7 ;  /* 0x0820000009027989 */ /* 0x000e2200000e0007 */
[C---:B-1----:R-:W-:Y:S02]  /*0c50*/  ISETP.GE.AND P0, PT, R8.reuse, R7, PT ;  /* 0x000000070800720c */ /* 0x042fe40003f06270 */
[C---:B------:R-:W-:Y:S02]  /*0c60*/  IADD3 R6, PT, PT, R8.reuse, 0x2, RZ ;  /* 0x0000000208067810 */ /* 0x040fe40007ffe0ff */
[----:B------:R-:W-:-:S09]  /*0c70*/  ISETP.NE.AND P1, PT, R8, RZ, PT ;  /* 0x000000ff0800720c */ /* 0x000fd20003f25270 */
[----:B0-----:R-:W-:Y:S01]  /*0c80*/  @!P0 FADD R9, R2, R9 ;  /* 0x0000000902098221 */ /* 0x001fe20000000000 */
[----:B------:R-:W-:Y:S01]  /*0c90*/  ISETP.GT.AND P0, PT, R6, R7, PT ;  /* 0x000000070600720c */ /* 0x000fe20003f04270 */
[----:B------:R-:W-:Y:S02]  /*0ca0*/  VIADD R6, R8, 0x4 ;  /* 0x0000000408067836 */ /* 0x000fe40000000000 */
[----:B------:R-:W0:Y:S01]  /*0cb0*/  @!P1 S2R R11, SR_CgaCtaId ;  /* 0x00000000000b9919 */ /* 0x000e220000008800 */
[----:B------:R-:W-:Y:S01]  /*0cc0*/  @!P1 SHF.R.U32.HI R3, RZ, 0x3, R5 ;  /* 0x00000003ff039819 */ /* 0x000fe20000011605 */
[----:B------:R-:W1:Y:S03]  /*0cd0*/  SHFL.DOWN PT, R2, R9, 0x2, R7 ;  /* 0x0840000009027989 */ /* 0x000e6600000e0007 */
[----:B------:R-:W-:-:S05]  /*0ce0*/  @!P1 LOP3.LUT R3, R3, 0x7c, RZ, 0xc0, !PT ;  /* 0x0000007c03039812 */ /* 0x000fca00078ec0ff */
[----:B-1----:R-:W-:Y:S01]  /*0cf0*/  @!P0 FADD R9, R9, R2 ;  /* 0x0000000209098221 */ /* 0x002fe20000000000 */
[-C--:B------:R-:W-:Y:S02]  /*0d00*/  ISETP.GT.AND P0, PT, R6, R7.reuse, PT ;  /* 0x000000070600720c */ /* 0x080fe40003f04270 */
[----:B------:R-:W-:Y:S02]  /*0d10*/  IADD3 R6, PT, PT, R8, 0x8, RZ ;  /* 0x0000000808067810 */ /* 0x000fe40007ffe0ff */
[----:B------:R-:W1:Y:S09]  /*0d20*/  SHFL.DOWN PT, R2, R9, 0x4, R7 ;  /* 0x0880000009027989 */ /* 0x000e7200000e0007 */
[----:B-1----:R-:W-:Y:S01]  /*0d30*/  @!P0 FADD R9, R9, R2 ;  /* 0x0000000209098221 */ /* 0x002fe20000000000 */
[----:B------:R-:W-:Y:S01]  /*0d40*/  ISETP.GT.AND P0, PT, R6, R7, PT ;  /* 0x000000070600720c */ /* 0x000fe20003f04270 */
[----:B------:R-:W-:-:S03]  /*0d50*/  VIADD R6, R8, 0x10 ;  /* 0x0000001008067836 */ /* 0x000fc60000000000 */
[----:B------:R-:W1:Y:S09]  /*0d60*/  SHFL.DOWN PT, R2, R9, 0x8, R7 ;  /* 0x0900000009027989 */ /* 0x000e7200000e0007 */
[----:B-1----:R-:W-:Y:S01]  /*0d70*/  @!P0 FADD R9, R9, R2 ;  /* 0x0000000209098221 */ /* 0x002fe20000000000 */
[----:B------:R-:W-:-:S02]  /*0d80*/  ISETP.GT.AND P0, PT, R6, R7, PT ;  /* 0x000000070600720c */ /* 0x000fc40003f04270 */
[----:B------:R-:W-:Y:S02]  /*0d90*/  @!P1 MOV R6, 0x400 ;  /* 0x0000040000069802 */ /* 0x000fe40000000f00 */
[----:B------:R-:W1:Y:S02]  /*0da0*/  SHFL.DOWN PT, R2, R9, 0x10, R7 ;  /* 0x0a00000009027989 */ /* 0x000e6400000e0007 */
[----:B0-----:R-:W-:-:S04]  /*0db0*/  @!P1 LEA R6, R11, R6, 0x18 ;  /* 0x000000060b069211 */ /* 0x001fc800078ec0ff */
[----:B------:R-:W-:-:S03]  /*0dc0*/  @!P1 IADD3 R3, PT, PT, R3, R6, RZ ;  /* 0x0000000603039210 */ /* 0x000fc60007ffe0ff */
[----:B-1----:R-:W-:-:S04]  /*0dd0*/  @!P0 FADD R9, R9, R2 ;  /* 0x0000000209098221 */ /* 0x002fc80000000000 */
[----:B------:R-:W-:-:S05]  /*0de0*/  IMAD.MOV.U32 R8, RZ, RZ, R9 ;  /* 0x000000ffff087224 */ /* 0x000fca00078e0009 */
[----:B------:R0:W-:Y:S01]  /*0df0*/  @!P1 STS [R3+0x8], R8 ;  /* 0x0000080803009388 */ /* 0x0001e20000000800 */
[----:B------:R-:W-:Y:S06]  /*0e00*/  BAR.SYNC.DEFER_BLOCKING 0x0 ;  /* 0x0000000000007b1d */ /* 0x000fec0000010000 */
[----:B------:R-:W-:Y:S05]  /*0e10*/  @P5 BRA `(.L_x_102) ;  /* 0x0000001000845947 */ /* 0x000fea0003800000 */
[----:B------:R-:W1:Y:S01]  /*0e20*/  S2UR UR5, SR_CgaCtaId ;  /* 0x00000000000579c3 */ /* 0x000e620000008800 */
[----:B------:R-:W-:Y:S01]  /*0e30*/  UMOV UR4, 0x400 ;  /* 0x0000040000047882 */ /* 0x000fe20000000000 */
[C---:B------:R-:W-:Y:S02]  /*0e40*/  ISETP.GT.U32.AND P3, PT, R4.reuse, 0x20, PT ;  /* 0x000000200400780c */ /* 0x040fe40003f64070 */
[----:B------:R-:W-:Y:S02]  /*0e50*/  ISETP.GT.U32.AND P1, PT, R4, 0x40, PT ;  /* 0x000000400400780c */ /* 0x000fe40003f24070 */
[----:B------:R-:W-:Y:S02]  /*0e60*/  ISETP.GT.U32.AND.EX P3, PT, R0, RZ, PT, P3 ;  /* 0x000000ff0000720c */ /* 0x000fe40003f64130 */
[----:B------:R-:W-:Y:S02]  /*0e70*/  ISETP.GT.U32.AND P0, PT, R4, 0x60, PT ;  /* 0x000000600400780c */ /* 0x000fe40003f04070 */
[----:B------:R-:W-:-:S02]  /*0e80*/  ISETP.GT.U32.AND.EX P1, PT, R0, RZ, PT, P1 ;  /* 0x000000ff0000720c */ /* 0x000fc40003f24110 */
[----:B------:R-:W-:Y:S02]  /*0e90*/  ISETP.GT.U32.AND P2, PT, R4, 0x80, PT ;  /* 0x000000800400780c */ /* 0x000fe40003f44070 */
[----:B------:R-:W-:Y:S02]  /*0ea0*/  ISETP.GT.U32.AND.EX P0, PT, R0, RZ, PT, P0 ;  /* 0x000000ff0000720c */ /* 0x000fe40003f04100 */
[----:B------:R-:W-:Y:S02]  /*0eb0*/  ISETP.GT.U32.AND P4, PT, R4, 0xa0, PT ;  /* 0x000000a00400780c */ /* 0x000fe40003f84070 */
[C---:B------:R-:W-:Y:S02]  /*0ec0*/  ISETP.GT.U32.AND.EX P2, PT, R0.reuse, RZ, PT, P2 ;  /* 0x000000ff0000720c */ /* 0x040fe40003f44120 */
[----:B------:R-:W-:Y:S01]  /*0ed0*/  ISETP.GT.U32.AND.EX P4, PT, R0, RZ, PT, P4 ;  /* 0x000000ff0000720c */ /* 0x000fe20003f84140 */
[----:B-1----:R-:W-:-:S09]  /*0ee0*/  ULEA UR4, UR5, UR4, 0x18 ;  /* 0x0000000405047291 */ /* 0x002fd2000f8ec0ff */
[----:B0-----:R-:W0:Y:S04]  /*0ef0*/  LDS R3, [UR4+0xc] ;  /* 0x00000c04ff037984 */ /* 0x001e280008000800 */
[----:B------:R-:W1:Y:S04]  /*0f00*/  LDS.128 R12, [UR4+0x10] ;  /* 0x00001004ff0c7984 */ /* 0x000e680008000c00 */
[----:B------:R-:W2:Y:S01]  /*0f10*/  LDS.64 R6, [UR4+0x20] ;  /* 0x00002004ff067984 */ /* 0x000ea20008000a00 */
[----:B0-----:R-:W-:Y:S01]  /*0f20*/  @P3 FADD R8, R8, R3 ;  /* 0x0000000308083221 */ /* 0x001fe20000000000 */
[----:B------:R-:W-:-:S03]  /*0f30*/  ISETP.GT.U32.AND P3, PT, R4, 0xc0, PT ;  /* 0x000000c00400780c */ /* 0x000fc60003f64070 */
[----:B-1----:R-:W-:Y:S01]  /*0f40*/  @P1 FADD R8, R8, R12 ;  /* 0x0000000c08081221 */ /* 0x002fe20000000000 */
[----:B------:R-:W-:Y:S02]  /*0f50*/  ISETP.GT.U32.AND P1, PT, R4, 0xe0, PT ;  /* 0x000000e00400780c */ /* 0x000fe40003f24070 */
[----:B------:R-:W-:Y:S01]  /*0f60*/  ISETP.GT.U32.AND.EX P3, PT, R0, RZ, PT, P3 ;  /* 0x000000ff0000720c */ /* 0x000fe20003f64130 */
[----:B------:R-:W-:Y:S01]  /*0f70*/  @P0 FADD R8, R8, R13 ;  /* 0x0000000d08080221 */ /* 0x000fe20000000000 */
[----:B------:R-:W-:-:S03]  /*0f80*/  ISETP.GT.U32.AND.EX P1, PT, R0, RZ, PT, P1 ;  /* 0x000000ff0000720c */ /* 0x000fc60003f24110 */
[----:B------:R-:W-:-:S04]  /*0f90*/  @P2 FADD R8, R8, R14 ;  /* 0x0000000e08082221 */ /* 0x000fc80000000000 */
[----:B------:R-:W-:-:S04]  /*0fa0*/  @P4 FADD R8, R8, R15 ;  /* 0x0000000f08084221 */ /* 0x000fc80000000000 */
[----:B--2---:R-:W-:-:S04]  /*0fb0*/  @P3 FADD R8, R8, R6 ;  /* 0x0000000608083221 */ /* 0x004fc80000000000 */
[----:B------:R-:W-:Y:S01]  /*0fc0*/  @P1 FADD R8, R8, R7 ;  /* 0x0000000708081221 */ /* 0x000fe20000000000 */
[----:B------:R-:W-:Y:S06]  /*0fd0*/  BRA `(.L_x_102) ;  /* 0x0000001000147947 */ /* 0x000fec0003800000 */
.L_x_88:
[----:B------:R-:W0:Y:S01]  /*0fe0*/  S2R R8, SR_TID.X ;  /* 0x0000000000087919 */ /* 0x000e220000002100 */
[----:B------:R-:W0:Y:S02]  /*0ff0*/  LDC.64 R2, c[0x0][0x380] ;  /* 0x0000e000ff027b82 */ /* 0x000e240000000a00 */
[----:B0-----:R-:W-:-:S05]  /*1000*/  IMAD.WIDE.U32 R2, R8, 0x4, R2 ;  /* 0x0000000408027825 */ /* 0x001fca00078e0002 */
        /* <DEDUP_REMOVED lines=16> */
[----:B--2---:R-:W-:Y:S01]  /*1110*/  FADD R9, R9, R12 ;  /* 0x0000000c09097221 */ /* 0x004fe20000000000 */
[----:B---3--:R-:W-:Y:S01]  /*1120*/  FADD R14, R11, R14 ;  /* 0x0000000e0b0e7221 */ /* 0x008fe20000000000 */
[----:B------:R-:W-:-:S03]  /*1130*/  HFMA2 R11, -RZ, RZ, 0, 0.00048828125 ;  /* 0x00001000ff0b7431 */ /* 0x000fc600000001ff */
[----:B------:R-:W-:Y:S01]  /*1140*/  FADD R14, R9, R14 ;  /* 0x0000000e090e7221 */ /* 0x000fe20000000000 */
[----:B------:R-:W-:Y:S01]  /*1150*/  IADD3 R9, P1, PT, R4, -0x1000, RZ ;  /* 0xfffff00004097810 */ /* 0x000fe20007f3e0ff */
[----:B----4-:R-:W-:-:S03]  /*1160*/  FADD R13, R13, R16 ;  /* 0x000000100d0d7221 */ /* 0x010fc60000000000 */
[----:B------:R-:W-:Y:S02]  /*1170*/  ISETP.GE.U32.AND P0, PT, R9, 0x1000, PT ;  /* 0x000010000900780c */ /* 0x000fe40003f06070 */
[----:B------:R-:W-:-:S04]  /*1180*/  IADD3.X R12, PT, PT, R0, -0x1, RZ, P1, !PT ;  /* 0xffffffff000c7810 */ /* 0x000fc80000ffe4ff */
[----:B------:R-:W-:Y:S01]  /*1190*/  ISETP.GE.U32.AND.EX P0, PT, R12, RZ, PT, P0 ;  /* 0x000000ff0c00720c */ /* 0x000fe20003f06100 */
        /* <DEDUP_REMOVED lines=11> */
[----:B------:R-:W-:Y:S01]  /*1250*/  IMAD.MOV.U32 R13, RZ, RZ, RZ ;  /* 0x000000ffff0d7224 */ /* 0x000fe200078e00ff */
[----:B------:R-:W-:Y:S06]  /*1260*/  @!P0 BRA `(.L_x_103) ;  /* 0x0000000000c08947 */ /* 0x000fec0003800000 */
[----:B------:R-:W0:Y:S01]  /*1270*/  LDC.64 R4, c[0x0][0x390] ;  /* 0x0000e400ff047b82 */ /* 0x000e220000000a00 */
[----:B------:R-:W-:Y:S01]  /*1280*/  MOV R11, 0x1000 ;  /* 0x00001000000b7802 */ /* 0x000fe20000000f00 */
[----:B------:R-:W-:-:S07]  /*1290*/  IMAD.MOV.U32 R13, RZ, RZ, RZ ;  /* 0x000000ffff0d7224 */ /* 0x000fce00078e00ff */
.L_x_105:
[----:B------:R-:W-:-:S04]  /*12a0*/  LEA R6, P0, R11, R2, 0x2 ;  /* 0x000000020b067211 */ /* 0x000fc800078010ff */
[----:B------:R-:W-:-:S05]  /*12b0*/  LEA.HI.X R7, R11, R3, R13, 0x2, P0 ;  /* 0x000000030b077211 */ /* 0x000fca00000f140d */
[----:B------:R-:W2:Y:S04]  /*12c0*/  LDG.E R0, desc[UR6][R6.64+0x2400] ;  /* 0x0024000606007981 */ /* 0x000ea8000c1e1900 */
[----:B------:R-:W2:Y:S04]  /*12d0*/  LDG.E R15, desc[UR6][R6.64+0x2800] ;  /* 0x00280006060f7981 */ /* 0x000ea8000c1e1900 */
        /* <DEDUP_REMOVED lines=13> */
[----:B------:R0:W5:Y:S02]  /*13b0*/  LDG.E R20, desc[UR6][R6.64+0x3c00] ;  /* 0x003c000606147981 */ /* 0x000164000c1e1900 */
[----:B0-----:R-:W-:-:S04]  /*13c0*/  IADD3 R6, P1, PT, -R11, R4, RZ ;  /* 0x000000040b067210 */ /* 0x001fc80007f3e1ff */
[----:B------:R-:W-:Y:S01]  /*13d0*/  ISETP.GE.U32.AND P0, PT, R6, 0x1000, PT ;  /* 0x000010000600780c */ /* 0x000fe20003f06070 */
[----:B--2---:R-:W-:Y:S01]  /*13e0*/  FADD R15, R0, R15 ;  /* 0x0000000f000f7221 */ /* 0x004fe20000000000 */
[----:B------:R-:W-:-:S04]  /*13f0*/  MOV R0, R5 ;  /* 0x0000000500007202 */ /* 0x000fc80000000f00 */
[----:B------:R-:W-:Y:S01]  /*1400*/  IADD3.X R6, PT, PT, ~R13, R0, RZ, P1, !PT ;  /* 0x000000000d067210 */ /* 0x000fe20000ffe5ff */
[----:B---3--:R-:W-:-:S03]  /*1410*/  FADD R10, R27, R10 ;  /* 0x0000000a1b0a7221 */ /* 0x008fc60000000000 */
[----:B------:R-:W-:Y:S01]  /*1420*/  ISETP.GE.U32.AND.EX P0, PT, R6, RZ, PT, P0 ;  /* 0x000000ff0600720c */ /* 0x000fe20003f06100 */
[----:B----4-:R-:W-:-:S04]  /*1430*/  FADD R29, R26, R29 ;  /* 0x0000001d1a1d7221 */ /* 0x010fc80000000000 */
[----:B------:R-:W-:Y:S01]  /*1440*/  FADD R10, R10, R29 ;  /* 0x0000001d0a0a7221 */ /* 0x000fe20000000000 */
[----:B-----5:R-:W-:Y:S01]  /*1450*/  FADD R24, R24, R25 ;  /* 0x0000001918187221 */ /* 0x020fe20000000000 */
[----:B------:R-:W-:-:S04]  /*1460*/  FADD R23, R23, R22 ;  /* 0x0000001617177221 */ /* 0x000fc80000000000 */
        /* <DEDUP_REMOVED lines=11> */
[----:B------:R-:W-:-:S05]  /*1520*/  IADD3 R11, P0, PT, R11, 0x1000, RZ ;  /* 0x000010000b0b7810 */ /* 0x000fca0007f1e0ff */
[----:B------:R-:W-:Y:S01]  /*1530*/  IMAD.X R13, RZ, RZ, R13, P0 ;  /* 0x000000ffff0d7224 */ /* 0x000fe200000e060d */
[----:B------:R-:W-:-:S04]  /*1540*/  ISETP.GT.U32.AND P0, PT, R11, R9, PT ;  /* 0x000000090b00720c */ /* 0x000fc80003f04070 */
[----:B------:R-:W-:-:S13]  /*1550*/  ISETP.GT.U32.AND.EX P0, PT, R13, R12, PT, P0 ;  /* 0x0000000c0d00720c */ /* 0x000fda0003f04100 */
[----:B------:R-:W-:Y:S05]  /*1560*/  @!P0 BRA `(.L_x_105) ;  /* 0xfffffffc004c8947 */ /* 0x000fea000383ffff */
.L_x_103:
[CC--:B------:R-:W-:Y:S01]  /*1570*/  IADD3 R3, PT, PT, -R11.reuse, R4.reuse, RZ ;  /* 0x000000040b037210 */ /* 0x0c0fe20007ffe1ff */
[----:B------:R-:W-:Y:S01]  /*1580*/  BSSY.RECONVERGENT B1, `(.L_x_104) ;  /* 0x0000080000017945 */ /* 0x000fe20003800200 */
[----:B------:R-:W-:Y:S02]  /*1590*/  ISETP.GE.U32.AND P1, PT, R11, R4, PT ;  /* 0x000000040b00720c */ /* 0x000fe40003f26070 */
[----:B------:R-:W-:-:S04]  /*15a0*/  ISETP.GE.AND P0, PT, R8, R3, PT ;  /* 0x000000030800720c */ /* 0x000fc80003f06270 */
[----:B------:R-:W-:-:S13]  /*15b0*/  ISETP.GE.U32.OR.EX P0, PT, R13, R0, P0, P1 ;  /* 0x000000000d00720c */ /* 0x000fda0000706510 */
[----:B------:R-:W-:Y:S05]  /*15c0*/  @P0 BRA `(.L_x_106) ;  /* 0x0000000400ec0947 */ /* 0x000fea0003800000 */
[----:B------:R-:W-:Y:S01]  /*15d0*/  LOP3.LUT R0, RZ, R8, RZ, 0x33, !PT ;  /* 0x00000008ff007212 */ /* 0x000fe200078e33ff */
[----:B------:R-:W-:Y:S03]  /*15e0*/  BSSY.RECONVERGENT B2, `(.L_x_107) ;  /* 0x0000038000027945 */ /* 0x000fe60003800200 */
[----:B------:R-:W-:-:S04]  /*15f0*/  IADD3 R0, PT, PT, -R11, R4, R0 ;  /* 0x000000040b007210 */ /* 0x000fc80007ffe100 */
[C---:B------:R-:W-:Y:S02]  /*1600*/  ISETP.GE.U32.AND P1, PT, R0.reuse, 0xf00, PT ;  /* 0x00000f000000780c */ /* 0x040fe40003f26070 */
[----:B------:R-:W-:Y:S02]  /*1610*/  LEA.HI R4, R0, 0x1, RZ, 0x18 ;  /* 0x0000000100047811 */ /* 0x000fe400078fc0ff */
[----:B------:R-:W-:Y:S02]  /*1620*/  MOV R0, R8 ;  /* 0x0000000800007202 */ /* 0x000fe40000000f00 */
[----:B------:R-:W-:-:S04]  /*1630*/  LOP3.LUT R24, R4, 0xf, RZ, 0xc0, !PT ;  /* 0x0000000f04187812 */ /* 0x000fc800078ec0ff */
[----:B------:R-:W-:-:S03]  /*1640*/  ISETP.NE.AND P0, PT, R24, RZ, PT ;  /* 0x000000ff1800720c */ /* 0x000fc60003f05270 */
[----:B------:R-:W-:Y:S10]  /*1650*/  @!P1 BRA `(.L_x_108) ;  /* 0x0000000000c09947 */ /* 0x000ff40003800000 */
[----:B------:R-:W0:Y:S01]  /*1660*/  LDCU.64 UR4, c[0x0][0x380] ;  /* 0x00007000ff0477ac */ /* 0x000e220008000a00 */
[----:B------:R-:W-:Y:S02]  /*1670*/  IADD3 R3, P1, PT, R8, R11, RZ ;  /* 0x0000000b08037210 */ /* 0x000fe40007f3e0ff */
[----:B------:R-:W-:-:S03]  /*1680*/  LOP3.LUT R9, R4, 0x1fffff0, RZ, 0xc0, !PT ;  /* 0x01fffff004097812 */ /* 0x000fc600078ec0ff */
[----:B------:R-:W-:Y:S01]  /*1690*/  IMAD.X R0, RZ, RZ, R13, P1 ;  /* 0x000000ffff007224 */ /* 0x000fe200008e060d */
[----:B------:R-:W-:Y:S02]  /*16a0*/  IADD3 R9, PT, PT, -R9, RZ, RZ ;  /* 0x000000ff09097210 */ /* 0x000fe40007ffe1ff */
[----:B0-----:R-:W-:-:S04]  /*16b0*/  LEA R2, P2, R3, UR4, 0x2 ;  /* 0x0000000403027c11 */ /* 0x001fc8000f8410ff */
[----:B------:R-:W-:Y:S02]  /*16c0*/  IADD3 R2, P1, PT, R2, 0x2000, RZ ;  /* 0x0000200002027810 */ /* 0x000fe40007f3e0ff */
[----:B------:R-:W-:Y:S02]  /*16d0*/  LEA.HI.X R3, R3, UR5, R0, 0x2, P2 ;  /* 0x0000000503037c11 */ /* 0x000fe400090f1400 */
[----:B------:R-:W-:-:S03]  /*16e0*/  MOV R0, R8 ;  /* 0x0000000800007202 */ /* 0x000fc60000000f00 */
[----:B------:R-:W-:-:S07]  /*16f0*/  IMAD.X R3, RZ, RZ, R3, P1 ;  /* 0x000000ffff037224 */ /* 0x000fce00008e0603 */
.L_x_109:
        /* <DEDUP_REMOVED lines=16> */
[----:B------:R-:W-:Y:S01]  /*1800*/  IADD3 R9, PT, PT, R9, 0x10, RZ ;  /* 0x0000001009097810 */ /* 0x000fe20007ffe0ff */
[----:B------:R-:W-:-:S03]  /*1810*/  VIADD R0, R0, 0x1000 ;  /* 0x0000100000007836 */ /* 0x000fc60000000000 */
[----:B------:R-:W-:Y:S02]  /*1820*/  ISETP.NE.AND P1, PT, R9, RZ, PT ;  /* 0x000000ff0900720c */ /* 0x000fe40003f25270 */
[----:B0-----:R-:W-:-:S04]  /*1830*/  IADD3 R2, P2, PT, R2, 0x4000, RZ ;  /* 0x0000400002027810 */ /* 0x001fc80007f5e0ff */
[----:B------:R-:W-:Y:S01]  /*1840*/  IADD3.X R3, PT, PT, RZ, R3, RZ, P2, !PT ;  /* 0x00000003ff037210 */ /* 0x000fe200017fe4ff */
        /* <DEDUP_REMOVED lines=17> */
.L_x_108:
[----:B------:R-:W-:Y:S05]  /*1960*/  BSYNC.RECONVERGENT B2 ;  /* 0x0000000000027941 */ /* 0x000fea0003800200 */
.L_x_107:
[----:B------:R-:W-:Y:S05]  /*1970*/  @!P0 BRA `(.L_x_106) ;  /* 0x0000000400008947 */ /* 0x000fea0003800000 */
[----:B------:R-:W-:Y:S01]  /*1980*/  ISETP.GE.U32.AND P0, PT, R24, 0x8, PT ;  /* 0x000000081800780c */ /* 0x000fe20003f06070 */
[----:B------:R-:W-:Y:S01]  /*1990*/  BSSY.RECONVERGENT B2, `(.L_x_110) ;  /* 0x000001a000027945 */ /* 0x000fe20003800200 */
[----:B------:R-:W-:-:S04]  /*19a0*/  LOP3.LUT R7, R4, 0x7, RZ, 0xc0, !PT ;  /* 0x0000000704077812 */ /* 0x000fc800078ec0ff */
[----:B------:R-:W-:-:S07]  /*19b0*/  ISETP.NE.AND P1, PT, R7, RZ, PT ;  /* 0x000000ff0700720c */ /* 0x000fce0003f25270 */
[----:B------:R-:W-:Y:S06]  /*19c0*/  @!P0 BRA `(.L_x_111) ;  /* 0x0000000000588947 */ /* 0x000fec0003800000 */
[----:B------:R-:W0:Y:S01]  /*19d0*/  LDCU.64 UR4, c[0x0][0x380] ;  /* 0x00007000ff0477ac */ /* 0x000e220008000a00 */
[----:B------:R-:W-:-:S04]  /*19e0*/  IADD3 R3, P0, PT, R0, R11, RZ ;  /* 0x0000000b00037210 */ /* 0x000fc80007f1e0ff */
[----:B------:R-:W-:Y:S02]  /*19f0*/  IADD3.X R6, PT, PT, RZ, R13, RZ, P0, !PT ;  /* 0x0000000dff067210 */ /* 0x000fe400007fe4ff */
[----:B0-----:R-:W-:-:S04]  /*1a00*/  LEA R2, P0, R3, UR4, 0x2 ;  /* 0x0000000403027c11 */ /* 0x001fc8000f8010ff */
        /* <DEDUP_REMOVED lines=9> */
[----:B------:R-:W-:Y:S01]  /*1aa0*/  IADD3 R0, PT, PT, R0, 0x800, RZ ;  /* 0x0000080000007810 */ /* 0x000fe20007ffe0ff */
        /* <DEDUP_REMOVED lines=8> */
.L_x_111:
[----:B------:R-:W-:Y:S05]  /*1b30*/  BSYNC.RECONVERGENT B2 ;  /* 0x0000000000027941 */ /* 0x000fea0003800200 */
.L_x_110:
[----:B------:R-:W-:Y:S05]  /*1b40*/  @!P1 BRA `(.L_x_106) ;  /* 0x00000000008c9947 */ /* 0x000fea0003800000 */
[----:B------:R-:W-:Y:S01]  /*1b50*/  ISETP.GE.U32.AND P0, PT, R7, 0x4, PT ;  /* 0x000000040700780c */ /* 0x000fe20003f06070 */
[----:B------:R-:W-:Y:S01]  /*1b60*/  BSSY.RECONVERGENT B2, `(.L_x_112) ;  /* 0x0000012000027945 */ /* 0x000fe20003800200 */
[----:B------:R-:W-:-:S04]  /*1b70*/  LOP3.LUT R6, R4, 0x3, RZ, 0xc0, !PT ;  /* 0x0000000304067812 */ /* 0x000fc800078ec0ff */
[----:B------:R-:W-:-:S07]  /*1b80*/  ISETP.NE.AND P1, PT, R6, RZ, PT ;  /* 0x000000ff0600720c */ /* 0x000fce0003f25270 */
[----:B------:R-:W-:Y:S06]  /*1b90*/  @!P0 BRA `(.L_x_113) ;  /* 0x0000000000388947 */ /* 0x000fec0003800000 */
[----:B------:R-:W0:Y:S01]  /*1ba0*/  LDCU.64 UR4, c[0x0][0x380] ;  /* 0x00007000ff0477ac */ /* 0x000e220008000a00 */
[----:B------:R-:W-:-:S05]  /*1bb0*/  IADD3 R3, P0, PT, R0, R11, RZ ;  /* 0x0000000b00037210 */ /* 0x000fca0007f1e0ff */
[----:B------:R-:W-:Y:S01]  /*1bc0*/  IMAD.X R4, RZ, RZ, R13, P0 ;  /* 0x000000ffff047224 */ /* 0x000fe200000e060d */
[----:B0-----:R-:W-:-:S04]  /*1bd0*/  LEA R2, P0, R3, UR4, 0x2 ;  /* 0x0000000403027c11 */ /* 0x001fc8000f8010ff */
[----:B------:R-:W-:-:S05]  /*1be0*/  LEA.HI.X R3, R3, UR5, R4, 0x2, P0 ;  /* 0x0000000503037c11 */ /* 0x000fca00080f1404 */
[----:B------:R-:W2:Y:S04]  /*1bf0*/  LDG.E R5, desc[UR6][R2.64] ;  /* 0x0000000602057981 */ /* 0x000ea8000c1e1900 */
[----:B------:R-:W3:Y:S04]  /*1c00*/  LDG.E R4, desc[UR6][R2.64+0x400] ;  /* 0x0004000602047981 */ /* 0x000ee8000c1e1900 */
[----:B------:R-:W4:Y:S04]  /*1c10*/  LDG.E R7, desc[UR6][R2.64+0x800] ;  /* 0x0008000602077981 */ /* 0x000f28000c1e1900 */
[----:B------:R-:W5:Y:S01]  /*1c20*/  LDG.E R9, desc[UR6][R2.64+0xc00] ;  /* 0x000c000602097981 */ /* 0x000f62000c1e1900 */
[----:B------:R-:W-:Y:S01]  /*1c30*/  IADD3 R0, PT, PT, R0, 0x400, RZ ;  /* 0x0000040000007810 */ /* 0x000fe20007ffe0ff */
[----:B--2---:R-:W-:-:S04]  /*1c40*/  FADD R5, R10, R5 ;  /* 0x000000050a057221 */ /* 0x004fc80000000000 */
[----:B---3--:R-:W-:-:S04]  /*1c50*/  FADD R4, R5, R4 ;  /* 0x0000000405047221 */ /* 0x008fc80000000000 */
[----:B----4-:R-:W-:-:S04]  /*1c60*/  FADD R4, R4, R7 ;  /* 0x0000000704047221 */ /* 0x010fc80000000000 */
[----:B-----5:R-:W-:-:S07]  /*1c70*/  FADD R10, R4, R9 ;  /* 0x00000009040a7221 */ /* 0x020fce0000000000 */
.L_x_113:
[----:B------:R-:W-:Y:S05]  /*1c80*/  BSYNC.RECONVERGENT B2 ;  /* 0x0000000000027941 */ /* 0x000fea0003800200 */
.L_x_112:
[----:B------:R-:W-:Y:S05]  /*1c90*/  @!P1 BRA `(.L_x_106) ;  /* 0x0000000000389947 */ /* 0x000fea0003800000 */
[----:B------:R-:W0:Y:S01]  /*1ca0*/  LDCU.64 UR4, c[0x0][0x380] ;  /* 0x00007000ff0477ac */ /* 0x000e220008000a00 */
[----:B------:R-:W-:Y:S01]  /*1cb0*/  IADD3 R5, P0, PT, R0, R11, RZ ;  /* 0x0000000b00057210 */ /* 0x000fe20007f1e0ff */
[----:B------:R-:W-:-:S03]  /*1cc0*/  IMAD.MOV R0, RZ, RZ, -R6 ;  /* 0x000000ffff007224 */ /* 0x000fc600078e0a06 */
[----:B------:R-:W-:Y:S02]  /*1cd0*/  IADD3.X R4, PT, PT, RZ, R13, RZ, P0, !PT ;  /* 0x0000000dff047210 */ /* 0x000fe400007fe4ff */
[----:B0-----:R-:W-:-:S04]  /*1ce0*/  LEA R2, P1, R5, UR4, 0x2 ;  /* 0x0000000405027c11 */ /* 0x001fc8000f8210ff */
[----:B------:R-:W-:-:S09]  /*1cf0*/  LEA.HI.X R5, R5, UR5, R4, 0x2, P1 ;  /* 0x0000000505057c11 */ /* 0x000fd200088f1404 */
.L_x_114:
[----:B------:R-:W-:-:S06]  /*1d00*/  MOV R3, R5 ;  /* 0x0000000500037202 */ /* 0x000fcc0000000f00 */
[----:B------:R0:W2:Y:S01]  /*1d10*/  LDG.E R3, desc[UR6][R2.64] ;  /* 0x0000000602037981 */ /* 0x0000a2000c1e1900 */
[----:B------:R-:W-:-:S04]  /*1d20*/  IADD3 R0, PT, PT, R0, 0x1, RZ ;  /* 0x0000000100007810 */ /* 0x000fc80007ffe0ff */
[----:B------:R-:W-:Y:S02]  /*1d30*/  ISETP.NE.AND P0, PT, R0, RZ, PT ;  /* 0x000000ff0000720c */ /* 0x000fe40003f05270 */
[----:B0-----:R-:W-:-:S05]  /*1d40*/  IADD3 R2, P1, PT, R2, 0x400, RZ ;  /* 0x0000040002027810 */ /* 0x001fca0007f3e0ff */
[----:B------:R-:W-:Y:S02]  /*1d50*/  IMAD.X R5, RZ, RZ, R5, P1 ;  /* 0x000000ffff057224 */ /* 0x000fe400008e0605 */
[----:B--2---:R-:W-:-:S04]  /*1d60*/  FADD R10, R3, R10 ;  /* 0x0000000a030a7221 */ /* 0x004fc80000000000 */
[----:B------:R-:W-:Y:S05]  /*1d70*/  @P0 BRA `(.L_x_114) ;  /* 0xfffffffc00e00947 */ /* 0x000fea000383ffff */
.L_x_106:
[----:B------:R-:W-:Y:S05]  /*1d80*/  BSYNC.RECONVERGENT B1 ;  /* 0x0000000000017941 */ /* 0x000fea0003800200 */
.L_x_104:
[----:B------:R-:W0:Y:S01]  /*1d90*/  S2R R6, SR_LANEID ;  /* 0x0000000000067919 */ /* 0x000e220000000000 */
[----:B------:R-:W-:Y:S02]  /*1da0*/  MOV R3, R10 ;  /* 0x0000000a00037202 */ /* 0x000fe40000000f00 */
[----:B------:R-:W-:-:S03]  /*1db0*/  ISETP.NE.AND P5, PT, R8, RZ, PT ;  /* 0x000000ff0800720c */ /* 0x000fc60003fa5270 */
        /* <DEDUP_REMOVED lines=39> */
.L_x_102:
[----:B------:R-:W-:Y:S05]  /*2030*/  BSYNC.RECONVERGENT B0 ;  /* 0x0000000000007941 */ /* 0x000fea0003800200 */
.L_x_87:
[----:B------:R-:W-:Y:S05]  /*2040*/  @P5 EXIT ;  /* 0x000000000000594d */ /* 0x000fea0003800000 */
[----:B01----:R-:W0:Y:S01]  /*2050*/  LDC.64 R2, c[0x0][0x388] ;  /* 0x0000e200ff027b82 */ /* 0x003e220000000a00 */
[----:B------:R-:W2:Y:S02]  /*2060*/  LDCU UR4, c[0x0][0x39c] ;  /* 0x00007380ff0477ac */ /* 0x000ea40008000800 */
[----:B--2---:R-:W-:-:S05]  /*2070*/  FADD R5, R8, UR4 ;  /* 0x0000000408057e21 */ /* 0x004fca0008000000 */
[----:B0-----:R-:W-:Y:S01]  /*2080*/  STG.E desc[UR6][R2.64], R5 ;  /* 0x0000000502007986 */ /* 0x001fe2000c101906 */
[----:B------:R-:W-:Y:S05]  /*2090*/  EXIT ;  /* 0x000000000000794d */ /* 0x000fea0003800000 */
.L_x_115:
        /* <DEDUP_REMOVED lines=14> */
.L_x_264:


//--------------------- .text._ZN3cub18CUB_300001_SM_10006detail6reduce28DeviceReduceSingleTileKernelINS2_10policy_hubIfjN4cuda3std3__44plusIfEEE10Policy1000EPfSC_iS9_ffNS7_10__identityEEEvT0_T1_T2_T3_T4_T6_ --------------------------
	.section	.text._ZN3cub18CUB_300001_SM_10006detail6reduce28DeviceReduceSingleTileKernelINS2_10policy_hubIfjN4cuda3std3__44plusIfEEE10Policy1000EPfSC_iS9_ffNS7_10__identityEEEvT0_T1_T2_T3_T4_T6_,"ax",@progbits
	.align	128
        .global         _ZN3cub18CUB_300001_SM_10006detail6reduce28DeviceReduceSingleTileKernelINS2_10policy_hubIfjN4cuda3std3__44plusIfEEE10Policy1000EPfSC_iS9_ffNS7_10__identityEEEvT0_T1_T2_T3_T4_T6_
        .type           _ZN3cub18CUB_300001_SM_10006detail6reduce28DeviceReduceSingleTileKernelINS2_10policy_hubIfjN4cuda3std3__44plusIfEEE10Policy1000EPfSC_iS9_ffNS7_10__identityEEEvT0_T1_T2_T3_T4_T6_,@function
        .size           _ZN3cub18CUB_300001_SM_10006detail6reduce28DeviceReduceSingleTileKernelINS2_10policy_hubIfjN4cuda3std3__44plusIfEEE10Policy1000EPfSC_iS9_ffNS7_10__identityEEEvT0_T1_T2_T3_T4_T6_,(.L_x_265 - _ZN3cub18CUB_300001_SM_10006detail6reduce28DeviceReduceSingleTileKernelINS2_10policy_hubIfjN4cuda3std3__44plusIfEEE10Policy1000EPfSC_iS9_ffNS7_10__identityEEEvT0_T1_T2_T3_T4_T6_)
        .other          _ZN3cub18CUB_300001_SM_10006detail6reduce28DeviceReduceSingleTileKernelINS2_10policy_hubIfjN4cuda3std3__44plusIfEEE10Policy1000EPfSC_iS9_ffNS7_10__identityEEEvT0_T1_T2_T3_T4_T6_,@"STO_CUDA_ENTRY STV_DEFAULT"
_ZN3cub18CUB_300001_SM_10006detail6reduce28DeviceReduceSingleTileKernelINS2_10policy_hubIfjN4cuda3std3__44plusIfEEE10Policy1000EPfSC_iS9_ffNS7_10__identityEEEvT0_T1_T2_T3_T4_T6_:
.text._ZN3cub18CUB_300001_SM_10006detail6reduce28DeviceReduceSingleTileKernelINS2_10policy_hubIfjN4cuda3std3__44plusIfEEE10Policy1000EPfSC_iS9_ffNS7_10__identityEEEvT0_T1_T2_T3_T4_T6_:
        /* <DEDUP_REMOVED lines=13> */
.L_x_116:
        /* <DEDUP_REMOVED lines=16> */
.L_x_121:
[----:B------:R-:W-:Y:S05]  /*01d0*/  BSYNC.RECONVERGENT B1 ;  /* 0x0000000000017941 */ /* 0x000fea0003800200 */
.L_x_120:
        /* <DEDUP_REMOVED lines=16> */
.L_x_126:
        /* <DEDUP_REMOVED lines=9> */
.L_x_125:
[----:B------:R-:W-:Y:S05]  /*0370*/  BSYNC.RECONVERGENT B2 ;  /* 0x0000000000027941 */ /* 0x000fea0003800200 */
.L_x_124:
        /* <DEDUP_REMOVED lines=8> */
.L_x_129:
        /* <DEDUP_REMOVED lines=43> */
.L_x_128:
[----:B------:R-:W-:Y:S05]  /*06b0*/  BSYNC.RECONVERGENT B2 ;  /* 0x0000000000027941 */ /* 0x000fea0003800200 */
.L_x_127:
        /* <DEDUP_REMOVED lines=26> */
.L_x_131:
[----:B------:R-:W-:Y:S05]  /*0860*/  BSYNC.RECONVERGENT B2 ;  /* 0x0000000000027941 */ /* 0x000fea0003800200 */
.L_x_130:
        /* <DEDUP_REMOVED lines=12> */
.L_x_123:
[----:B------:R-:W-:Y:S05]  /*0930*/  BSYNC.RECONVERGENT B1 ;  /* 0x0000000000017941 */ /* 0x000fea0003800200 */
.L_x_122:
        /* <DEDUP_REMOVED lines=10> */
[----:B------:R-:W1:Y:S06]  /*09e0*/  SHFL.DOWN PT, R3, R0, 0x2, 0x1f ;  /* 0x08401f0000037f89 */ /* 0x000e6c00000e0000 */
[----:B------:R-:W2:Y:S01]  /*09f0*/  @!P1 S2R R6, SR_CgaCtaId ;  /* 0x0000000000069919 */ /* 0x000ea20000008800 */
[----:B0-----:R-:W-:Y:S02]  /*0a00*/  @!P1 MOV R5, 0x400 ;  /* 0x0000040000059802 */ /* 0x001fe40000000f00 */
[----:B------:R-:W-:-:S04]  /*0a10*/  @!P1 SHF.R.U32.HI R4, RZ, 0x3, R2 ;  /* 0x00000003ff049819 */ /* 0x000fc80000011602 */
[----:B------:R-:W-:Y:S01]  /*0a20*/  @!P1 LOP3.LUT R4, R4, 0x7c, RZ, 0xc0, !PT ;  /* 0x0000007c04049812 */ /* 0x000fe200078ec0ff */
[----:B-1----:R-:W-:Y:S01]  /*0a30*/  @!P0 FADD R0, R0, R3 ;  /* 0x0000000300008221 */ /* 0x002fe20000000000 */
[----:B------:R-:W-:-:S04]  /*0a40*/  ISETP.GT.AND P0, PT, R8, 0x1b, PT ;  /* 0x0000001b0800780c */ /* 0x000fc80003f04270 */
[----:B------:R-:W0:Y:S01]  /*0a50*/  SHFL.DOWN PT, R3, R0, 0x4, 0x1f ;  /* 0x08801f0000037f89 */ /* 0x000e2200000e0000 */
[----:B--2---:R-:W-:-:S04]  /*0a60*/  @!P1 LEA R5, R6, R5, 0x18 ;  /* 0x0000000506059211 */ /* 0x004fc800078ec0ff */
        /* <DEDUP_REMOVED lines=16> */
[----:B0-----:R-:W0:Y:S04]  /*0b70*/  LDS.128 R4, [UR4+0x10] ;  /* 0x00001004ff047984 */ /* 0x001e280008000c00 */
[----:B------:R-:W1:Y:S04]  /*0b80*/  LDS.128 R12, [UR4+0x20] ;  /* 0x00002004ff0c7984 */ /* 0x000e680008000c00 */
[----:B------:R-:W2:Y:S04]  /*0b90*/  LDS.128 R8, [UR4+0x30] ;  /* 0x00003004ff087984 */ /* 0x000ea80008000c00 */
[----:B------:R-:W3:Y:S01]  /*0ba0*/  LDS.128 R16, [UR4+0x40] ;  /* 0x00004004ff107984 */ /* 0x000ee20008000c00 */
[----:B0-----:R-:W-:-:S04]  /*0bb0*/  FADD R5, R0, R5 ;  /* 0x0000000500057221 */ /* 0x001fc80000000000 */
[----:B------:R-:W-:-:S04]  /*0bc0*/  FADD R6, R5, R6 ;  /* 0x0000000605067221 */ /* 0x000fc80000000000 */
[----:B------:R-:W-:-:S04]  /*0bd0*/  FADD R7, R6, R7 ;  /* 0x0000000706077221 */ /* 0x000fc80000000000 */
[----:B-1----:R-:W-:-:S04]  /*0be0*/  FADD R12, R7, R12 ;  /* 0x0000000c070c7221 */ /* 0x002fc80000000000 */
[----:B------:R-:W-:-:S04]  /*0bf0*/  FADD R13, R12, R13 ;  /* 0x0000000d0c0d7221 */ /* 0x000fc80000000000 */
[----:B------:R-:W-:-:S04]  /*0c00*/  FADD R14, R13, R14 ;  /* 0x0000000e0d0e7221 */ /* 0x000fc80000000000 */
[----:B------:R-:W-:-:S04]  /*0c10*/  FADD R15, R14, R15 ;  /* 0x0000000f0e0f7221 */ /* 0x000fc80000000000 */
[----:B--2---:R-:W-:-:S04]  /*0c20*/  FADD R8, R15, R8 ;  /* 0x000000080f087221 */ /* 0x004fc80000000000 */
[----:B------:R-:W-:-:S04]  /*0c30*/  FADD R9, R8, R9 ;  /* 0x0000000908097221 */ /* 0x000fc80000000000 */
[----:B------:R-:W-:-:S04]  /*0c40*/  FADD R10, R9, R10 ;  /* 0x0000000a090a7221 */ /* 0x000fc80000000000 */
[----:B------:R-:W-:-:S04]  /*0c50*/  FADD R11, R10, R11 ;  /* 0x0000000b0a0b7221 */ /* 0x000fc80000000000 */
[----:B---3--:R-:W-:-:S04]  /*0c60*/  FADD R16, R11, R16 ;  /* 0x000000100b107221 */ /* 0x008fc80000000000 */
[----:B------:R-:W-:-:S04]  /*0c70*/  FADD R17, R16, R17 ;  /* 0x0000001110117221 */ /* 0x000fc80000000000 */
[----:B------:R-:W-:-:S04]  /*0c80*/  FADD R18, R17, R18 ;  /* 0x0000001211127221 */ /* 0x000fc80000000000 */
[----:B------:R-:W-:Y:S01]  /*0c90*/  FADD R0, R18, R19 ;  /* 0x0000001312007221 */ /* 0x000fe20000000000 */
[----:B------:R-:W-:Y:S06]  /*0ca0*/  BRA `(.L_x_133) ;  /* 0x0000003400707947 */ /* 0x000fec0003800000 */
.L_x_132:
        /* <DEDUP_REMOVED lines=23> */
[-C--:B------:R-:W-:Y:S02]  /*0e20*/  ISETP.GT.AND P0, PT, R5, R4.reuse, PT ;  /* 0x000000040500720c */ /* 0x080fe40003f04270 */
[----:B------:R-:W-:Y:S02]  /*0e30*/  IADD3 R5, PT, PT, R9, 0x10, RZ ;  /* 0x0000001009057810 */ /* 0x000fe40007ffe0ff */
        /* <DEDUP_REMOVED lines=20> */
[----:B------:R-:W0:Y:S04]  /*0f80*/  LDS.128 R16, [UR4+0x10] ;  /* 0x00001004ff107984 */ /* 0x000e280008000c00 */
[----:B----4-:R-:W1:Y:S04]  /*0f90*/  LDS.128 R4, [UR4+0x20] ;  /* 0x00002004ff047984 */ /* 0x010e680008000c00 */
[----:B------:R-:W2:Y:S04]  /*0fa0*/  LDS.128 R8, [UR4+0x30] ;  /* 0x00003004ff087984 */ /* 0x000ea80008000c00 */
[----:B------:R-:W3:Y:S01]  /*0fb0*/  LDS.128 R12, [UR4+0x40] ;  /* 0x00004004ff0c7984 */ /* 0x000ee20008000c00 */
[----:B0-----:R-:W-:Y:S01]  /*0fc0*/  @P2 FADD R0, R0, R17 ;  /* 0x0000001100002221 */ /* 0x001fe20000000000 */
[----:B------:R-:W-:-:S03]  /*0fd0*/  ISETP.GT.AND P2, PT, R3, 0x80, PT ;  /* 0x000000800300780c */ /* 0x000fc60003f44270 */
[----:B------:R-:W-:Y:S01]  /*0fe0*/  @P3 FADD R0, R0, R18 ;  /* 0x0000001200003221 */ /* 0x000fe20000000000 */
[----:B------:R-:W-:-:S03]  /*0ff0*/  ISETP.GT.AND P3, PT, R3, 0xa0, PT ;  /* 0x000000a00300780c */ /* 0x000fc60003f64270 */
[----:B------:R-:W-:Y:S01]  /*1000*/  @P1 FADD R0, R0, R19 ;  /* 0x0000001300001221 */ /* 0x000fe20000000000 */
[----:B------:R-:W-:-:S05]  /*1010*/  ISETP.GT.AND P1, PT, R3, 0xe0, PT ;  /* 0x000000e00300780c */ /* 0x000fca0003f24270 */
[----:B-1----:R-:W-:Y:S01]  /*1020*/  @P2 FADD R0, R0, R4 ;  /* 0x0000000400002221 */ /* 0x002fe20000000000 */
[----:B------:R-:W-:-:S03]  /*1030*/  ISETP.GT.AND P2, PT, R3, 0x100, PT ;  /* 0x000001000300780c */ /* 0x000fc60003f44270 */
[----:B------:R-:W-:Y:S01]  /*1040*/  @P3 FADD R0, R0, R5 ;  /* 0x0000000500003221 */ /* 0x000fe20000000000 */
[----:B------:R-:W-:-:S03]  /*1050*/  ISETP.GT.AND P3, PT, R3, 0x120, PT ;  /* 0x000001200300780c */ /* 0x000fc60003f64270 */
[----:B------:R-:W-:Y:S01]  /*1060*/  @P4 FADD R0, R0, R6 ;  /* 0x0000000600004221 */ /* 0x000fe20000000000 */
[----:B------:R-:W-:-:S03]  /*1070*/  ISETP.GT.AND P4, PT, R3, 0x140, PT ;  /* 0x000001400300780c */ /* 0x000fc60003f84270 */
[----:B------:R-:W-:Y:S01]  /*1080*/  @P1 FADD R0, R0, R7 ;  /* 0x0000000700001221 */ /* 0x000fe20000000000 */
[----:B------:R-:W-:-:S03]  /*1090*/  ISETP.GT.AND P1, PT, R3, 0x160, PT ;  /* 0x000001600300780c */ /* 0x000fc60003f24270 */
[----:B--2---:R-:W-:Y:S01]  /*10a0*/  @P2 FADD R0, R0, R8 ;  /* 0x0000000800002221 */ /* 0x004fe20000000000 */
[----:B------:R-:W-:-:S03]  /*10b0*/  ISETP.GT.AND P2, PT, R3, 0x180, PT ;  /* 0x000001800300780c */ /* 0x000fc60003f44270 */
[----:B------:R-:W-:Y:S01]  /*10c0*/  @P3 FADD R0, R0, R9 ;  /* 0x0000000900003221 */ /* 0x000fe20000000000 */
[----:B------:R-:W-:-:S03]  /*10d0*/  ISETP.GT.AND P3, PT, R3, 0x1a0, PT ;  /* 0x000001a00300780c */ /* 0x000fc60003f64270 */
[----:B------:R-:W-:Y:S01]  /*10e0*/  @P4 FADD R0, R0, R10 ;  /* 0x0000000a00004221 */ /* 0x000fe20000000000 */
[----:B------:R-:W-:-:S03]  /*10f0*/  ISETP.GT.AND P4, PT, R3, 0x1c0, PT ;  /* 0x000001c00300780c */ /* 0x000fc60003f84270 */
[----:B------:R-:W-:Y:S01]  /*1100*/  @P1 FADD R0, R0, R11 ;  /* 0x0000000b00001221 */ /* 0x000fe20000000000 */
[----:B------:R-:W-:-:S03]  /*1110*/  ISETP.GT.AND P1, PT, R3, 0x1e0, PT ;  /* 0x000001e00300780c */ /* 0x000fc60003f24270 */
[----:B---3--:R-:W-:-:S04]  /*1120*/  @P2 FADD R0, R0, R12 ;  /* 0x0000000c00002221 */ /* 0x008fc80000000000 */
[----:B------:R-:W-:-:S04]  /*1130*/  @P3 FADD R0, R0, R13 ;  /* 0x0000000d00003221 */ /* 0x000fc80000000000 */
[----:B------:R-:W-:-:S04]  /*1140*/  @P4 FADD R0, R0, R14 ;  /* 0x0000000e00004221 */ /* 0x000fc80000000000 */
[----:B------:R-:W-:Y:S01]  /*1150*/  @P1 FADD R0, R0, R15 ;  /* 0x0000000f00001221 */ /* 0x000fe20000000000 */
[----:B------:R-:W-:Y:S06]  /*1160*/  BRA `(.L_x_133) ;  /* 0x0000003000407947 */ /* 0x000fec0003800000 */
.L_x_119:
[----:B------:R-:W0:Y:S01]  /*1170*/  S2R R2, SR_TID.X ;  /* 0x0000000000027919 */ /* 0x000e220000002100 */
[----:B------:R-:W1:Y:S01]  /*1180*/  LDC.64 R4, c[0x0][0x380] ;  /* 0x0000e000ff047b82 */ /* 0x000e620000000a00 */
[----:B0-----:R-:W-:-:S05]  /*1190*/  SHF.L.U32 R7, R2, 0x1, RZ ;  /* 0x0000000102077819 */ /* 0x001fca00000006ff */
[----:B-1----:R-:W-:-:S05]  /*11a0*/  IMAD.WIDE.U32 R4, R7, 0x4, R4 ;  /* 0x0000000407047825 */ /* 0x002fca00078e0004 */
[----:B------:R-:W2:Y:S04]  /*11b0*/  LDG.E.64.CONSTANT R14, desc[UR6][R4.64] ;  /* 0x00000006040e7981 */ /* 0x000ea8000c1e9b00 */
[----:B------:R-:W3:Y:S04]  /*11c0*/  LDG.E.64.CONSTANT R16, desc[UR6][R4.64+0x1000] ;  /* 0x0010000604107981 */ /* 0x000ee8000c1e9b00 */
[----:B------:R-:W4:Y:S04]  /*11d0*/  LDG.E.64.CONSTANT R18, desc[UR6][R4.64+0x2000] ;  /* 0x0020000604127981 */ /* 0x000f28000c1e9b00 */
[----:B------:R-:W5:Y:S04]  /*11e0*/  LDG.E.64.CONSTANT R20, desc[UR6][R4.64+0x3000] ;  /* 0x0030000604147981 */ /* 0x000f68000c1e9b00 */
[----:B------:R-:W5:Y:S04]  /*11f0*/  LDG.E.64.CONSTANT R12, desc[UR6][R4.64+0x4000] ;  /* 0x00400006040c7981 */ /* 0x000f68000c1e9b00 */
[----:B------:R-:W5:Y:S04]  /*1200*/  LDG.E.64.CONSTANT R10, desc[UR6][R4.64+0x5000] ;  /* 0x00500006040a7981 */ /* 0x000f68000c1e9b00 */
[----:B------:R-:W5:Y:S04]  /*1210*/  LDG.E.64.CONSTANT R6, desc[UR6][R4.64+0x6000] ;  /* 0x0060000604067981 */ /* 0x000f68000c1e9b00 */
[----:B------:R-:W5:Y:S01]  /*1220*/  LDG.E.64.CONSTANT R8, desc[UR6][R4.64+0x7000] ;  /* 0x0070000604087981 */ /* 0x000f62000c1e9b00 */
[----:B------:R-:W-:Y:S01]  /*1230*/  ISETP.GE.U32.AND P0, PT, R3, 0x4000, PT ;  /* 0x000040000300780c */ /* 0x000fe20003f06070 */
[----:B--2---:R-:W-:Y:S01]  /*1240*/  FADD R14, R14, R15 ;  /* 0x0000000f0e0e7221 */ /* 0x004fe20000000000 */
[----:B---3--:R-:W-:Y:S01]  /*1250*/  FADD R17, R16, R17 ;  /* 0x0000001110117221 */ /* 0x008fe20000000000 */
[----:B----4-:R-:W-:-:S03]  /*1260*/  FADD R18, R18, R19 ;  /* 0x0000001312127221 */ /* 0x010fc60000000000 */
[----:B------:R-:W-:Y:S01]  /*1270*/  FADD R14, R14, R17 ;  /* 0x000000110e0e7221 */ /* 0x000fe20000000000 */
[----:B-----5:R-:W-:Y:S01]  /*1280*/  FADD R21, R20, R21 ;  /* 0x0000001514157221 */ /* 0x020fe20000000000 */
[----:B------:R-:W-:Y:S02]  /*1290*/  HFMA2 R20, -RZ, RZ, 0, 0.0078125 ;  /* 0x00002000ff147431 */ /* 0x000fe400000001ff */
[----:B------:R-:W-:Y:S01]  /*12a0*/  FADD R12, R12, R13 ;  /* 0x0000000d0c0c7221 */ /* 0x000fe20000000000 */
[----:B------:R-:W-:Y:S01]  /*12b0*/  FADD R21, R18, R21 ;  /* 0x0000001512157221 */ /* 0x000fe20000000000 */
[----:B------:R-:W-:-:S03]  /*12c0*/  FADD R11, R10, R11 ;  /* 0x0000000b0a0b7221 */ /* 0x000fc60000000000 */
[----:B------:R-:W-:Y:S01]  /*12d0*/  FADD R14, R14, R21 ;  /* 0x000000150e0e7221 */ /* 0x000fe20000000000 */
[----:B------:R-:W-:Y:S01]  /*12e0*/  FADD R6, R6, R7 ;  /* 0x0000000706067221 */ /* 0x000fe20000000000 */
[----:B------:R-:W-:Y:S01]  /*12f0*/  FADD R11, R12, R11 ;  /* 0x0000000b0c0b7221 */ /* 0x000fe20000000000 */
[----:B------:R-:W-:-:S04]  /*1300*/  FADD R9, R8, R9 ;  /* 0x0000000908097221 */ /* 0x000fc80000000000 */
[----:B------:R-:W-:-:S04]  /*1310*/  FADD R6, R6, R9 ;  /* 0x0000000906067221 */ /* 0x000fc80000000000 */
[----:B------:R-:W-:-:S04]  /*1320*/  FADD R11, R11, R6 ;  /* 0x000000060b0b7221 */ /* 0x000fc80000000000 */
[----:B------:R-:W-:Y:S01]  /*1330*/  FADD R0, R14, R11 ;  /* 0x0000000b0e007221 */ /* 0x000fe20000000000 */
[----:B------:R-:W-:Y:S06]  /*1340*/  @!P0 BRA `(.L_x_134) ;  /* 0x00000000008c8947 */ /* 0x000fec0003800000 */
[----:B------:R-:W0:Y:S01]  /*1350*/  LDC R24, c[0x0][0x390] ;  /* 0x0000e400ff187b82 */ /* 0x000e220000000800 */
[----:B------:R-:W-:Y:S02]  /*1360*/  IADD3 R21, PT, PT, R3, -0x2000, RZ ;  /* 0xffffe00003157810 */ /* 0x000fe40007ffe0ff */
[----:B------:R-:W-:-:S07]  /*1370*/  MOV R20, 0x2000 ;  /* 0x0000200000147802 */ /* 0x000fce0000000f00 */
.L_x_136:
[----:B------:R-:W-:-:S05]  /*1380*/  IMAD.WIDE R26, R20, 0x4, R4 ;  /* 0x00000004141a7825 */ /* 0x000fca00078e0204 */
[----:B------:R-:W2:Y:S04]  /*1390*/  LDG.E.64.CONSTANT R14, desc[UR6][R26.64+0x6000] ;  /* 0x006000061a0e7981 */ /* 0x000ea8000c1e9b00 */
[----:B------:R-:W2:Y:S04]  /*13a0*/  LDG.E.64.CONSTANT R6, desc[UR6][R26.64+0x7000] ;  /* 0x007000061a067981 */ /* 0x000ea8000c1e9b00 */
[----:B------:R-:W3:Y:S04]  /*13b0*/  LDG.E.64.CONSTANT R22, desc[UR6][R26.64] ;  /* 0x000000061a167981 */ /* 0x000ee8000c1e9b00 */
[----:B------:R-:W4:Y:S04]  /*13c0*/  LDG.E.64.CONSTANT R18, desc[UR6][R26.64+0x1000] ;  /* 0x001000061a127981 */ /* 0x000f28000c1e9b00 */
[----:B------:R-:W5:Y:S04]  /*13d0*/  LDG.E.64.CONSTANT R16, desc[UR6][R26.64+0x2000] ;  /* 0x002000061a107981 */ /* 0x000f68000c1e9b00 */
[----:B------:R-:W5:Y:S04]  /*13e0*/  LDG.E.64.CONSTANT R12, desc[UR6][R26.64+0x3000] ;  /* 0x003000061a0c7981 */ /* 0x000f68000c1e9b00 */
[----:B------:R-:W5:Y:S04]  /*13f0*/  LDG.E.64.CONSTANT R10, desc[UR6][R26.64+0x4000] ;  /* 0x004000061a0a7981 */ /* 0x000f68000c1e9b00 */
[----:B------:R-:W5:Y:S01]  /*1400*/  LDG.E.64.CONSTANT R8, desc[UR6][R26.64+0x5000] ;  /* 0x005000061a087981 */ /* 0x000f62000c1e9b00 */
[----:B0-----:R-:W-:Y:S01]  /*1410*/  MOV R3, R24 ;  /* 0x0000001800037202 */ /* 0x001fe20000000f00 */
[----:B--2---:R-:W-:-:S03]  /*1420*/  FADD R15, R15, R6 ;  /* 0x000000060f0f7221 */ /* 0x004fc60000000000 */
[----:B------:R-:W-:Y:S01]  /*1430*/  IADD3 R6, PT, PT, -R20, R3, RZ ;  /* 0x0000000314067210 */ /* 0x000fe20007ffe1ff */
[----:B---3--:R-:W-:-:S03]  /*1440*/  FADD R0, R22, R0 ;  /* 0x0000000016007221 */ /* 0x008fc60000000000 */
[----:B------:R-:W-:Y:S01]  /*1450*/  ISETP.GE.AND P0, PT, R6, 0x2000, PT ;  /* 0x000020000600780c */ /* 0x000fe20003f06270 */
[----:B----4-:R-:W-:Y:S01]  /*1460*/  FADD R23, R23, R18 ;  /* 0x0000001217177221 */ /* 0x010fe20000000000 */
[----:B-----5:R-:W-:Y:S01]  /*1470*/  FADD R18, R19, R16 ;  /* 0x0000001013127221 */ /* 0x020fe20000000000 */
[----:B------:R-:W-:Y:S01]  /*1480*/  FADD R17, R17, R12 ;  /* 0x0000000c11117221 */ /* 0x000fe20000000000 */
[----:B------:R-:W-:Y:S01]  /*1490*/  FADD R12, R13, R10 ;  /* 0x0000000a0d0c7221 */ /* 0x000fe20000000000 */
[----:B------:R-:W-:Y:S01]  /*14a0*/  FADD R11, R11, R8 ;  /* 0x000000080b0b7221 */ /* 0x000fe20000000000 */
[----:B------:R-:W-:Y:S01]  /*14b0*/  FADD R8, R9, R14 ;  /* 0x0000000e09087221 */ /* 0x000fe20000000000 */
[----:B------:R-:W-:Y:S01]  /*14c0*/  FADD R0, R0, R23 ;  /* 0x0000001700007221 */ /* 0x000fe20000000000 */
[----:B------:R-:W-:Y:S01]  /*14d0*/  FADD R17, R18, R17 ;  /* 0x0000001112117221 */ /* 0x000fe20000000000 */
[----:B------:R-:W-:Y:S01]  /*14e0*/  FADD R11, R12, R11 ;  /* 0x0000000b0c0b7221 */ /* 0x000fe20000000000 */
[----:B------:R-:W-:-:S02]  /*14f0*/  FADD R8, R8, R15 ;  /* 0x0000000f08087221 */ /* 0x000fc40000000000 */
[----:B------:R-:W-:Y:S02]  /*1500*/  FADD R0, R0, R17 ;  /* 0x0000001100007221 */ /* 0x000fe40000000000 */
[----:B------:R-:W-:-:S04]  /*1510*/  FADD R11, R11, R8 ;  /* 0x000000080b0b7221 */ /* 0x000fc80000000000 */
[----:B------:R-:W-:-:S04]  /*1520*/  FADD R11, R0, R11 ;  /* 0x0000000b000b7221 */ /* 0x000fc80000000000 */
[----:B------:R-:W-:Y:S01]  /*1530*/  FADD R0, R7, R11 ;  /* 0x0000000b07007221 */ /* 0x000fe20000000000 */
[----:B------:R-:W-:Y:S06]  /*1540*/  @!P0 BRA `(.L_x_135) ;  /* 0x0000000800308947 */ /* 0x000fec0003800000 */
[----:B------:R-:W-:-:S04]  /*1550*/  IADD3 R20, PT, PT, R20, 0x2000, RZ ;  /* 0x0000200014147810 */ /* 0x000fc80007ffe0ff */
[----:B------:R-:W-:-:S13]  /*1560*/  ISETP.GT.AND P0, PT, R20, R21, PT ;  /* 0x000000151400720c */ /* 0x000fda0003f04270 */
[----:B------:R-:W-:Y:S05]  /*1570*/  @!P0 BRA `(.L_x_136) ;  /* 0xfffffffc00808947 */ /* 0x000fea000383ffff */
.L_x_134:
        /* <DEDUP_REMOVED lines=20> */
.L_x_140:
        /* <DEDUP_REMOVED lines=8> */
.L_x_139:
[----:B------:R-:W-:Y:S05]  /*1740*/  BSYNC.RECONVERGENT B2 ;  /* 0x0000000000027941 */ /* 0x000fea0003800200 */
.L_x_138:
[----:B------:R-:W-:Y:S05]  /*1750*/  @!P1 BRA `(.L_x_137) ;  /* 0x0000000400a89947 */ /* 0x000fea0003800000 */
[----:B------:R-:W0:Y:S01]  /*1760*/  LDCU.64 UR4, c[0x0][0x380] ;  /* 0x00007000ff0477ac */ /* 0x000e220008000a00 */
[----:B------:R-:W-:Y:S01]  /*1770*/  IADD3 R5, PT, PT, R11, -R10, RZ ;  /* 0x8000000a0b057210 */ /* 0x000fe20007ffe0ff */
[----:B------:R-:W-:Y:S01]  /*1780*/  BSSY.RECONVERGENT B2, `(.L_x_141) ;  /* 0x000003b000027945 */ /* 0x000fe20003800200 */
[----:B------:R-:W-:Y:S02]  /*1790*/  IADD3 R3, P0, PT, R10, R20, RZ ;  /* 0x000000140a037210 */ /* 0x000fe40007f1e0ff */
[----:B------:R-:W-:Y:S02]  /*17a0*/  ISETP.GT.AND P1, PT, R5, 0x1800, PT ;  /* 0x000018000500780c */ /* 0x000fe40003f24270 */
[----:B------:R-:W-:Y:S02]  /*17b0*/  IADD3.X R6, PT, PT, RZ, RZ, RZ, P0, !PT ;  /* 0x000000ffff067210 */ /* 0x000fe400007fe4ff */
[----:B0-----:R-:W-:-:S04]  /*17c0*/  LEA R4, P0, R3, UR4, 0x2 ;  /* 0x0000000403047c11 */ /* 0x001fc8000f8010ff */
[----:B------:R-:W-:Y:S02]  /*17d0*/  LEA.HI.X R3, R3, UR5, R6, 0x2, P0 ;  /* 0x0000000503037c11 */ /* 0x000fe400080f1406 */
[----:B------:R-:W-:-:S04]  /*17e0*/  IADD3 R4, P0, PT, R4, 0x1000, RZ ;  /* 0x0000100004047810 */ /* 0x000fc80007f1e0ff */
[----:B------:R-:W-:Y:S02]  /*17f0*/  IADD3.X R5, PT, PT, RZ, R3, RZ, P0, !PT ;  /* 0x00000003ff057210 */ /* 0x000fe400007fe4ff */
[----:B------:R-:W-:Y:S02]  /*1800*/  PLOP3.LUT P0, PT, PT, PT, PT, 0x80, 0x8 ;  /* 0x000000000008781c */ /* 0x000fe40003f0f070 */
[----:B------:R-:W-:Y:S01]  /*1810*/  IADD3 R3, PT, PT, R10, R20, RZ ;  /* 0x000000140a037210 */ /* 0x000fe20007ffe0ff */
[----:B------:R-:W-:Y:S10]  /*1820*/  @!P1 BRA `(.L_x_142) ;  /* 0x0000000000c09947 */ /* 0x000ff40003800000 */
[----:B------:R-:W-:Y:S02]  /*1830*/  PLOP3.LUT P0, PT, PT, PT, PT, 0x8, 0x80 ;  /* 0x000000000080781c */ /* 0x000fe40003f0e170 */
[----:B------:R-:W-:-:S11]  /*1840*/  IADD3 R13, PT, PT, R11, -0x1800, RZ ;  /* 0xffffe8000b0d7810 */ /* 0x000fd60007ffe0ff */
.L_x_143:
        /* <DEDUP_REMOVED lines=46> */
.L_x_142:
[----:B------:R-:W-:Y:S05]  /*1b30*/  BSYNC.RECONVERGENT B2 ;  /* 0x0000000000027941 */ /* 0x000fea0003800200 */
.L_x_141:
        /* <DEDUP_REMOVED lines=31> */
.L_x_145:
[----:B------:R-:W-:Y:S05]  /*1d30*/  BSYNC.RECONVERGENT B2 ;  /* 0x0000000000027941 */ /* 0x000fea0003800200 */
.L_x_144:
        /* <DEDUP_REMOVED lines=9> */
[----:B----4-:R-:W-:-:S04]  /*1dd0*/  FADD R0, R0, R3 ;  /* 0x0000000300007221 */ /* 0x010fc80000000000 */
[----:B--2---:R-:W-:-:S04]  /*1de0*/  FADD R0, R0, R9 ;  /* 0x0000000900007221 */ /* 0x004fc80000000000 */
[----:B---3--:R-:W-:-:S07]  /*1df0*/  FADD R0, R0, R11 ;  /* 0x0000000b00007221 */ /* 0x008fce0000000000 */
.L_x_137:
[----:B------:R-:W-:Y:S05]  /*1e00*/  BSYNC.RECONVERGENT B1 ;  /* 0x0000000000017941 */ /* 0x000fea0003800200 */
.L_x_135:
        /* <DEDUP_REMOVED lines=32> */
[----:B---3--:R-:W0:Y:S04]  /*2010*/  LDS.128 R4, [UR4+0x10] ;  /* 0x00001004ff047984 */ /* 0x008e280008000c00 */
        /* <DEDUP_REMOVED lines=19> */
.L_x_118:
        /* <DEDUP_REMOVED lines=12> */
.L_x_148:
[----:B------:R-:W-:Y:S05]  /*2210*/  BSYNC.RECONVERGENT B1 ;  /* 0x0000000000017941 */ /* 0x000fea0003800200 */
.L_x_147:
        /* <DEDUP_REMOVED lines=16> */
.L_x_153:
        /* <DEDUP_REMOVED lines=9> */
.L_x_152:
[----:B------:R-:W-:Y:S05]  /*23b0*/  BSYNC.RECONVERGENT B2 ;  /* 0x0000000000027941 */ /* 0x000fea0003800200 */
.L_x_151:
        /* <DEDUP_REMOVED lines=8> */
.L_x_156:
        /* <DEDUP_REMOVED lines=43> */
.L_x_155:
[----:B------:R-:W-:Y:S05]  /*26f0*/  BSYNC.RECONVERGENT B2 ;  /* 0x0000000000027941 */ /* 0x000fea0003800200 */
.L_x_154:
        /* <DEDUP_REMOVED lines=26> */
.L_x_158:
[----:B------:R-:W-:Y:S05]  /*28a0*/  BSYNC.RECONVERGENT B2 ;  /* 0x0000000000027941 */ /* 0x000fea0003800200 */
.L_x_157:
        /* <DEDUP_REMOVED lines=12> */
.L_x_150:
[----:B------:R-:W-:Y:S05]  /*2970*/  BSYNC.RECONVERGENT B1 ;  /* 0x0000000000017941 */ /* 0x000fea0003800200 */
.L_x_149:
[----:B------:R-:W-:Y:S02]  /*2980*/  ISETP.GE.AND P0, PT, R3, 0x200, PT ;  /* 0x000002000300780c */ /* 0x000fe40003f06270 */
[----:B0----5:R-:W-:-:S11]  /*2990*/  MOV R5, R0 ;  /* 0x0000000000057202 */ /* 0x021fd60000000f00 */
[----:B------:R-:W-:Y:S05]  /*29a0*/  @!P0 BRA `(.L_x_159) ;  /* 0x0000000000d08947 */ /* 0x000fea0003800000 */
[----:B------:R-:W0:Y:S01]  /*29b0*/  S2R R7, SR_LANEID ;  /* 0x0000000000077919 */ /* 0x000e220000000000 */
[----:B------:R-:W1:Y:S02]  /*29c0*/  SHFL.DOWN PT, R0, R5, 0x1, 0x1f ;  /* 0x08201f0005007f89 */ /* 0x000e6400000e0000 */
[----:B-1----:R-:W-:Y:S01]  /*29d0*/  FADD R0, R0, R5 ;  /* 0x0000000500007221 */ /* 0x002fe20000000000 */
[C---:B0-----:R-:W-:Y:S02]  /*29e0*/  ISETP.GT.AND P0, PT, R7.reuse, 0x1e, PT ;  /* 0x0000001e0700780c */ /* 0x041fe40003f04270 */
[----:B------:R-:W-:Y:S02]  /*29f0*/  ISETP.NE.AND P1, PT, R7, RZ, PT ;  /* 0x000000ff0700720c */ /* 0x000fe40003f25270 */
[----:B------:R-:W-:Y:S02]  /*2a00*/  FSEL R0, R5, R0, P0 ;  /* 0x0000000005007208 */ /* 0x000fe40000000000 */
[----:B------:R-:W-:-:S03]  /*2a10*/  ISETP.GT.AND P0, PT, R7, 0x1d, PT ;  /* 0x0000001d0700780c */ /* 0x000fc60003f04270 */
[----:B------:R-:W0:Y:S06]  /*2a20*/  SHFL.DOWN PT, R3, R0, 0x2, 0x1f ;  /* 0x08401f0000037f89 */ /* 0x000e2c00000e0000 */
        /* <DEDUP_REMOVED lines=24> */
[----:B--2---:R-:W0:Y:S04]  /*2bb0*/  LDS.128 R4, [UR4+0x10] ;  /* 0x00001004ff047984 */ /* 0x004e280008000c00 */
        /* <DEDUP_REMOVED lines=19> */
.L_x_159:
[----:B------:R-:W0:Y:S01]  /*2cf0*/  S2R R4, SR_LANEID ;  /* 0x0000000000047919 */ /* 0x000e220000000000 */
[----:B------:R-:W-:-:S04]  /*2d00*/  LOP3.LUT R0, R2, 0x3e0, RZ, 0xc0, !PT ;  /* 0x000003e002007812 */ /* 0x000fc800078ec0ff */
[----:B------:R-:W-:Y:S02]  /*2d10*/  IADD3 R6, PT, PT, R0, 0x20, RZ ;  /* 0x0000002000067810 */ /* 0x000fe40007ffe0ff */
[----:B------:R-:W-:Y:S02]  /*2d20*/  LOP3.LUT R0, RZ, R0, RZ, 0x33, !PT ;  /* 0x00000000ff007212 */ /* 0x000fe400078e33ff */
[-C--:B------:R-:W-:Y:S02]  /*2d30*/  ISETP.GT.AND P0, PT, R6, R3.reuse, PT ;  /* 0x000000030600720c */ /* 0x080fe40003f04270 */
[----:B------:R-:W-:-:S04]  /*2d40*/  IADD3 R0, PT, PT, R0, R3, RZ ;  /* 0x0000000300007210 */ /* 0x000fc80007ffe0ff */
[----:B------:R-:W-:-:S05]  /*2d50*/  SEL R6, R0, 0x1f, P0 ;  /* 0x0000001f00067807 */ /* 0x000fca0000000000 */
[----:B------:R-:W1:Y:S01]  /*2d60*/  SHFL.DOWN PT, R0, R5, 0x1, R6 ;  /* 0x0820000005007989 */ /* 0x000e6200000e0006 */
[C---:B0-----:R-:W-:Y:S02]  /*2d70*/  ISETP.GE.AND P0, PT, R4.reuse, R6, PT ;  /* 0x000000060400720c */ /* 0x041fe40003f06270 */
[C---:B------:R-:W-:Y:S02]  /*2d80*/  IADD3 R7, PT, PT, R4.reuse, 0x2, RZ ;  /* 0x0000000204077810 */ /* 0x040fe40007ffe0ff */
[----:B------:R-:W-:-:S09]  /*2d90*/  ISETP.NE.AND P1, PT, R4, RZ, PT ;  /* 0x000000ff0400720c */ /* 0x000fd20003f25270 */
[----:B-1----:R-:W-:Y:S01]  /*2da0*/  @!P0 FADD R5, R0, R5 ;  /* 0x0000000500058221 */ /* 0x002fe20000000000 */
[-C--:B------:R-:W-:Y:S02]  /*2db0*/  ISETP.GT.AND P0, PT, R7, R6.reuse, PT ;  /* 0x000000060700720c */ /* 0x080fe40003f04270 */
[----:B------:R-:W-:Y:S01]  /*2dc0*/  IADD3 R7, PT, PT, R4, 0x4, RZ ;  /* 0x0000000404077810 */ /* 0x000fe20007ffe0ff */
[----:B------:R-:W0:Y:S01]  /*2dd0*/  @!P1 S2R R8, SR_CgaCtaId ;  /* 0x0000000000089919 */ /* 0x000e220000008800 */
        /* <DEDUP_REMOVED lines=31> */
[----:B-1----:R-:W1:Y:S04]  /*2fd0*/  LDS.128 R4, [UR4+0x20] ;  /* 0x00002004ff047984 */ /* 0x002e680008000c00 */
        /* <DEDUP_REMOVED lines=29> */
.L_x_146:
        /* <DEDUP_REMOVED lines=28> */
[----:B------:R-:W-:Y:S02]  /*3370*/  HFMA2 R11, -RZ, RZ, 0, 0.0078125 ;  /* 0x00002000ff0b7431 */ /* 0x000fe400000001ff */
        /* <DEDUP_REMOVED lines=11> */
.L_x_162:
[----:B------:R-:W-:-:S05]  /*3430*/  IMAD.WIDE R2, R11, 0x4, R4 ;  /* 0x000000040b027825 */ /* 0x000fca00078e0204 */
        /* <DEDUP_REMOVED lines=15> */
[----:B------:R0:W5:Y:S02]  /*3530*/  LDG.E.CONSTANT R18, desc[UR6][R2.64+0x7800] ;  /* 0x0078000602127981 */ /* 0x000164000c1e9900 */
[----:B0-----:R-:W-:-:S04]  /*3540*/  MOV R3, R7 ;  /* 0x0000000700037202 */ /* 0x001fc80000000f00 */
[----:B------:R-:W-:-:S04]  /*3550*/  IADD3 R2, PT, PT, -R11, R3, RZ ;  /* 0x000000030b027210 */ /* 0x000fc80007ffe1ff */
[----:B------:R-:W-:Y:S01]  /*3560*/  ISETP.GE.AND P0, PT, R2, 0x2000, PT ;  /* 0x000020000200780c */ /* 0x000fe20003f06270 */
        /* <DEDUP_REMOVED lines=17> */
[----:B------:R-:W-:-:S04]  /*3680*/  IADD3 R11, PT, PT, R11, 0x2000, RZ ;  /* 0x000020000b0b7810 */ /* 0x000fc80007ffe0ff */
[----:B------:R-:W-:-:S13]  /*3690*/  ISETP.GT.AND P0, PT, R11, R6, PT ;  /* 0x000000060b00720c */ /* 0x000fda0003f04270 */
[----:B------:R-:W-:Y:S05]  /*36a0*/  @!P0 BRA `(.L_x_162) ;  /* 0xfffffffc00608947 */ /* 0x000fea000383ffff */
.L_x_160:
        /* <DEDUP_REMOVED lines=20> */
.L_x_166:
        /* <DEDUP_REMOVED lines=8> */
.L_x_165:
[----:B------:R-:W-:Y:S05]  /*3870*/  BSYNC.RECONVERGENT B2 ;  /* 0x0000000000027941 */ /* 0x000fea0003800200 */
.L_x_164:
        /* <DEDUP_REMOVED lines=16> */
.L_x_169:
        /* <DEDUP_REMOVED lines=46> */
.L_x_168:
[----:B------:R-:W-:Y:S05]  /*3c60*/  BSYNC.RECONVERGENT B2 ;  /* 0x0000000000027941 */ /* 0x000fea0003800200 */
.L_x_167:
        /* <DEDUP_REMOVED lines=31> */
.L_x_171:
[----:B------:R-:W-:Y:S05]  /*3e60*/  BSYNC.RECONVERGENT B2 ;  /* 0x0000000000027941 */ /* 0x000fea0003800200 */
.L_x_170:
        /* <DEDUP_REMOVED lines=12> */
.L_x_163:
[----:B------:R-:W-:Y:S05]  /*3f30*/  BSYNC.RECONVERGENT B1 ;  /* 0x0000000000017941 */ /* 0x000fea0003800200 */
.L_x_161:
        /* <DEDUP_REMOVED lines=50> */
[----:B------:R-:W-:-:S07]  /*4260*/  FADD R0, R18, R19 ;  /* 0x0000001312007221 */ /* 0x000fce0000000000 */
.L_x_133:
[----:B------:R-:W-:Y:S05]  /*4270*/  BSYNC.RECONVERGENT B0 ;  /* 0x0000000000007941 */ /* 0x000fea0003800200 */
.L_x_117:
[----:B------:R-:W-:Y:S05]  /*4280*/  @P0 EXIT ;  /* 0x000000000000094d */ /* 0x000fea0003800000 */
[----:B0-23--:R-:W0:Y:S01]  /*4290*/  LDC.64 R2, c[0x0][0x388] ;  /* 0x0000e200ff027b82 */ /* 0x00de220000000a00 */
[----:B------:R-:W4:Y:S02]  /*42a0*/  LDCU UR4, c[0x0][0x398] ;  /* 0x00007300ff0477ac */ /* 0x000f240008000800 */
[----:B----4-:R-:W-:-:S05]  /*42b0*/  FADD R5, R0, UR4 ;  /* 0x0000000400057e21 */ /* 0x010fca0008000000 */
[----:B0-----:R-:W-:Y:S01]  /*42c0*/  STG.E desc[UR6][R2.64], R5 ;  /* 0x0000000502007986 */ /* 0x001fe2000c101906 */
[----:B------:R-:W-:Y:S05]  /*42d0*/  EXIT ;  /* 0x000000000000794d */ /* 0x000fea0003800000 */
.L_x_172:
        /* <DEDUP_REMOVED lines=10> */
.L_x_265:


//--------------------- .text._ZN3cub18CUB_300001_SM_10006detail6reduce18DeviceReduceKernelINS2_10policy_hubIfjN4cuda3std3__44plusIfEEE10Policy1000EN6thrust24THRUST_300001_SM_1000_NS10device_ptrIfEEjS9_fNS7_10__identityEEEvT0_PT3_T1_NS0_13GridEvenShareISK_EET2_T4_ --------------------------
	.section	.text._ZN3cub18CUB_300001_SM_10006detail6reduce18DeviceReduceKernelINS2_10policy_hubIfjN4cuda3std3__44plusIfEEE10Policy1000EN6thrust24THRUST_300001_SM_1000_NS10device_ptrIfEEjS9_fNS7_10__identityEEEvT0_PT3_T1_NS0_13GridEvenShareISK_EET2_T4_,"ax",@progbits
	.align	128
        .global         _ZN3cub18CUB_300001_SM_10006detail6reduce18DeviceReduceKernelINS2_10policy_hubIfjN4cuda3std3__44plusIfEEE10Policy1000EN6thrust24THRUST_300001_SM_1000_NS10device_ptrIfEEjS9_fNS7_10__identityEEEvT0_PT3_T1_NS0_13GridEvenShareISK_EET2_T4_
        .type           _ZN3cub18CUB_300001_SM_10006detail6reduce18DeviceReduceKernelINS2_10policy_hubIfjN4cuda3std3__44plusIfEEE10Policy1000EN6thrust24THRUST_300001_SM_1000_NS10device_ptrIfEEjS9_fNS7_10__identityEEEvT0_PT3_T1_NS0_13GridEvenShareISK_EET2_T4_,@function
        .size           _ZN3cub18CUB_300001_SM_10006detail6reduce18DeviceReduceKernelINS2_10policy_hubIfjN4cuda3std3__44plusIfEEE10Policy1000EN6thrust24THRUST_300001_SM_1000_NS10device_ptrIfEEjS9_fNS7_10__identityEEEvT0_PT3_T1_NS0_13GridEvenShareISK_EET2_T4_,(.L_x_266 - _ZN3cub18CUB_300001_SM_10006detail6reduce18DeviceReduceKernelINS2_10policy_hubIfjN4cuda3std3__44plusIfEEE10Policy1000EN6thrust24THRUST_300001_SM_1000_NS10device_ptrIfEEjS9_fNS7_10__identityEEEvT0_PT3_T1_NS0_13GridEvenShareISK_EET2_T4_)
        .other          _ZN3cub18CUB_300001_SM_10006detail6reduce18DeviceReduceKernelINS2_10policy_hubIfjN4cuda3std3__44plusIfEEE10Policy1000EN6thrust24THRUST_300001_SM_1000_NS10device_ptrIfEEjS9_fNS7_10__identityEEEvT0_PT3_T1_NS0_13GridEvenShareISK_EET2_T4_,@"STO_CUDA_ENTRY STV_DEFAULT"
_ZN3cub18CUB_300001_SM_10006detail6reduce18DeviceReduceKernelINS2_10policy_hubIfjN4cuda3std3__44plusIfEEE10Policy1000EN6thrust24THRUST_300001_SM_1000_NS10device_ptrIfEEjS9_fNS7_10__identityEEEvT0_PT3_T1_NS0_13GridEvenShareISK_EET2_T4_:
.text._ZN3cub18CUB_300001_SM_10006detail6reduce18DeviceReduceKernelINS2_10policy_hubIfjN4cuda3std3__44plusIfEEE10Policy1000EN6thrust24THRUST_300001_SM_1000_NS10device_ptrIfEEjS9_fNS7_10__identityEEEvT0_PT3_T1_NS0_13GridEvenShareISK_EET2_T4_:
[----:B------:R-:W-:Y:S01]  /*0000*/  LDC R1, c[0x0][0x37c] ;  /* 0x0000df00ff017b82 */ /* 0x000fe20000000800 */
[----:B------:R-:W0:Y:S07]  /*0010*/  S2R R3, SR_CTAID.X ;  /* 0x0000000000037919 */ /* 0x000e2e0000002500 */
[----:B------:R-:W1:Y:S01]  /*0020*/  LDC.64 R6, c[0x0][0x3a8] ;  /* 0x0000ea00ff067b82 */ /* 0x000e620000000a00 */
[----:B------:R-:W2:Y:S01]  /*0030*/  LDCU.64 UR6, c[0x0][0x358] ;  /* 0x00006b00ff0677ac */ /* 0x000ea20008000a00 */
[----:B------:R-:W-:Y:S01]  /*0040*/  BSSY.RECONVERGENT B0, `(.L_x_173) ;  /* 0x000027a000007945 */ /* 0x000fe20003800200 */
[----:B-1----:R-:W-:Y:S01]  /*0050*/  SHF.L.U32 R13, R7, 0xd, RZ ;  /* 0x0000000d070d7819 */ /* 0x002fe200000006ff */
[----:B0-----:R-:W-:-:S05]  /*0060*/  IMAD R0, R3, -0x2000, R6 ;  /* 0xffffe00003007824 */ /* 0x001fca00078e0206 */
[----:B------:R-:W-:-:S13]  /*0070*/  ISETP.GT.U32.AND P0, PT, R0, 0x1fff, PT ;  /* 0x00001fff0000780c */ /* 0x000fda0003f04070 */
[----:B--2---:R-:W-:Y:S05]  /*0080*/  @P0 BRA `(.L_x_174) ;  /* 0x0000001000d40947 */ /* 0x004fea0003800000 */
[----:B------:R-:W0:Y:S01]  /*0090*/  S2R R2, SR_TID.X ;  /* 0x0000000000027919 */ /* 0x000e220000002100 */
[----:B------:R-:W-:Y:S01]  /*00a0*/  BSSY.RECONVERGENT B1, `(.L_x_175) ;  /* 0x000000a000017945 */ /* 0x000fe20003800200 */
[----:B------:R-:W-:Y:S01]  /*00b0*/  HFMA2 R15, -RZ, RZ, 0, 0 ;  /* 0x00000000ff0f7431 */ /* 0x000fe200000001ff */
[----:B0-----:R-:W-:Y:S02]  /*00c0*/  ISETP.GE.U32.AND P0, PT, R2, R0, PT ;  /* 0x000000000200720c */ /* 0x001fe40003f06070 */
[----:B------:R-:W-:-:S11]  /*00d0*/  MOV R4, R2 ;  /* 0x0000000200047202 */ /* 0x000fd60000000f00 */
[----:B------:R-:W-:Y:S05]  /*00e0*/  @P0 BRA `(.L_x_176) ;  /* 0x0000000000140947 */ /* 0x000fea0003800000 */
[----:B------:R-:W0:Y:S01]  /*00f0*/  LDC.64 R8, c[0x0][0x380] ;  /* 0x0000e000ff087b82 */ /* 0x000e220000000a00 */
[----:B------:R-:W-:-:S05]  /*0100*/  LEA R5, R3, R2, 0xd ;  /* 0x0000000203057211 */ /* 0x000fca00078e68ff */
[----:B0-----:R-:W-:-:S05]  /*0110*/  IMAD.WIDE.U32 R8, R5, 0x4, R8 ;  /* 0x0000000405087825 */ /* 0x001fca00078e0008 */
[----:B------:R0:W5:Y:S01]  /*0120*/  LDG.E R15, desc[UR6][R8.64] ;  /* 0x00000006080f7981 */ /* 0x000162000c1e1900 */
[----:B------:R-:W-:-:S07]  /*0130*/  IADD3 R4, PT, PT, R2, 0x200, RZ ;  /* 0x0000020002047810 */ /* 0x000fce0007ffe0ff */
.L_x_176:
[----:B------:R-:W-:Y:S05]  /*0140*/  BSYNC.RECONVERGENT B1 ;  /* 0x0000000000017941 */ /* 0x000fea0003800200 */
.L_x_175:
[----:B------:R-:W-:Y:S01]  /*0150*/  ISETP.GE.U32.AND P0, PT, R4, R0, PT ;  /* 0x000000000400720c */ /* 0x000fe20003f06070 */
[----:B------:R-:W-:-:S12]  /*0160*/  BSSY.RECONVERGENT B1, `(.L_x_177) ;  /* 0x00000a5000017945 */ /* 0x000fd80003800200 */
[----:B------:R-:W-:Y:S05]  /*0170*/  @P0 BRA `(.L_x_178) ;  /* 0x00000008008c0947 */ /* 0x000fea0003800000 */
[----:B------:R-:W-:Y:S01]  /*0180*/  LOP3.LUT R5, RZ, R4, RZ, 0x33, !PT ;  /* 0x00000004ff057212 */ /* 0x000fe200078e33ff */
[----:B------:R-:W-:Y:S03]  /*0190*/  BSSY.RECONVERGENT B2, `(.L_x_179) ;  /* 0x0000053000027945 */ /* 0x000fe60003800200 */
[----:B------:R-:W-:-:S05]  /*01a0*/  IADD3 R6, PT, PT, R5, R6, RZ ;  /* 0x0000000605067210 */ /* 0x000fca0007ffe0ff */
[----:B------:R-:W-:-:S05]  /*01b0*/  IMAD R6, R3, -0x2000, R6 ;  /* 0xffffe00003067824 */ /* 0x000fca00078e0206 */
[C---:B------:R-:W-:Y:S02]  /*01c0*/  ISETP.GE.U32.AND P0, PT, R6.reuse, 0x1e00, PT ;  /* 0x00001e000600780c */ /* 0x040fe40003f06070 */
[----:B------:R-:W-:-:S04]  /*01d0*/  LEA.HI R5, R6, 0x1, RZ, 0x17 ;  /* 0x0000000106057811 */ /* 0x000fc800078fb8ff */
[----:B------:R-:W-:-:S07]  /*01e0*/  LOP3.LUT R6, R5, 0xf, RZ, 0xc0, !PT ;  /* 0x0000000f05067812 */ /* 0x000fce00078ec0ff */
[----:B------:R-:W-:Y:S05]  /*01f0*/  @!P0 BRA `(.L_x_180) ;  /* 0x0000000400308947 */ /* 0x000fea0003800000 */
[----:B------:R-:W-:Y:S01]  /*0200*/  LOP3.LUT R10, R5, 0xfffff0, RZ, 0xc0, !PT ;  /* 0x00fffff0050a7812 */ /* 0x000fe200078ec0ff */
[----:B------:R-:W-:Y:S01]  /*0210*/  BSSY.RECONVERGENT B3, `(.L_x_181) ;  /* 0x0000049000037945 */ /* 0x000fe20003800200 */
[----:B0-----:R-:W-:Y:S02]  /*0220*/  LOP3.LUT R9, R4, 0x1000, RZ, 0xfc, !PT ;  /* 0x0000100004097812 */ /* 0x001fe400078efcff */
[----:B------:R-:W-:Y:S02]  /*0230*/  LEA R4, R3, R4, 0xd ;  /* 0x0000000403047211 */ /* 0x000fe400078e68ff */
[----:B------:R-:W-:-:S07]  /*0240*/  IADD3 R10, PT, PT, -R10, RZ, RZ ;  /* 0x000000ff0a0a7210 */ /* 0x000fce0007ffe1ff */
.L_x_182:
[----:B------:R-:W0:Y:S02]  /*0250*/  LDC.64 R12, c[0x0][0x380] ;  /* 0x0000e000ff0c7b82 */ /* 0x000e240000000a00 */
[----:B0-----:R-:W-:-:S05]  /*0260*/  IMAD.WIDE.U32 R22, R4, 0x4, R12 ;  /* 0x0000000404167825 */ /* 0x001fca00078e000c */
[----:B------:R0:W2:Y:S01]  /*0270*/  LDG.E R8, desc[UR6][R22.64] ;  /* 0x0000000616087981 */ /* 0x0000a2000c1e1900 */
[C---:B------:R-:W-:Y:S02]  /*0280*/  IADD3 R25, PT, PT, R4.reuse, 0x200, RZ ;  /* 0x0000020004197810 */ /* 0x040fe40007ffe0ff */
[C---:B------:R-:W-:Y:S02]  /*0290*/  IADD3 R21, PT, PT, R4.reuse, 0x400, RZ ;  /* 0x0000040004157810 */ /* 0x040fe40007ffe0ff */
[C---:B------:R-:W-:Y:S01]  /*02a0*/  IADD3 R17, PT, PT, R4.reuse, 0x600, RZ ;  /* 0x0000060004117810 */ /* 0x040fe20007ffe0ff */
[----:B------:R-:W-:Y:S01]  /*02b0*/  IMAD.WIDE.U32 R24, R25, 0x4, R12 ;  /* 0x0000000419187825 */ /* 0x000fe200078e000c */
[----:B------:R-:W-:-:S03]  /*02c0*/  IADD3 R19, PT, PT, R4, 0x800, RZ ;  /* 0x0000080004137810 */ /* 0x000fc60007ffe0ff */
[--C-:B------:R-:W-:Y:S01]  /*02d0*/  IMAD.WIDE.U32 R20, R21, 0x4, R12.reuse ;  /* 0x0000000415147825 */ /* 0x100fe200078e000c */
[----:B------:R-:W3:Y:S01]  /*02e0*/  LDG.E R7, desc[UR6][R24.64] ;  /* 0x0000000618077981 */ /* 0x000ee2000c1e1900 */
[C---:B------:R-:W-:Y:S02]  /*02f0*/  IADD3 R11, PT, PT, R4.reuse, 0xa00, RZ ;  /* 0x00000a00040b7810 */ /* 0x040fe40007ffe0ff */
[--C-:B------:R-:W-:Y:S01]  /*0300*/  IMAD.WIDE.U32 R16, R17, 0x4, R12.reuse ;  /* 0x0000000411107825 */ /* 0x100fe200078e000c */
[----:B------:R1:W4:Y:S01]  /*0310*/  LDG.E R29, desc[UR6][R20.64] ;  /* 0x00000006141d7981 */ /* 0x000322000c1e1900 */
[C---:B------:R-:W-:Y:S02]  /*0320*/  IADD3 R14, PT, PT, R4.reuse, 0xc00, RZ ;  /* 0x00000c00040e7810 */ /* 0x040fe40007ffe0ff */
[--C-:B------:R-:W-:Y:S01]  /*0330*/  IMAD.WIDE.U32 R18, R19, 0x4, R12.reuse ;  /* 0x0000000413127825 */ /* 0x100fe200078e000c */
[----:B------:R1:W4:Y:S03]  /*0340*/  LDG.E R28, desc[UR6][R16.64] ;  /* 0x00000006101c7981 */ /* 0x000326000c1e1900 */
[----:B0-----:R-:W-:Y:S01]  /*0350*/  IMAD.WIDE.U32 R22, R11, 0x4, R12 ;  /* 0x000000040b167825 */ /* 0x001fe200078e000c */
[----:B------:R-:W4:Y:S01]  /*0360*/  LDG.E R27, desc[UR6][R18.64] ;  /* 0x00000006121b7981 */ /* 0x000f22000c1e1900 */
[----:B------:R-:W-:-:S02]  /*0370*/  IADD3 R11, PT, PT, R4, 0xe00, RZ ;  /* 0x00000e00040b7810 */ /* 0x000fc40007ffe0ff */
[--C-:B-1----:R-:W-:Y:S01]  /*0380*/  IMAD.WIDE.U32 R20, R14, 0x4, R12.reuse ;  /* 0x000000040e147825 */ /* 0x102fe200078e000c */
[----:B------:R0:W4:Y:S01]  /*0390*/  LDG.E R26, desc[UR6][R22.64] ;  /* 0x00000006161a7981 */ /* 0x000122000c1e1900 */
[C---:B------:R-:W-:Y:S02]  /*03a0*/  IADD3 R14, PT, PT, R4.reuse, 0x1000, RZ ;  /* 0x00001000040e7810 */ /* 0x040fe40007ffe0ff */
[C---:B------:R-:W-:Y:S01]  /*03b0*/  IADD3 R24, PT, PT, R4.reuse, 0x1200, RZ ;  /* 0x0000120004187810 */ /* 0x040fe20007ffe0ff */
[--C-:B------:R-:W-:Y:S01]  /*03c0*/  IMAD.WIDE.U32 R16, R11, 0x4, R12.reuse ;  /* 0x000000040b107825 */ /* 0x100fe200078e000c */
[----:B------:R1:W4:Y:S01]  /*03d0*/  LDG.E R25, desc[UR6][R20.64] ;  /* 0x0000000614197981 */ /* 0x000322000c1e1900 */
[----:B------:R-:W-:Y:S02]  /*03e0*/  IADD3 R11, PT, PT, R4, 0x1400, RZ ;  /* 0x00001400040b7810 */ /* 0x000fe40007ffe0ff */
[--C-:B0-----:R-:W-:Y:S02]  /*03f0*/  IMAD.WIDE.U32 R22, R24, 0x4, R12.reuse ;  /* 0x0000000418167825 */ /* 0x101fe400078e000c */
[----:B------:R0:W4:Y:S02]  /*0400*/  LDG.E R24, desc[UR6][R16.64] ;  /* 0x0000000610187981 */ /* 0x000124000c1e1900 */
[--C-:B-1----:R-:W-:Y:S01]  /*0410*/  IMAD.WIDE.U32 R20, R14, 0x4, R12.reuse ;  /* 0x000000040e147825 */ /* 0x102fe200078e000c */
[C---:B------:R-:W-:Y:S01]  /*0420*/  IADD3 R14, PT, PT, R4.reuse, 0x1600, RZ ;  /* 0x00001600040e7810 */ /* 0x040fe20007ffe0ff */
[----:B------:R1:W4:Y:S04]  /*0430*/  LDG.E R18, desc[UR6][R22.64] ;  /* 0x0000000616127981 */ /* 0x000328000c1e1900 */
[----:B------:R1:W4:Y:S01]  /*0440*/  LDG.E R19, desc[UR6][R20.64] ;  /* 0x0000000614137981 */ /* 0x000322000c1e1900 */
[----:B0-----:R-:W-:Y:S01]  /*0450*/  IMAD.WIDE.U32 R16, R11, 0x4, R12 ;  /* 0x000000040b107825 */ /* 0x001fe200078e000c */
[----:B-1----:R-:W-:-:S04]  /*0460*/  IADD3 R23, PT, PT, R4, 0x1800, RZ ;  /* 0x0000180004177810 */ /* 0x002fc80007ffe0ff */
[----:B------:R0:W4:Y:S01]  /*0470*/  LDG.E R11, desc[UR6][R16.64] ;  /* 0x00000006100b7981 */ /* 0x000122000c1e1900 */
[C---:B------:R-:W-:Y:S01]  /*0480*/  IADD3 R21, PT, PT, R4.reuse, 0x1a00, RZ ;  /* 0x00001a0004157810 */ /* 0x040fe20007ffe0ff */
[----:B0-----:R-:W-:Y:S01]  /*0490*/  IMAD.WIDE.U32 R16, R23, 0x4, R12 ;  /* 0x0000000417107825 */ /* 0x001fe200078e000c */
[----:B------:R-:W-:-:S03]  /*04a0*/  IADD3 R23, PT, PT, R4, 0x1c00, RZ ;  /* 0x00001c0004177810 */ /* 0x000fc60007ffe0ff */
[--C-:B------:R-:W-:Y:S02]  /*04b0*/  IMAD.WIDE.U32 R20, R21, 0x4, R12.reuse ;  /* 0x0000000415147825 */ /* 0x100fe400078e000c */
[----:B------:R-:W4:Y:S02]  /*04c0*/  LDG.E R16, desc[UR6][R16.64] ;  /* 0x0000000610107981 */ /* 0x000f24000c1e1900 */
[----:B------:R-:W-:Y:S02]  /*04d0*/  IMAD.WIDE.U32 R22, R23, 0x4, R12 ;  /* 0x0000000417167825 */ /* 0x000fe400078e000c */
[----:B------:R-:W4:Y:S04]  /*04e0*/  LDG.E R20, desc[UR6][R20.64] ;  /* 0x0000000614147981 */ /* 0x000f28000c1e1900 */
[----:B------:R-:W4:Y:S01]  /*04f0*/  LDG.E R22, desc[UR6][R22.64] ;  /* 0x0000000616167981 */ /* 0x000f22000c1e1900 */
[----:B--2--5:R-:W-:Y:S01]  /*0500*/  FADD R8, R8, R15 ;  /* 0x0000000f08087221 */ /* 0x024fe20000000000 */
[----:B------:R-:W-:-:S06]  /*0510*/  IMAD.WIDE.U32 R14, R14, 0x4, R12 ;  /* 0x000000040e0e7825 */ /* 0x000fcc00078e000c */
[----:B------:R0:W2:Y:S02]  /*0520*/  LDG.E R14, desc[UR6][R14.64] ;  /* 0x000000060e0e7981 */ /* 0x0000a4000c1e1900 */
[----:B0-----:R-:W-:-:S05]  /*0530*/  IADD3 R15, PT, PT, R4, 0x1e00, RZ ;  /* 0x00001e00040f7810 */ /* 0x001fca0007ffe0ff */
[----:B------:R-:W-:-:S06]  /*0540*/  IMAD.WIDE.U32 R12, R15, 0x4, R12 ;  /* 0x000000040f0c7825 */ /* 0x000fcc00078e000c */
[----:B------:R-:W2:Y:S01]  /*0550*/  LDG.E R12, desc[UR6][R12.64] ;  /* 0x000000060c0c7981 */ /* 0x000ea2000c1e1900 */
        /* <DEDUP_REMOVED lines=8> */
[----:B------:R-:W-:Y:S01]  /*05e0*/  FADD R18, R19, R18 ;  /* 0x0000001213127221 */ /* 0x000fe20000000000 */
[----:B------:R-:W-:-:S03]  /*05f0*/  IADD3 R10, PT, PT, R10, 0x10, RZ ;  /* 0x000000100a0a7810 */ /* 0x000fc60007ffe0ff */
[----:B------:R-:W-:Y:S01]  /*0600*/  FADD R11, R18, R11 ;  /* 0x0000000b120b7221 */ /* 0x000fe20000000000 */
[----:B------:R-:W-:Y:S02]  /*0610*/  ISETP.NE.AND P0, PT, R10, RZ, PT ;  /* 0x000000ff0a00720c */ /* 0x000fe40003f05270 */
[----:B------:R-:W-:Y:S02]  /*0620*/  IADD3 R9, PT, PT, R9, 0x2000, RZ ;  /* 0x0000200009097810 */ /* 0x000fe40007ffe0ff */
[----:B------:R-:W-:Y:S01]  /*0630*/  IADD3 R4, PT, PT, R4, 0x2000, RZ ;  /* 0x0000200004047810 */ /* 0x000fe20007ffe0ff */
[----:B--2---:R-:W-:-:S04]  /*0640*/  FADD R11, R11, R14 ;  /* 0x0000000e0b0b7221 */ /* 0x004fc80000000000 */
[----:B------:R-:W-:-:S04]  /*0650*/  FADD R11, R11, R16 ;  /* 0x000000100b0b7221 */ /* 0x000fc80000000000 */
[----:B------:R-:W-:-:S04]  /*0660*/  FADD R11, R11, R20 ;  /* 0x000000140b0b7221 */ /* 0x000fc80000000000 */
[----:B------:R-:W-:-:S04]  /*0670*/  FADD R11, R11, R22 ;  /* 0x000000160b0b7221 */ /* 0x000fc80000000000 */
[----:B------:R-:W-:Y:S01]  /*0680*/  FADD R15, R11, R12 ;  /* 0x0000000c0b0f7221 */ /* 0x000fe20000000000 */
[----:B------:R-:W-:Y:S06]  /*0690*/  @P0 BRA `(.L_x_182) ;  /* 0xfffffff800ec0947 */ /* 0x000fec000383ffff */
[----:B------:R-:W-:Y:S05]  /*06a0*/  BSYNC.RECONVERGENT B3 ;  /* 0x0000000000037941 */ /* 0x000fea0003800200 */
.L_x_181:
[----:B------:R-:W-:-:S07]  /*06b0*/  IADD3 R4, PT, PT, R9, -0x1000, RZ ;  /* 0xfffff00009047810 */ /* 0x000fce0007ffe0ff */
.L_x_180:
[----:B------:R-:W-:Y:S05]  /*06c0*/  BSYNC.RECONVERGENT B2 ;  /* 0x0000000000027941 */ /* 0x000fea0003800200 */
.L_x_179:
[----:B------:R-:W-:-:S13]  /*06d0*/  ISETP.NE.AND P0, PT, R6, RZ, PT ;  /* 0x000000ff0600720c */ /* 0x000fda0003f05270 */
[----:B------:R-:W-:Y:S05]  /*06e0*/  @!P0 BRA `(.L_x_178) ;  /* 0x0000000400308947 */ /* 0x000fea0003800000 */
[----:B------:R-:W-:Y:S01]  /*06f0*/  ISETP.GE.U32.AND P0, PT, R6, 0x8, PT ;  /* 0x000000080600780c */ /* 0x000fe20003f06070 */
[----:B------:R-:W-:Y:S01]  /*0700*/  BSSY.RECONVERGENT B2, `(.L_x_183) ;  /* 0x0000026000027945 */ /* 0x000fe20003800200 */
[----:B------:R-:W-:-:S04]  /*0710*/  LOP3.LUT R22, R5, 0x7, RZ, 0xc0, !PT ;  /* 0x0000000705167812 */ /* 0x000fc800078ec0ff */
[----:B------:R-:W-:-:S07]  /*0720*/  ISETP.NE.AND P1, PT, R22, RZ, PT ;  /* 0x000000ff1600720c */ /* 0x000fce0003f25270 */
[----:B------:R-:W-:Y:S06]  /*0730*/  @!P0 BRA `(.L_x_184) ;  /* 0x0000000000888947 */ /* 0x000fec0003800000 */
[----:B------:R-:W1:Y:S01]  /*0740*/  LDC.64 R6, c[0x0][0x380] ;  /* 0x0000e000ff067b82 */ /* 0x000e620000000a00 */
[----:B------:R-:W-:-:S04]  /*0750*/  LEA R19, R3, R4, 0xd ;  /* 0x0000000403137211 */ /* 0x000fc800078e68ff */
[C---:B------:R-:W-:Y:S02]  /*0760*/  IADD3 R17, PT, PT, R19.reuse, 0x200, RZ ;  /* 0x0000020013117810 */ /* 0x040fe40007ffe0ff */
[C---:B------:R-:W-:Y:S02]  /*0770*/  IADD3 R21, PT, PT, R19.reuse, 0x400, RZ ;  /* 0x0000040013157810 */ /* 0x040fe40007ffe0ff */
[C---:B------:R-:W-:Y:S02]  /*0780*/  IADD3 R13, PT, PT, R19.reuse, 0x600, RZ ;  /* 0x00000600130d7810 */ /* 0x040fe40007ffe0ff */
[C---:B0-----:R-:W-:Y:S01]  /*0790*/  IADD3 R9, PT, PT, R19.reuse, 0x800, RZ ;  /* 0x0000080013097810 */ /* 0x041fe20007ffe0ff */
[----:B-1----:R-:W-:-:S04]  /*07a0*/  IMAD.WIDE.U32 R10, R19, 0x4, R6 ;  /* 0x00000004130a7825 */ /* 0x002fc800078e0006 */
[--C-:B------:R-:W-:Y:S01]  /*07b0*/  IMAD.WIDE.U32 R16, R17, 0x4, R6.reuse ;  /* 0x0000000411107825 */ /* 0x100fe200078e0006 */
[----:B------:R0:W2:Y:S03]  /*07c0*/  LDG.E R14, desc[UR6][R10.64] ;  /* 0x000000060a0e7981 */ /* 0x0000a6000c1e1900 */
[--C-:B------:R-:W-:Y:S01]  /*07d0*/  IMAD.WIDE.U32 R20, R21, 0x4, R6.reuse ;  /* 0x0000000415147825 */ /* 0x100fe200078e0006 */
[----:B------:R1:W3:Y:S03]  /*07e0*/  LDG.E R18, desc[UR6][R16.64] ;  /* 0x0000000610127981 */ /* 0x0002e6000c1e1900 */
[--C-:B------:R-:W-:Y:S01]  /*07f0*/  IMAD.WIDE.U32 R12, R13, 0x4, R6.reuse ;  /* 0x000000040d0c7825 */ /* 0x100fe200078e0006 */
[----:B------:R-:W-:Y:S01]  /*0800*/  IADD3 R23, PT, PT, R19, 0xa00, RZ ;  /* 0x00000a0013177810 */ /* 0x000fe20007ffe0ff */
[----:B------:R-:W4:Y:S02]  /*0810*/  LDG.E R20, desc[UR6][R20.64] ;  /* 0x0000000614147981 */ /* 0x000f24000c1e1900 */
[--C-:B------:R-:W-:Y:S01]  /*0820*/  IMAD.WIDE.U32 R8, R9, 0x4, R6.reuse ;  /* 0x0000000409087825 */ /* 0x100fe200078e0006 */
[----:B------:R-:W-:Y:S01]  /*0830*/  IADD3 R25, PT, PT, R19, 0xc00, RZ ;  /* 0x00000c0013197810 */ /* 0x000fe20007ffe0ff */
[----:B------:R-:W4:Y:S02]  /*0840*/  LDG.E R12, desc[UR6][R12.64] ;  /* 0x000000060c0c7981 */ /* 0x000f24000c1e1900 */
[--C-:B0-----:R-:W-:Y:S01]  /*0850*/  IMAD.WIDE.U32 R10, R23, 0x4, R6.reuse ;  /* 0x00000004170a7825 */ /* 0x101fe200078e0006 */
[----:B------:R-:W-:Y:S01]  /*0860*/  IADD3 R19, PT, PT, R19, 0xe00, RZ ;  /* 0x00000e0013137810 */ /* 0x000fe20007ffe0ff */
[----:B------:R-:W4:Y:S02]  /*0870*/  LDG.E R8, desc[UR6][R8.64] ;  /* 0x0000000608087981 */ /* 0x000f24000c1e1900 */
[----:B-1----:R-:W-:-:S02]  /*0880*/  IMAD.WIDE.U32 R16, R25, 0x4, R6 ;  /* 0x0000000419107825 */ /* 0x002fc400078e0006 */
[----:B------:R-:W4:Y:S02]  /*0890*/  LDG.E R11, desc[UR6][R10.64] ;  /* 0x000000060a0b7981 */ /* 0x000f24000c1e1900 */
[----:B------:R-:W-:Y:S02]  /*08a0*/  IMAD.WIDE.U32 R6, R19, 0x4, R6 ;  /* 0x0000000413067825 */ /* 0x000fe400078e0006 */
[----:B------:R-:W4:Y:S04]  /*08b0*/  LDG.E R17, desc[UR6][R16.64] ;  /* 0x0000000610117981 */ /* 0x000f28000c1e1900 */
[----:B------:R-:W4:Y:S01]  /*08c0*/  LDG.E R7, desc[UR6][R6.64] ;  /* 0x0000000606077981 */ /* 0x000f22000c1e1900 */
        /* <DEDUP_REMOVED lines=9> */
.L_x_184:
[----:B------:R-:W-:Y:S05]  /*0960*/  BSYNC.RECONVERGENT B2 ;  /* 0x0000000000027941 */ /* 0x000fea0003800200 */
.L_x_183:
[----:B------:R-:W-:Y:S05]  /*0970*/  @!P1 BRA `(.L_x_178) ;  /* 0x00000000008c9947 */ /* 0x000fea0003800000 */
[----:B------:R-:W-:Y:S01]  /*0980*/  ISETP.GE.U32.AND P0, PT, R22, 0x4, PT ;  /* 0x000000041600780c */ /* 0x000fe20003f06070 */
[----:B------:R-:W-:Y:S01]  /*0990*/  BSSY.RECONVERGENT B2, `(.L_x_185) ;  /* 0x0000016000027945 */ /* 0x000fe20003800200 */
[----:B------:R-:W-:-:S04]  /*09a0*/  LOP3.LUT R5, R5, 0x3, RZ, 0xc0, !PT ;  /* 0x0000000305057812 */ /* 0x000fc800078ec0ff */
[----:B------:R-:W-:-:S07]  /*09b0*/  ISETP.NE.AND P1, PT, R5, RZ, PT ;  /* 0x000000ff0500720c */ /* 0x000fce0003f25270 */
[----:B------:R-:W-:Y:S06]  /*09c0*/  @!P0 BRA `(.L_x_186) ;  /* 0x0000000000488947 */ /* 0x000fec0003800000 */
[----:B------:R-:W0:Y:S01]  /*09d0*/  LDC.64 R6, c[0x0][0x380] ;  /* 0x0000e000ff067b82 */ /* 0x000e220000000a00 */
[----:B------:R-:W-:-:S04]  /*09e0*/  LEA R13, R3, R4, 0xd ;  /* 0x00000004030d7211 */ /* 0x000fc800078e68ff */
[C---:B------:R-:W-:Y:S02]  /*09f0*/  IADD3 R11, PT, PT, R13.reuse, 0x200, RZ ;  /* 0x000002000d0b7810 */ /* 0x040fe40007ffe0ff */
[C---:B------:R-:W-:Y:S02]  /*0a00*/  IADD3 R17, PT, PT, R13.reuse, 0x400, RZ ;  /* 0x000004000d117810 */ /* 0x040fe40007ffe0ff */
[C---:B------:R-:W-:Y:S01]  /*0a10*/  IADD3 R19, PT, PT, R13.reuse, 0x600, RZ ;  /* 0x000006000d137810 */ /* 0x040fe20007ffe0ff */
[----:B0-----:R-:W-:-:S04]  /*0a20*/  IMAD.WIDE.U32 R8, R13, 0x4, R6 ;  /* 0x000000040d087825 */ /* 0x001fc800078e0006 */
[--C-:B------:R-:W-:Y:S02]  /*0a30*/  IMAD.WIDE.U32 R10, R11, 0x4, R6.reuse ;  /* 0x000000040b0a7825 */ /* 0x100fe400078e0006 */
[----:B------:R-:W2:Y:S02]  /*0a40*/  LDG.E R8, desc[UR6][R8.64] ;  /* 0x0000000608087981 */ /* 0x000ea4000c1e1900 */
[--C-:B------:R-:W-:Y:S02]  /*0a50*/  IMAD.WIDE.U32 R12, R17, 0x4, R6.reuse ;  /* 0x00000004110c7825 */ /* 0x100fe400078e0006 */
[----:B------:R-:W3:Y:S02]  /*0a60*/  LDG.E R10, desc[UR6][R10.64] ;  /* 0x000000060a0a7981 */ /* 0x000ee4000c1e1900 */
[----:B------:R-:W-:Y:S02]  /*0a70*/  IMAD.WIDE.U32 R6, R19, 0x4, R6 ;  /* 0x0000000413067825 */ /* 0x000fe400078e0006 */
[----:B------:R-:W4:Y:S04]  /*0a80*/  LDG.E R12, desc[UR6][R12.64] ;  /* 0x000000060c0c7981 */ /* 0x000f28000c1e1900 */
[----:B------:R-:W4:Y:S01]  /*0a90*/  LDG.E R6, desc[UR6][R6.64] ;  /* 0x0000000606067981 */ /* 0x000f22000c1e1900 */
[----:B------:R-:W-:Y:S01]  /*0aa0*/  IADD3 R4, PT, PT, R4, 0x800, RZ ;  /* 0x0000080004047810 */ /* 0x000fe20007ffe0ff */
[----:B--2--5:R-:W-:-:S04]  /*0ab0*/  FADD R15, R15, R8 ;  /* 0x000000080f0f7221 */ /* 0x024fc80000000000 */
[----:B---3--:R-:W-:-:S04]  /*0ac0*/  FADD R15, R15, R10 ;  /* 0x0000000a0f0f7221 */ /* 0x008fc80000000000 */
[----:B----4-:R-:W-:-:S04]  /*0ad0*/  FADD R15, R15, R12 ;  /* 0x0000000c0f0f7221 */ /* 0x010fc80000000000 */
[----:B------:R-:W-:-:S07]  /*0ae0*/  FADD R15, R15, R6 ;  /* 0x000000060f0f7221 */ /* 0x000fce0000000000 */
.L_x_186:
[----:B------:R-:W-:Y:S05]  /*0af0*/  BSYNC.RECONVERGENT B2 ;  /* 0x0000000000027941 */ /* 0x000fea0003800200 */
.L_x_185:
[----:B------:R-:W-:Y:S05]  /*0b00*/  @!P1 BRA `(.L_x_178) ;  /* 0x0000000000289947 */ /* 0x000fea0003800000 */
[----:B------:R-:W1:Y:S01]  /*0b10*/  LDC.64 R6, c[0x0][0x380] ;  /* 0x0000e000ff067b82 */ /* 0x000e620000000a00 */
[----:B0-----:R-:W-:Y:S02]  /*0b20*/  LEA R9, R3, R4, 0xd ;  /* 0x0000000403097211 */ /* 0x001fe400078e68ff */
[----:B------:R-:W-:-:S07]  /*0b30*/  IADD3 R8, PT, PT, -R5, RZ, RZ ;  /* 0x000000ff05087210 */ /* 0x000fce0007ffe1ff */
.L_x_187:
[----:B-1----:R-:W-:-:S06]  /*0b40*/  IMAD.WIDE.U32 R4, R9, 0x4, R6 ;  /* 0x0000000409047825 */ /* 0x002fcc00078e0006 */
[----:B------:R-:W2:Y:S01]  /*0b50*/  LDG.E R4, desc[UR6][R4.64] ;  /* 0x0000000604047981 */ /* 0x000ea2000c1e1900 */
[----:B------:R-:W-:Y:S02]  /*0b60*/  IADD3 R8, PT, PT, R8, 0x1, RZ ;  /* 0x0000000108087810 */ /* 0x000fe40007ffe0ff */
[----:B------:R-:W-:Y:S02]  /*0b70*/  IADD3 R9, PT, PT, R9, 0x200, RZ ;  /* 0x0000020009097810 */ /* 0x000fe40007ffe0ff */
[----:B------:R-:W-:Y:S01]  /*0b80*/  ISETP.NE.AND P0, PT, R8, RZ, PT ;  /* 0x000000ff0800720c */ /* 0x000fe20003f05270 */
[----:B--2--5:R-:W-:-:S12]  /*0b90*/  FADD R15, R4, R15 ;  /* 0x0000000f040f7221 */ /* 0x024fd80000000000 */
[----:B------:R-:W-:Y:S05]  /*0ba0*/  @P0 BRA `(.L_x_187) ;  /* 0xfffffffc00e40947 */ /* 0x000fea000383ffff */
.L_x_178:
[----:B------:R-:W-:Y:S05]  /*0bb0*/  BSYNC.RECONVERGENT B1 ;  /* 0x0000000000017941 */ /* 0x000fea0003800200 */
.L_x_177:
[----:B------:R-:W-:-:S13]  /*0bc0*/  ISETP.GE.U32.AND P0, PT, R0, 0x200, PT ;  /* 0x000002000000780c */ /* 0x000fda0003f06070 */
[----:B------:R-:W-:Y:S05]  /*0bd0*/  @!P0 BRA `(.L_x_188) ;  /* 0x0000000000d08947 */ /* 0x000fea0003800000 */
[----:B0-----:R-:W0:Y:S01]  /*0be0*/  S2R R8, SR_LANEID ;  /* 0x0000000000087919 */ /* 0x001e220000000000 */
[----:B-----5:R-:W1:Y:S02]  /*0bf0*/  SHFL.DOWN PT, R0, R15, 0x1, 0x1f ;  /* 0x08201f000f007f89 */ /* 0x020e6400000e0000 */
[----:B-1----:R-:W-:Y:S01]  /*0c00*/  FADD R0, R0, R15 ;  /* 0x0000000f00007221 */ /* 0x002fe20000000000 */
[C---:B0-----:R-:W-:Y:S02]  /*0c10*/  ISETP.GT.AND P0, PT, R8.reuse, 0x1e, PT ;  /* 0x0000001e0800780c */ /* 0x041fe40003f04270 */
[C---:B------:R-:W-:Y:S02]  /*0c20*/  ISETP.NE.AND P1, PT, R8.reuse, RZ, PT ;  /* 0x000000ff0800720c */ /* 0x040fe40003f25270 */
        /* <DEDUP_REMOVED lines=27> */
[----:B------:R-:W0:Y:S04]  /*0de0*/  LDS.128 R12, [UR4+0x10] ;  /* 0x00001004ff0c7984 */ /* 0x000e280008000c00 */
[----:B------:R-:W2:Y:S04]  /*0df0*/  LDS.128 R8, [UR4+0x20] ;  /* 0x00002004ff087984 */ /* 0x000ea80008000c00 */
[----:B-1----:R-:W1:Y:S04]  /*0e00*/  LDS.128 R4, [UR4+0x30] ;  /* 0x00003004ff047984 */ /* 0x002e680008000c00 */
[----:B------:R-:W3:Y:S01]  /*0e10*/  LDS.128 R16, [UR4+0x40] ;  /* 0x00004004ff107984 */ /* 0x000ee20008000c00 */
[----:B0-----:R-:W-:-:S04]  /*0e20*/  FADD R13, R20, R13 ;  /* 0x0000000d140d7221 */ /* 0x001fc80000000000 */
[----:B------:R-:W-:-:S04]  /*0e30*/  FADD R14, R13, R14 ;  /* 0x0000000e0d0e7221 */ /* 0x000fc80000000000 */
[----:B------:R-:W-:-:S04]  /*0e40*/  FADD R15, R14, R15 ;  /* 0x0000000f0e0f7221 */ /* 0x000fc80000000000 */
[----:B--2---:R-:W-:-:S04]  /*0e50*/  FADD R8, R15, R8 ;  /* 0x000000080f087221 */ /* 0x004fc80000000000 */
[----:B------:R-:W-:-:S04]  /*0e60*/  FADD R9, R8, R9 ;  /* 0x0000000908097221 */ /* 0x000fc80000000000 */
[----:B------:R-:W-:-:S04]  /*0e70*/  FADD R10, R9, R10 ;  /* 0x0000000a090a7221 */ /* 0x000fc80000000000 */
[----:B------:R-:W-:-:S04]  /*0e80*/  FADD R11, R10, R11 ;  /* 0x0000000b0a0b7221 */ /* 0x000fc80000000000 */
[----:B-1----:R-:W-:-:S04]  /*0e90*/  FADD R4, R11, R4 ;  /* 0x000000040b047221 */ /* 0x002fc80000000000 */
        /* <DEDUP_REMOVED lines=8> */
.L_x_188:
[----:B0-----:R-:W0:Y:S01]  /*0f20*/  S2R R8, SR_LANEID ;  /* 0x0000000000087919 */ /* 0x001e220000000000 */
[----:B------:R-:W-:-:S04]  /*0f30*/  LOP3.LUT R4, R2, 0x3e0, RZ, 0xc0, !PT ;  /* 0x000003e002047812 */ /* 0x000fc800078ec0ff */
[----:B------:R-:W-:Y:S02]  /*0f40*/  IADD3 R5, PT, PT, R4, 0x20, RZ ;  /* 0x0000002004057810 */ /* 0x000fe40007ffe0ff */
[----:B------:R-:W-:Y:S02]  /*0f50*/  LOP3.LUT R7, RZ, R4, RZ, 0x33, !PT ;  /* 0x00000004ff077212 */ /* 0x000fe400078e33ff */
[----:B------:R-:W-:Y:S02]  /*0f60*/  ISETP.GT.U32.AND P0, PT, R5, R0, PT ;  /* 0x000000000500720c */ /* 0x000fe40003f04070 */
[----:B------:R-:W-:-:S04]  /*0f70*/  IADD3 R7, PT, PT, R0, R7, RZ ;  /* 0x0000000700077210 */ /* 0x000fc80007ffe0ff */
[----:B------:R-:W-:-:S05]  /*0f80*/  SEL R7, R7, 0x1f, P0 ;  /* 0x0000001f07077807 */ /* 0x000fca0000000000 */
[----:B-----5:R-:W1:Y:S01]  /*0f90*/  SHFL.DOWN PT, R4, R15, 0x1, R7 ;  /* 0x082000000f047989 */ /* 0x020e6200000e0007 */
[C---:B0-----:R-:W-:Y:S02]  /*0fa0*/  ISETP.GE.AND P0, PT, R8.reuse, R7, PT ;  /* 0x000000070800720c */ /* 0x041fe40003f06270 */
[C---:B------:R-:W-:Y:S02]  /*0fb0*/  IADD3 R6, PT, PT, R8.reuse, 0x2, RZ ;  /* 0x0000000208067810 */ /* 0x040fe40007ffe0ff */
[----:B------:R-:W-:-:S09]  /*0fc0*/  ISETP.NE.AND P1, PT, R8, RZ, PT ;  /* 0x000000ff0800720c */ /* 0x000fd20003f25270 */
[----:B-1----:R-:W-:Y:S01]  /*0fd0*/  @!P0 FADD R15, R4, R15 ;  /* 0x0000000f040f8221 */ /* 0x002fe20000000000 */
[----:B------:R-:W-:Y:S02]  /*0fe0*/  ISETP.GT.AND P0, PT, R6, R7, PT ;  /* 0x000000070600720c */ /* 0x000fe40003f04270 */
[----:B------:R-:W-:Y:S01]  /*0ff0*/  IADD3 R6, PT, PT, R8, 0x4, RZ ;  /* 0x0000000408067810 */ /* 0x000fe20007ffe0ff */
        /* <DEDUP_REMOVED lines=24> */
[----:B------:R-:W1:Y:S01]  /*1180*/  S2UR UR5, SR_CgaCtaId ;  /* 0x00000000000579c3 */ /* 0x000e620000008800 */
[----:B------:R-:W-:Y:S01]  /*1190*/  UMOV UR4, 0x400 ;  /* 0x0000040000047882 */ /* 0x000fe20000000000 */
[C---:B------:R-:W-:Y:S02]  /*11a0*/  ISETP.GT.U32.AND P2, PT, R0.reuse, 0x20, PT ;  /* 0x000000200000780c */ /* 0x040fe40003f44070 */
[C---:B------:R-:W-:Y:S02]  /*11b0*/  ISETP.GT.U32.AND P3, PT, R0.reuse, 0x40, PT ;  /* 0x000000400000780c */ /* 0x040fe40003f64070 */
[C---:B------:R-:W-:Y:S02]  /*11c0*/  ISETP.GT.U32.AND P1, PT, R0.reuse, 0x60, PT ;  /* 0x000000600000780c */ /* 0x040fe40003f24070 */
[----:B------:R-:W-:Y:S01]  /*11d0*/  ISETP.GT.U32.AND P4, PT, R0, 0xc0, PT ;  /* 0x000000c00000780c */ /* 0x000fe20003f84070 */
[----:B-1----:R-:W-:-:S09]  /*11e0*/  ULEA UR4, UR5, UR4, 0x18 ;  /* 0x0000000405047291 */ /* 0x002fd2000f8ec0ff */
[----:B0-----:R-:W0:Y:S04]  /*11f0*/  LDS.128 R4, [UR4+0x10] ;  /* 0x00001004ff047984 */ /* 0x001e280008000c00 */
[----:B------:R-:W1:Y:S04]  /*1200*/  LDS.128 R8, [UR4+0x20] ;  /* 0x00002004ff087984 */ /* 0x000e680008000c00 */
[----:B------:R-:W2:Y:S04]  /*1210*/  LDS.128 R12, [UR4+0x30] ;  /* 0x00003004ff0c7984 */ /* 0x000ea80008000c00 */
[----:B------:R-:W3:Y:S01]  /*1220*/  LDS.128 R16, [UR4+0x40] ;  /* 0x00004004ff107984 */ /* 0x000ee20008000c00 */
[----:B0-----:R-:W-:Y:S01]  /*1230*/  @P2 FADD R20, R20, R5 ;  /* 0x0000000514142221 */ /* 0x001fe20000000000 */
[----:B------:R-:W-:-:S03]  /*1240*/  ISETP.GT.U32.AND P2, PT, R0, 0x80, PT ;  /* 0x000000800000780c */ /* 0x000fc60003f44070 */
[----:B------:R-:W-:Y:S01]  /*1250*/  @P3 FADD R20, R20, R6 ;  /* 0x0000000614143221 */ /* 0x000fe20000000000 */
[----:B------:R-:W-:-:S03]  /*1260*/  ISETP.GT.U32.AND P3, PT, R0, 0xa0, PT ;  /* 0x000000a00000780c */ /* 0x000fc60003f64070 */
[----:B------:R-:W-:Y:S01]  /*1270*/  @P1 FADD R20, R20, R7 ;  /* 0x0000000714141221 */ /* 0x000fe20000000000 */
[----:B------:R-:W-:-:S05]  /*1280*/  ISETP.GT.U32.AND P1, PT, R0, 0xe0, PT ;  /* 0x000000e00000780c */ /* 0x000fca0003f24070 */
[----:B-1----:R-:W-:Y:S01]  /*1290*/  @P2 FADD R20, R20, R8 ;  /* 0x0000000814142221 */ /* 0x002fe20000000000 */
[----:B------:R-:W-:-:S03]  /*12a0*/  ISETP.GT.U32.AND P2, PT, R0, 0x100, PT ;  /* 0x000001000000780c */ /* 0x000fc60003f44070 */
[----:B------:R-:W-:Y:S01]  /*12b0*/  @P3 FADD R20, R20, R9 ;  /* 0x0000000914143221 */ /* 0x000fe20000000000 */
[----:B------:R-:W-:-:S03]  /*12c0*/  ISETP.GT.U32.AND P3, PT, R0, 0x120, PT ;  /* 0x000001200000780c */ /* 0x000fc60003f64070 */
[----:B------:R-:W-:Y:S01]  /*12d0*/  @P4 FADD R20, R20, R10 ;  /* 0x0000000a14144221 */ /* 0x000fe20000000000 */
[----:B------:R-:W-:-:S03]  /*12e0*/  ISETP.GT.U32.AND P4, PT, R0, 0x140, PT ;  /* 0x000001400000780c */ /* 0x000fc60003f84070 */
[----:B------:R-:W-:Y:S01]  /*12f0*/  @P1 FADD R20, R20, R11 ;  /* 0x0000000b14141221 */ /* 0x000fe20000000000 */
[----:B------:R-:W-:-:S03]  /*1300*/  ISETP.GT.U32.AND P1, PT, R0, 0x160, PT ;  /* 0x000001600000780c */ /* 0x000fc60003f24070 */
[----:B--2---:R-:W-:Y:S01]  /*1310*/  @P2 FADD R20, R20, R12 ;  /* 0x0000000c14142221 */ /* 0x004fe20000000000 */
[----:B------:R-:W-:-:S03]  /*1320*/  ISETP.GT.U32.AND P2, PT, R0, 0x180, PT ;  /* 0x000001800000780c */ /* 0x000fc60003f44070 */
[----:B------:R-:W-:Y:S01]  /*1330*/  @P3 FADD R20, R20, R13 ;  /* 0x0000000d14143221 */ /* 0x000fe20000000000 */
[----:B------:R-:W-:-:S03]  /*1340*/  ISETP.GT.U32.AND P3, PT, R0, 0x1a0, PT ;  /* 0x000001a00000780c */ /* 0x000fc60003f64070 */
[----:B------:R-:W-:Y:S01]  /*1350*/  @P4 FADD R20, R20, R14 ;  /* 0x0000000e14144221 */ /* 0x000fe20000000000 */
[----:B------:R-:W-:-:S03]  /*1360*/  ISETP.GT.U32.AND P4, PT, R0, 0x1c0, PT ;  /* 0x000001c00000780c */ /* 0x000fc60003f84070 */
[----:B------:R-:W-:Y:S01]  /*1370*/  @P1 FADD R20, R20, R15 ;  /* 0x0000000f14141221 */ /* 0x000fe20000000000 */
[----:B------:R-:W-:-:S03]  /*1380*/  ISETP.GT.U32.AND P1, PT, R0, 0x1e0, PT ;  /* 0x000001e00000780c */ /* 0x000fc60003f24070 */
[----:B---3--:R-:W-:-:S04]  /*1390*/  @P2 FADD R20, R20, R16 ;  /* 0x0000001014142221 */ /* 0x008fc80000000000 */
[----:B------:R-:W-:-:S04]  /*13a0*/  @P3 FADD R20, R20, R17 ;  /* 0x0000001114143221 */ /* 0x000fc80000000000 */
[----:B------:R-:W-:-:S04]  /*13b0*/  @P4 FADD R20, R20, R18 ;  /* 0x0000001214144221 */ /* 0x000fc80000000000 */
[----:B------:R-:W-:Y:S01]  /*13c0*/  @P1 FADD R20, R20, R19 ;  /* 0x0000001314141221 */ /* 0x000fe20000000000 */
[----:B------:R-:W-:Y:S06]  /*13d0*/  BRA `(.L_x_189) ;  /* 0x0000001400007947 */ /* 0x000fec0003800000 */
.L_x_174:
[----:B------:R-:W0:Y:S01]  /*13e0*/  S2R R2, SR_TID.X ;  /* 0x0000000000027919 */ /* 0x000e220000002100 */
[----:B------:R-:W1:Y:S02]  /*13f0*/  LDCU.64 UR4, c[0x0][0x380] ;  /* 0x00007000ff0477ac */ /* 0x000e640008000a00 */
[----:B-1----:R-:W-:Y:S02]  /*1400*/  MOV R4, UR4 ;  /* 0x0000000400047c02 */ /* 0x002fe40008000f00 */
[----:B------:R-:W-:Y:S02]  /*1410*/  MOV R5, UR5 ;  /* 0x0000000500057c02 */ /* 0x000fe40008000f00 */
[----:B0-----:R-:W-:-:S05]  /*1420*/  LEA R9, R3, R2, 0xd ;  /* 0x0000000203097211 */ /* 0x001fca00078e68ff */
[----:B------:R-:W-:-:S05]  /*1430*/  IMAD.WIDE.U32 R8, R9, 0x4, R4 ;  /* 0x0000000409087825 */ /* 0x000fca00078e0004 */
        /* <DEDUP_REMOVED lines=16> */
[----:B------:R-:W-:Y:S01]  /*1540*/  ISETP.GE.U32.AND P0, PT, R0, R13, PT ;  /* 0x0000000d0000720c */ /* 0x000fe20003f06070 */
        /* <DEDUP_REMOVED lines=16> */
[----:B------:R-:W-:Y:S01]  /*1650*/  LEA R9, R3, R13, 0xd ;  /* 0x0000000d03097211 */ /* 0x000fe200078e68ff */
[----:B------:R-:W-:Y:S01]  /*1660*/  UMOV UR4, URZ ;  /* 0x000000ff00047c82 */ /* 0x000fe20008000000 */
[----:B------:R-:W-:Y:S02]  /*1670*/  IADD3 R8, PT, PT, R6, -0x2000, RZ ;  /* 0xffffe00006087810 */ /* 0x000fe40007ffe0ff */
[----:B------:R-:W-:Y:S02]  /*1680*/  LOP3.LUT R0, RZ, R2, RZ, 0x33, !PT ;  /* 0x00000002ff007212 */ /* 0x000fe400078e33ff */
[----:B------:R-:W-:Y:S02]  /*1690*/  ISETP.GT.U32.AND P0, PT, R9, R8, PT ;  /* 0x000000080900720c */ /* 0x000fe40003f04070 */
[----:B------:R-:W-:Y:S02]  /*16a0*/  IADD3 R10, PT, PT, -R13, R6, R0 ;  /* 0x000000060d0a7210 */ /* 0x000fe40007ffe100 */
[----:B------:R-:W-:-:S02]  /*16b0*/  IADD3 R7, PT, PT, R9, 0x1000, R2 ;  /* 0x0000100009077810 */ /* 0x000fc40007ffe002 */
[----:B------:R-:W-:Y:S01]  /*16c0*/  MOV R0, R9 ;  /* 0x0000000900007202 */ /* 0x000fe20000000f00 */
[----:B------:R-:W-:-:S06]  /*16d0*/  IMAD R2, R3, -0x2000, R10 ;  /* 0xffffe00003027824 */ /* 0x000fcc00078e020a */
[----:B------:R-:W-:Y:S05]  /*16e0*/  @P0 BRA `(.L_x_191) ;  /* 0x0000000000bc0947 */ /* 0x000fea0003800000 */
[----:B------:R-:W0:Y:S08]  /*16f0*/  LDC R6, c[0x0][0x3a8] ;  /* 0x0000ea00ff067b82 */ /* 0x000e300000000800 */
[----:B------:R-:W1:Y:S02]  /*1700*/  LDC.64 R4, c[0x0][0x380] ;  /* 0x0000e000ff047b82 */ /* 0x000e640000000a00 */
.L_x_192:
[----:B------:R-:W2:Y:S02]  /*1710*/  S2R R10, SR_TID.X ;  /* 0x00000000000a7919 */ /* 0x000ea40000002100 */
[----:B--2---:R-:W-:-:S05]  /*1720*/  IADD3 R11, PT, PT, R10, R9, RZ ;  /* 0x000000090a0b7210 */ /* 0x004fca0007ffe0ff */
[----:B-1----:R-:W-:-:S05]  /*1730*/  IMAD.WIDE.U32 R10, R11, 0x4, R4 ;  /* 0x000000040b0a7825 */ /* 0x002fca00078e0004 */
        /* <DEDUP_REMOVED lines=13> */
[----:B---3--:R-:W-:-:S02]  /*1810*/  FADD R14, R14, R15 ;  /* 0x0000000f0e0e7221 */ /* 0x008fc40000000000 */
[----:B------:R-:W2:Y:S01]  /*1820*/  LDG.E R15, desc[UR6][R10.64+0x7000] ;  /* 0x007000060a0f7981 */ /* 0x000ea2000c1e1900 */
[----:B----4-:R-:W-:-:S03]  /*1830*/  FADD R12, R16, R17 ;  /* 0x00000011100c7221 */ /* 0x010fc60000000000 */
[----:B------:R-:W3:Y:S04]  /*1840*/  LDG.E R17, desc[UR6][R10.64+0x5800] ;  /* 0x005800060a117981 */ /* 0x000ee8000c1e1900 */
[----:B------:R-:W2:Y:S01]  /*1850*/  LDG.E R16, desc[UR6][R10.64+0x6800] ;  /* 0x006800060a107981 */ /* 0x000ea2000c1e1900 */
[----:B------:R-:W-:-:S03]  /*1860*/  FADD R14, R23, R14 ;  /* 0x0000000e170e7221 */ /* 0x000fc60000000000 */
[----:B------:R-:W4:Y:S01]  /*1870*/  LDG.E R23, desc[UR6][R10.64+0x7800] ;  /* 0x007800060a177981 */ /* 0x000f22000c1e1900 */
[----:B-----5:R-:W-:-:S04]  /*1880*/  FADD R19, R19, R20 ;  /* 0x0000001413137221 */ /* 0x020fc80000000000 */
[----:B------:R-:W-:Y:S01]  /*1890*/  FADD R19, R12, R19 ;  /* 0x000000130c137221 */ /* 0x000fe20000000000 */
[----:B0-----:R-:W-:Y:S01]  /*18a0*/  IADD3 R12, PT, PT, -R9, R6, RZ ;  /* 0x00000006090c7210 */ /* 0x001fe20007ffe1ff */
[----:B------:R-:W-:-:S03]  /*18b0*/  FADD R21, R21, R22 ;  /* 0x0000001615157221 */ /* 0x000fc60000000000 */
[----:B------:R-:W-:Y:S01]  /*18c0*/  ISETP.GE.U32.AND P0, PT, R12, R13, PT ;  /* 0x0000000d0c00720c */ /* 0x000fe20003f06070 */
[----:B------:R-:W-:-:S04]  /*18d0*/  FADD R24, R24, R25 ;  /* 0x0000001918187221 */ /* 0x000fc80000000000 */
[----:B------:R-:W-:Y:S01]  /*18e0*/  FADD R21, R21, R24 ;  /* 0x0000001815157221 */ /* 0x000fe20000000000 */
[----:B------:R-:W-:Y:S01]  /*18f0*/  FADD R14, R14, R19 ;  /* 0x000000130e0e7221 */ /* 0x000fe20000000000 */
[----:B---3--:R-:W-:Y:S01]  /*1900*/  FADD R17, R17, R18 ;  /* 0x0000001211117221 */ /* 0x008fe20000000000 */
[----:B--2---:R-:W-:-:S04]  /*1910*/  FADD R16, R16, R15 ;  /* 0x0000000f10107221 */ /* 0x004fc80000000000 */
[----:B------:R-:W-:-:S04]  /*1920*/  FADD R16, R17, R16 ;  /* 0x0000001011107221 */ /* 0x000fc80000000000 */
[----:B------:R-:W-:-:S04]  /*1930*/  FADD R21, R21, R16 ;  /* 0x0000001015157221 */ /* 0x000fc80000000000 */
[----:B------:R-:W-:-:S04]  /*1940*/  FADD R14, R14, R21 ;  /* 0x000000150e0e7221 */ /* 0x000fc80000000000 */
[----:B----4-:R-:W-:Y:S01]  /*1950*/  FADD R23, R23, R14 ;  /* 0x0000000e17177221 */ /* 0x010fe20000000000 */
[----:B------:R-:W-:Y:S06]  /*1960*/  @!P0 BRA `(.L_x_190) ;  /* 0x0000000800d08947 */ /* 0x000fec0003800000 */
[C---:B------:R-:W-:Y:S01]  /*1970*/  IADD3 R9, PT, PT, R13.reuse, R9, RZ ;  /* 0x000000090d097210 */ /* 0x040fe20007ffe0ff */
[----:B------:R-:W-:Y:S01]  /*1980*/  UIADD3 UR4, UPT, UPT, UR4, 0x1, URZ ;  /* 0x0000000104047890 */ /* 0x000fe2000fffe0ff */
[----:B------:R-:W-:Y:S02]  /*1990*/  IADD3 R0, PT, PT, R13, R0, RZ ;  /* 0x000000000d007210 */ /* 0x000fe40007ffe0ff */
[----:B------:R-:W-:Y:S02]  /*19a0*/  ISETP.GT.U32.AND P0, PT, R9, R8, PT ;  /* 0x000000080900720c */ /* 0x000fe40003f04070 */
[C---:B------:R-:W-:Y:S02]  /*19b0*/  IADD3 R2, PT, PT, -R13.reuse, R2, RZ ;  /* 0x000000020d027210 */ /* 0x040fe40007ffe1ff */
[----:B------:R-:W-:-:S09]  /*19c0*/  IADD3 R7, PT, PT, R13, R7, RZ ;  /* 0x000000070d077210 */ /* 0x000fd20007ffe0ff */
[----:B------:R-:W-:Y:S05]  /*19d0*/  @!P0 BRA `(.L_x_192) ;  /* 0xfffffffc004c8947 */ /* 0x000fea000383ffff */
.L_x_191:
[----:B------:R-:W0:Y:S01]  /*19e0*/  S2R R16, SR_TID.X ;  /* 0x0000000000107919 */ /* 0x000e220000002100 */
[----:B------:R-:W-:Y:S01]  /*19f0*/  IADD3 R8, PT, PT, -R9, R6, RZ ;  /* 0x0000000609087210 */ /* 0x000fe20007ffe1ff */
[----:B------:R-:W-:Y:S03]  /*1a00*/  BSSY.RECONVERGENT B1, `(.L_x_190) ;  /* 0x00000aa000017945 */ /* 0x000fe60003800200 */
[----:B0-----:R-:W-:-:S04]  /*1a10*/  ISETP.GE.AND P0, PT, R16, R8, PT ;  /* 0x000000081000720c */ /* 0x001fc80003f06270 */
[----:B------:R-:W-:-:S13]  /*1a20*/  ISETP.GE.U32.OR P0, PT, R9, R6, P0 ;  /* 0x000000060900720c */ /* 0x000fda0000706470 */
[----:B------:R-:W-:Y:S05]  /*1a30*/  @P0 BRA `(.L_x_193) ;  /* 0x0000000800980947 */ /* 0x000fea0003800000 */
[----:B------:R-:W0:Y:S01]  /*1a40*/  LDC R10, c[0x0][0x3ac] ;  /* 0x0000eb00ff0a7b82 */ /* 0x000e220000000800 */
[----:B------:R-:W-:Y:S01]  /*1a50*/  LOP3.LUT R11, RZ, R16, RZ, 0x33, !PT ;  /* 0x00000010ff0b7212 */ /* 0x000fe200078e33ff */
[----:B------:R-:W-:Y:S06]  /*1a60*/  BSSY.RECONVERGENT B2, `(.L_x_194) ;  /* 0x0000056000027945 */ /* 0x000fec0003800200 */
[----:B------:R-:W1:Y:S01]  /*1a70*/  LDC R8, c[0x0][0x3ac] ;  /* 0x0000eb00ff087b82 */ /* 0x000e620000000800 */
[----:B0-----:R-:W-:-:S04]  /*1a80*/  SHF.L.U32 R10, R10, 0xd, RZ ;  /* 0x0000000d0a0a7819 */ /* 0x001fc800000006ff */
[----:B------:R-:W-:-:S04]  /*1a90*/  LEA R10, R3, R10, 0xd ;  /* 0x0000000a030a7211 */ /* 0x000fc800078e68ff */
[----:B------:R-:W-:Y:S01]  /*1aa0*/  IADD3 R6, PT, PT, -R10, R6, R11 ;  /* 0x000000060a067210 */ /* 0x000fe20007ffe10b */
[----:B-1----:R-:W-:-:S04]  /*1ab0*/  IMAD R11, R8, UR4, RZ ;  /* 0x00000004080b7c24 */ /* 0x002fc8000f8e02ff */
[----:B------:R-:W-:-:S05]  /*1ac0*/  IMAD R6, R11, -0x2000, R6 ;  /* 0xffffe0000b067824 */ /* 0x000fca00078e0206 */
[C---:B------:R-:W-:Y:S02]  /*1ad0*/  ISETP.GE.U32.AND P0, PT, R6.reuse, 0x1e00, PT ;  /* 0x00001e000600780c */ /* 0x040fe40003f06070 */
[----:B------:R-:W-:-:S04]  /*1ae0*/  LEA.HI R6, R6, 0x1, RZ, 0x17 ;  /* 0x0000000106067811 */ /* 0x000fc800078fb8ff */
[----:B------:R-:W-:-:S07]  /*1af0*/  LOP3.LUT R8, R6, 0xf, RZ, 0xc0, !PT ;  /* 0x0000000f06087812 */ /* 0x000fce00078ec0ff */
[----:B------:R-:W-:Y:S05]  /*1b00*/  @!P0 BRA `(.L_x_195) ;  /* 0x00000004002c8947 */ /* 0x000fea0003800000 */
[----:B------:R-:W-:Y:S01]  /*1b10*/  LEA.HI R10, R2, 0x1, RZ, 0x17 ;  /* 0x00000001020a7811 */ /* 0x000fe200078fb8ff */
[----:B------:R-:W-:Y:S01]  /*1b20*/  BSSY.RECONVERGENT B3, `(.L_x_196) ;  /* 0x0000048000037945 */ /* 0x000fe20003800200 */
[----:B------:R-:W-:Y:S02]  /*1b30*/  LOP3.LUT R11, R16, 0x1000, RZ, 0xfc, !PT ;  /* 0x00001000100b7812 */ /* 0x000fe400078efcff */
[----:B------:R-:W-:-:S04]  /*1b40*/  LOP3.LUT R10, R10, 0xfffff0, RZ, 0xc0, !PT ;  /* 0x00fffff00a0a7812 */ /* 0x000fc800078ec0ff */
[----:B------:R-:W-:-:S07]  /*1b50*/  IADD3 R13, PT, PT, -R10, RZ, RZ ;  /* 0x000000ff0a0d7210 */ /* 0x000fce0007ffe1ff */
.L_x_197:
[C---:B------:R-:W-:Y:S02]  /*1b60*/  IADD3 R15, PT, PT, R7.reuse, -0x1000, RZ ;  /* 0xfffff000070f7810 */ /* 0x040fe40007ffe0ff */
[----:B------:R-:W-:-:S03]  /*1b70*/  IADD3 R25, PT, PT, R7, -0xe00, RZ ;  /* 0xfffff20007197810 */ /* 0x000fc60007ffe0ff */
[----:B------:R-:W-:Y:S01]  /*1b80*/  IMAD.WIDE.U32 R14, R15, 0x4, R4 ;  /* 0x000000040f0e7825 */ /* 0x000fe200078e0004 */
[----:B------:R-:W-:-:S04]  /*1b90*/  IADD3 R21, PT, PT, R7, -0xc00, RZ ;  /* 0xfffff40007157810 */ /* 0x000fc80007ffe0ff */
[----:B------:R0:W2:Y:S01]  /*1ba0*/  LDG.E R22, desc[UR6][R14.64] ;  /* 0x000000060e167981 */ /* 0x0000a2000c1e1900 */
[----:B------:R-:W-:-:S04]  /*1bb0*/  IMAD.WIDE.U32 R24, R25, 0x4, R4 ;  /* 0x0000000419187825 */ /* 0x000fc800078e0004 */
[--C-:B------:R-:W-:Y:S01]  /*1bc0*/  IMAD.WIDE.U32 R20, R21, 0x4, R4.reuse ;  /* 0x0000000415147825 */ /* 0x100fe200078e0004 */
[----:B------:R-:W3:Y:S04]  /*1bd0*/  LDG.E R16, desc[UR6][R24.64] ;  /* 0x0000000618107981 */ /* 0x000ee8000c1e1900 */
[----:B------:R1:W4:Y:S01]  /*1be0*/  LDG.E R17, desc[UR6][R20.64] ;  /* 0x0000000614117981 */ /* 0x000322000c1e1900 */
[C---:B------:R-:W-:Y:S02]  /*1bf0*/  IADD3 R19, PT, PT, R7.reuse, -0xa00, RZ ;  /* 0xfffff60007137810 */ /* 0x040fe40007ffe0ff */
[C---:B------:R-:W-:Y:S02]  /*1c00*/  IADD3 R29, PT, PT, R7.reuse, -0x800, RZ ;  /* 0xfffff800071d7810 */ /* 0x040fe40007ffe0ff */
[----:B------:R-:W-:Y:S01]  /*1c10*/  IADD3 R27, PT, PT, R7, -0x600, RZ ;  /* 0xfffffa00071b7810 */ /* 0x000fe20007ffe0ff */
[----:B------:R-:W-:Y:S01]  /*1c20*/  IMAD.WIDE.U32 R18, R19, 0x4, R4 ;  /* 0x0000000413127825 */ /* 0x000fe200078e0004 */
[----:B------:R-:W-:-:S03]  /*1c30*/  IADD3 R12, PT, PT, R7, -0x400, RZ ;  /* 0xfffffc00070c7810 */ /* 0x000fc60007ffe0ff */
[--C-:B------:R-:W-:Y:S01]  /*1c40*/  IMAD.WIDE.U32 R28, R29, 0x4, R4.reuse ;  /* 0x000000041d1c7825 */ /* 0x100fe200078e0004 */
[----:B------:R-:W5:Y:S03]  /*1c50*/  LDG.E R10, desc[UR6][R18.64] ;  /* 0x00000006120a7981 */ /* 0x000f66000c1e1900 */
[----:B0-----:R-:W-:Y:S01]  /*1c60*/  IMAD.WIDE.U32 R14, R27, 0x4, R4 ;  /* 0x000000041b0e7825 */ /* 0x001fe200078e0004 */
[----:B------:R-:W-:-:S03]  /*1c70*/  IADD3 R27, PT, PT, R7, -0x200, RZ ;  /* 0xfffffe00071b7810 */ /* 0x000fc60007ffe0ff */
[--C-:B-1----:R-:W-:Y:S02]  /*1c80*/  IMAD.WIDE.U32 R20, R12, 0x4, R4.reuse ;  /* 0x000000040c147825 */ /* 0x102fe400078e0004 */
[----:B------:R0:W5:Y:S04]  /*1c90*/  LDG.E R12, desc[UR6][R14.64] ;  /* 0x000000060e0c7981 */ /* 0x000168000c1e1900 */
[----:B------:R1:W5:Y:S01]  /*1ca0*/  LDG.E R18, desc[UR6][R28.64] ;  /* 0x000000061c127981 */ /* 0x000362000c1e1900 */
[----:B------:R-:W-:-:S04]  /*1cb0*/  IMAD.WIDE.U32 R24, R7, 0x4, R4 ;  /* 0x0000000407187825 */ /* 0x000fc800078e0004 */
[----:B0-----:R-:W-:Y:S01]  /*1cc0*/  IMAD.WIDE.U32 R14, R27, 0x4, R4 ;  /* 0x000000041b0e7825 */ /* 0x001fe200078e0004 */
[----:B------:R-:W5:Y:S04]  /*1cd0*/  LDG.E R19, desc[UR6][R24.64] ;  /* 0x0000000618137981 */ /* 0x000f68000c1e1900 */
[----:B------:R0:W5:Y:S01]  /*1ce0*/  LDG.E R27, desc[UR6][R20.64] ;  /* 0x00000006141b7981 */ /* 0x000162000c1e1900 */
[----:B-1----:R-:W-:-:S03]  /*1cf0*/  IADD3 R29, PT, PT, R7, 0x200, RZ ;  /* 0x00000200071d7810 */ /* 0x002fc60007ffe0ff */
[----:B------:R1:W5:Y:S01]  /*1d00*/  LDG.E R26, desc[UR6][R14.64] ;  /* 0x000000060e1a7981 */ /* 0x000362000c1e1900 */
[----:B0-----:R-:W-:Y:S01]  /*1d10*/  IADD3 R21, PT, PT, R7, 0x400, RZ ;  /* 0x0000040007157810 */ /* 0x001fe20007ffe0ff */
[----:B------:R-:W-:Y:S01]  /*1d20*/  IMAD.WIDE.U32 R28, R29, 0x4, R4 ;  /* 0x000000041d1c7825 */ /* 0x000fe200078e0004 */
[----:B-1----:R-:W-:-:S05]  /*1d30*/  IADD3 R15, PT, PT, R7, 0x800, RZ ;  /* 0x00000800070f7810 */ /* 0x002fca0007ffe0ff */
[----:B------:R-:W5:Y:S01]  /*1d40*/  LDG.E R28, desc[UR6][R28.64] ;  /* 0x000000061c1c7981 */ /* 0x000f62000c1e1900 */
[----:B------:R-:W-:-:S06]  /*1d50*/  IMAD.WIDE.U32 R14, R15, 0x4, R4 ;  /* 0x000000040f0e7825 */ /* 0x000fcc00078e0004 */
[----:B------:R-:W5:Y:S01]  /*1d60*/  LDG.E R14, desc[UR6][R14.64] ;  /* 0x000000060e0e7981 */ /* 0x000f62000c1e1900 */
[----:B--2---:R-:W-:Y:S01]  /*1d70*/  FADD R25, R22, R23 ;  /* 0x0000001716197221 */ /* 0x004fe20000000000 */
[----:B------:R-:W-:Y:S01]  /*1d80*/  IMAD.WIDE.U32 R22, R21, 0x4, R4 ;  /* 0x0000000415167825 */ /* 0x000fe200078e0004 */
[----:B------:R-:W-:-:S03]  /*1d90*/  IADD3 R21, PT, PT, R7, 0x600, RZ ;  /* 0x0000060007157810 */ /* 0x000fc60007ffe0ff */
[----:B---3--:R-:W-:Y:S02]  /*1da0*/  FADD R16, R25, R16 ;  /* 0x0000001019107221 */ /* 0x008fe40000000000 */
[----:B------:R-:W-:Y:S01]  /*1db0*/  IMAD.WIDE.U32 R20, R21, 0x4, R4 ;  /* 0x0000000415147825 */ /* 0x000fe200078e0004 */
[----:B------:R-:W-:Y:S01]  /*1dc0*/  IADD3 R25, PT, PT, R7, 0xa00, RZ ;  /* 0x00000a0007197810 */ /* 0x000fe20007ffe0ff */
[----:B------:R-:W2:Y:S04]  /*1dd0*/  LDG.E R29, desc[UR6][R22.64] ;  /* 0x00000006161d7981 */ /* 0x000ea8000c1e1900 */
[----:B------:R4:W3:Y:S02]  /*1de0*/  LDG.E R20, desc[UR6][R20.64] ;  /* 0x0000000614147981 */ /* 0x0008e4000c1e1900 */
[----:B----4-:R-:W-:Y:S01]  /*1df0*/  FADD R21, R16, R17 ;  /* 0x0000001110157221 */ /* 0x010fe20000000000 */
[----:B------:R-:W-:Y:S01]  /*1e00*/  IMAD.WIDE.U32 R16, R25, 0x4, R4 ;  /* 0x0000000419107825 */ /* 0x000fe200078e0004 */
[----:B------:R-:W-:-:S05]  /*1e10*/  IADD3 R25, PT, PT, R7, 0xc00, RZ ;  /* 0x00000c0007197810 */ /* 0x000fca0007ffe0ff */
[--C-:B------:R-:W-:Y:S01]  /*1e20*/  IMAD.WIDE.U32 R22, R25, 0x4, R4.reuse ;  /* 0x0000000419167825 */ /* 0x100fe200078e0004 */
[----:B------:R-:W-:Y:S01]  /*1e30*/  IADD3 R25, PT, PT, R7, 0xe00, RZ ;  /* 0x00000e0007197810 */ /* 0x000fe20007ffe0ff */
[----:B------:R-:W4:Y:S04]  /*1e40*/  LDG.E R16, desc[UR6][R16.64] ;  /* 0x0000000610107981 */ /* 0x000f28000c1e1900 */
[----:B------:R-:W-:Y:S01]  /*1e50*/  IMAD.WIDE.U32 R24, R25, 0x4, R4 ;  /* 0x0000000419187825 */ /* 0x000fe200078e0004 */
[----:B------:R-:W4:Y:S05]  /*1e60*/  LDG.E R22, desc[UR6][R22.64] ;  /* 0x0000000616167981 */ /* 0x000f2a000c1e1900 */
[----:B------:R-:W4:Y:S01]  /*1e70*/  LDG.E R24, desc[UR6][R24.64] ;  /* 0x0000000618187981 */ /* 0x000f22000c1e1900 */
[----:B-----5:R-:W-:-:S04]  /*1e80*/  FADD R21, R21, R10 ;  /* 0x0000000a15157221 */ /* 0x020fc80000000000 */
[----:B------:R-:W-:-:S04]  /*1e90*/  FADD R21, R21, R18 ;  /* 0x0000001215157221 */ /* 0x000fc80000000000 */
[----:B------:R-:W-:-:S04]  /*1ea0*/  FADD R12, R21, R12 ;  /* 0x0000000c150c7221 */ /* 0x000fc80000000000 */
[----:B------:R-:W-:-:S04]  /*1eb0*/  FADD R27, R12, R27 ;  /* 0x0000001b0c1b7221 */ /* 0x000fc80000000000 */
[----:B------:R-:W-:-:S04]  /*1ec0*/  FADD R26, R27, R26 ;  /* 0x0000001a1b1a7221 */ /* 0x000fc80000000000 */
[----:B------:R-:W-:-:S04]  /*1ed0*/  FADD R19, R26, R19 ;  /* 0x000000131a137221 */ /* 0x000fc80000000000 */
[----:B------:R-:W-:Y:S01]  /*1ee0*/  FADD R28, R19, R28 ;  /* 0x0000001c131c7221 */ /* 0x000fe20000000000 */
[----:B------:R-:W-:-:S04]  /*1ef0*/  IADD3 R13, PT, PT, R13, 0x10, RZ ;  /* 0x000000100d0d7810 */ /* 0x000fc80007ffe0ff */
[----:B------:R-:W-:Y:S02]  /*1f00*/  ISETP.NE.AND P0, PT, R13, RZ, PT ;  /* 0x000000ff0d00720c */ /* 0x000fe40003f05270 */
[----:B------:R-:W-:Y:S02]  /*1f10*/  IADD3 R11, PT, PT, R11, 0x2000, RZ ;  /* 0x000020000b0b7810 */ /* 0x000fe40007ffe0ff */
[----:B------:R-:W-:Y:S01]  /*1f20*/  IADD3 R7, PT, PT, R7, 0x2000, RZ ;  /* 0x0000200007077810 */ /* 0x000fe20007ffe0ff */
[----:B--2---:R-:W-:-:S04]  /*1f30*/  FADD R29, R28, R29 ;  /* 0x0000001d1c1d7221 */ /* 0x004fc80000000000 */
[----:B---3--:R-:W-:-:S04]  /*1f40*/  FADD R29, R29, R20 ;  /* 0x000000141d1d7221 */ /* 0x008fc80000000000 */
[----:B------:R-:W-:-:S04]  /*1f50*/  FADD R29, R29, R14 ;  /* 0x0000000e1d1d7221 */ /* 0x000fc80000000000 */
[----:B----4-:R-:W-:-:S04]  /*1f60*/  FADD R29, R29, R16 ;  /* 0x000000101d1d7221 */ /* 0x010fc80000000000 */
[----:B------:R-:W-:-:S04]  /*1f70*/  FADD R29, R29, R22 ;  /* 0x000000161d1d7221 */ /* 0x000fc80000000000 */
[----:B------:R-:W-:Y:S01]  /*1f80*/  FADD R23, R29, R24 ;  /* 0x000000181d177221 */ /* 0x000fe20000000000 */
[----:B------:R-:W-:Y:S06]  /*1f90*/  @P0 BRA `(.L_x_197) ;  /* 0xfffffff800f00947 */ /* 0x000fec000383ffff */
[----:B------:R-:W-:Y:S05]  /*1fa0*/  BSYNC.RECONVERGENT B3 ;  /* 0x0000000000037941 */ /* 0x000fea0003800200 */
.L_x_196:
[----:B------:R-:W-:-:S07]  /*1fb0*/  IADD3 R16, PT, PT, R11, -0x1000, RZ ;  /* 0xfffff0000b107810 */ /* 0x000fce0007ffe0ff */
.L_x_195:
[----:B------:R-:W-:Y:S05]  /*1fc0*/  BSYNC.RECONVERGENT B2 ;  /* 0x0000000000027941 */ /* 0x000fea0003800200 */
.L_x_194:
[----:B------:R-:W-:-:S13]  /*1fd0*/  ISETP.NE.AND P0, PT, R8, RZ, PT ;  /* 0x000000ff0800720c */ /* 0x000fda0003f05270 */
[----:B------:R-:W-:Y:S05]  /*1fe0*/  @!P0 BRA `(.L_x_193) ;  /* 0x00000004002c8947 */ /* 0x000fea0003800000 */
[----:B------:R-:W-:Y:S01]  /*1ff0*/  ISETP.GE.U32.AND P0, PT, R8, 0x8, PT ;  /* 0x000000080800780c */ /* 0x000fe20003f06070 */
[----:B------:R-:W-:Y:S01]  /*2000*/  BSSY.RECONVERGENT B2, `(.L_x_198) ;  /* 0x0000025000027945 */ /* 0x000fe20003800200 */
[----:B------:R-:W-:-:S04]  /*2010*/  LOP3.LUT R22, R6, 0x7, RZ, 0xc0, !PT ;  /* 0x0000000706167812 */ /* 0x000fc800078ec0ff */
[----:B------:R-:W-:-:S07]  /*2020*/  ISETP.NE.AND P1, PT, R22, RZ, PT ;  /* 0x000000ff1600720c */ /* 0x000fce0003f25270 */
[----:B------:R-:W-:Y:S06]  /*2030*/  @!P0 BRA `(.L_x_199) ;  /* 0x0000000000848947 */ /* 0x000fec0003800000 */
[----:B------:R-:W-:-:S04]  /*2040*/  IADD3 R7, PT, PT, R16, R9, RZ ;  /* 0x0000000910077210 */ /* 0x000fc80007ffe0ff */
[C---:B------:R-:W-:Y:S01]  /*2050*/  IADD3 R21, PT, PT, R7.reuse, 0x200, RZ ;  /* 0x0000020007157810 */ /* 0x040fe20007ffe0ff */
[C---:B------:R-:W-:Y:S01]  /*2060*/  IMAD.WIDE.U32 R14, R7.reuse, 0x4, R4 ;  /* 0x00000004070e7825 */ /* 0x040fe200078e0004 */
[----:B------:R-:W-:-:S03]  /*2070*/  IADD3 R19, PT, PT, R7, 0x400, RZ ;  /* 0x0000040007137810 */ /* 0x000fc60007ffe0ff */
[--C-:B------:R-:W-:Y:S01]  /*2080*/  IMAD.WIDE.U32 R20, R21, 0x4, R4.reuse ;  /* 0x0000000415147825 */ /* 0x100fe200078e0004 */
[----:B------:R0:W2:Y:S01]  /*2090*/  LDG.E R8, desc[UR6][R14.64] ;  /* 0x000000060e087981 */ /* 0x0000a2000c1e1900 */
[----:B------:R-:W-:Y:S02]  /*20a0*/  IADD3 R11, PT, PT, R7, 0x600, RZ ;  /* 0x00000600070b7810 */ /* 0x000fe40007ffe0ff */
[--C-:B------:R-:W-:Y:S01]  /*20b0*/  IMAD.WIDE.U32 R18, R19, 0x4, R4.reuse ;  /* 0x0000000413127825 */ /* 0x100fe200078e0004 */
[----:B------:R1:W3:Y:S01]  /*20c0*/  LDG.E R17, desc[UR6][R20.64] ;  /* 0x0000000614117981 */ /* 0x0002e2000c1e1900 */
[----:B------:R-:W-:Y:S02]  /*20d0*/  IADD3 R13, PT, PT, R7, 0x800, RZ ;  /* 0x00000800070d7810 */ /* 0x000fe40007ffe0ff */
[--C-:B------:R-:W-:Y:S01]  /*20e0*/  IMAD.WIDE.U32 R10, R11, 0x4, R4.reuse ;  /* 0x000000040b0a7825 */ /* 0x100fe200078e0004 */
[----:B------:R-:W-:Y:S01]  /*20f0*/  IADD3 R25, PT, PT, R7, 0xa00, RZ ;  /* 0x00000a0007197810 */ /* 0x000fe20007ffe0ff */
[----:B------:R-:W4:Y:S02]  /*2100*/  LDG.E R18, desc[UR6][R18.64] ;  /* 0x0000000612127981 */ /* 0x000f24000c1e1900 */
[--C-:B------:R-:W-:Y:S01]  /*2110*/  IMAD.WIDE.U32 R12, R13, 0x4, R4.reuse ;  /* 0x000000040d0c7825 */ /* 0x100fe200078e0004 */
[----:B------:R-:W-:Y:S01]  /*2120*/  IADD3 R27, PT, PT, R7, 0xc00, RZ ;  /* 0x00000c00071b7810 */ /* 0x000fe20007ffe0ff */
[----:B------:R-:W5:Y:S02]  /*2130*/  LDG.E R10, desc[UR6][R10.64] ;  /* 0x000000060a0a7981 */ /* 0x000f64000c1e1900 */
[--C-:B0-----:R-:W-:Y:S01]  /*2140*/  IMAD.WIDE.U32 R14, R25, 0x4, R4.reuse ;  /* 0x00000004190e7825 */ /* 0x101fe200078e0004 */
[----:B------:R-:W-:Y:S01]  /*2150*/  IADD3 R25, PT, PT, R7, 0xe00, RZ ;  /* 0x00000e0007197810 */ /* 0x000fe20007ffe0ff */
[----:B------:R-:W5:Y:S02]  /*2160*/  LDG.E R12, desc[UR6][R12.64] ;  /* 0x000000060c0c7981 */ /* 0x000f64000c1e1900 */
[----:B-1----:R-:W-:-:S02]  /*2170*/  IMAD.WIDE.U32 R20, R27, 0x4, R4 ;  /* 0x000000041b147825 */ /* 0x002fc400078e0004 */
[----:B------:R-:W5:Y:S02]  /*2180*/  LDG.E R15, desc[UR6][R14.64] ;  /* 0x000000060e0f7981 */ /* 0x000f64000c1e1900 */
[----:B------:R-:W-:Y:S02]  /*2190*/  IMAD.WIDE.U32 R24, R25, 0x4, R4 ;  /* 0x0000000419187825 */ /* 0x000fe400078e0004 */
        /* <DEDUP_REMOVED lines=11> */
.L_x_199:
[----:B------:R-:W-:Y:S05]  /*2250*/  BSYNC.RECONVERGENT B2 ;  /* 0x0000000000027941 */ /* 0x000fea0003800200 */
.L_x_198:
[----:B------:R-:W-:Y:S05]  /*2260*/  @!P1 BRA `(.L_x_193) ;  /* 0x00000000008c9947 */ /* 0x000fea0003800000 */
[----:B------:R-:W-:Y:S01]  /*2270*/  ISETP.GE.U32.AND P0, PT, R22, 0x4, PT ;  /* 0x000000041600780c */ /* 0x000fe20003f06070 */
[----:B------:R-:W-:Y:S01]  /*2280*/  BSSY.RECONVERGENT B2, `(.L_x_200) ;  /* 0x0000014000027945 */ /* 0x000fe20003800200 */
[----:B------:R-:W-:-:S11]  /*2290*/  LOP3.LUT P1, RZ, R6, 0x3, RZ, 0xc0, !PT ;  /* 0x0000000306ff7812 */ /* 0x000fd6000782c0ff */
[----:B------:R-:W-:Y:S05]  /*22a0*/  @!P0 BRA `(.L_x_201) ;  /* 0x0000000000448947 */ /* 0x000fea0003800000 */
[----:B------:R-:W-:-:S04]  /*22b0*/  IADD3 R11, PT, PT, R16, R9, RZ ;  /* 0x00000009100b7210 */ /* 0x000fc80007ffe0ff */
[C---:B------:R-:W-:Y:S01]  /*22c0*/  IADD3 R9, PT, PT, R11.reuse, 0x200, RZ ;  /* 0x000002000b097810 */ /* 0x040fe20007ffe0ff */
[C---:B------:R-:W-:Y:S01]  /*22d0*/  IMAD.WIDE.U32 R6, R11.reuse, 0x4, R4 ;  /* 0x000000040b067825 */ /* 0x040fe200078e0004 */
[----:B------:R-:W-:-:S03]  /*22e0*/  IADD3 R13, PT, PT, R11, 0x400, RZ ;  /* 0x000004000b0d7810 */ /* 0x000fc60007ffe0ff */
[--C-:B------:R-:W-:Y:S01]  /*22f0*/  IMAD.WIDE.U32 R8, R9, 0x4, R4.reuse ;  /* 0x0000000409087825 */ /* 0x100fe200078e0004 */
[----:B------:R-:W-:Y:S01]  /*2300*/  IADD3 R15, PT, PT, R11, 0x600, RZ ;  /* 0x000006000b0f7810 */ /* 0x000fe20007ffe0ff */
[----:B------:R-:W2:Y:S02]  /*2310*/  LDG.E R6, desc[UR6][R6.64] ;  /* 0x0000000606067981 */ /* 0x000ea4000c1e1900 */
[--C-:B------:R-:W-:Y:S02]  /*2320*/  IMAD.WIDE.U32 R10, R13, 0x4, R4.reuse ;  /* 0x000000040d0a7825 */ /* 0x100fe400078e0004 */
[----:B------:R-:W3:Y:S02]  /*2330*/  LDG.E R8, desc[UR6][R8.64] ;  /* 0x0000000608087981 */ /* 0x000ee4000c1e1900 */
[----:B------:R-:W-:Y:S02]  /*2340*/  IMAD.WIDE.U32 R12, R15, 0x4, R4 ;  /* 0x000000040f0c7825 */ /* 0x000fe400078e0004 */
[----:B------:R-:W4:Y:S04]  /*2350*/  LDG.E R10, desc[UR6][R10.64] ;  /* 0x000000060a0a7981 */ /* 0x000f28000c1e1900 */
[----:B------:R-:W5:Y:S01]  /*2360*/  LDG.E R12, desc[UR6][R12.64] ;  /* 0x000000060c0c7981 */ /* 0x000f62000c1e1900 */
[----:B------:R-:W-:Y:S01]  /*2370*/  IADD3 R16, PT, PT, R16, 0x800, RZ ;  /* 0x0000080010107810 */ /* 0x000fe20007ffe0ff */
[----:B--2---:R-:W-:-:S04]  /*2380*/  FADD R23, R23, R6 ;  /* 0x0000000617177221 */ /* 0x004fc80000000000 */
[----:B---3--:R-:W-:-:S04]  /*2390*/  FADD R23, R23, R8 ;  /* 0x0000000817177221 */ /* 0x008fc80000000000 */
[----:B----4-:R-:W-:-:S04]  /*23a0*/  FADD R23, R23, R10 ;  /* 0x0000000a17177221 */ /* 0x010fc80000000000 */
[----:B-----5:R-:W-:-:S07]  /*23b0*/  FADD R23, R23, R12 ;  /* 0x0000000c17177221 */ /* 0x020fce0000000000 */
.L_x_201:
[----:B------:R-:W-:Y:S05]  /*23c0*/  BSYNC.RECONVERGENT B2 ;  /* 0x0000000000027941 */ /* 0x000fea0003800200 */
.L_x_200:
[----:B------:R-:W-:Y:S05]  /*23d0*/  @!P1 BRA `(.L_x_193) ;  /* 0x0000000000309947 */ /* 0x000fea0003800000 */
[----:B------:R-:W-:Y:S02]  /*23e0*/  LOP3.LUT R2, R2, 0xffff, RZ, 0xc0, !PT ;  /* 0x0000ffff02027812 */ /* 0x000fe400078ec0ff */
[----:B------:R-:W-:Y:S02]  /*23f0*/  IADD3 R9, PT, PT, R16, R0, RZ ;  /* 0x0000000010097210 */ /* 0x000fe40007ffe0ff */
[----:B------:R-:W-:-:S04]  /*2400*/  LEA.HI R2, R2, 0x1, RZ, 0x17 ;  /* 0x0000000102027811 */ /* 0x000fc800078fb8ff */
[----:B------:R-:W-:-:S04]  /*2410*/  LOP3.LUT R2, R2, 0x3, RZ, 0xc0, !PT ;  /* 0x0000000302027812 */ /* 0x000fc800078ec0ff */
[----:B------:R-:W-:-:S07]  /*2420*/  IADD3 R2, PT, PT, -R2, RZ, RZ ;  /* 0x000000ff02027210 */ /* 0x000fce0007ffe1ff */
.L_x_202:
[----:B------:R-:W-:-:S06]  /*2430*/  IMAD.WIDE.U32 R6, R9, 0x4, R4 ;  /* 0x0000000409067825 */ /* 0x000fcc00078e0004 */
[----:B------:R-:W2:Y:S01]  /*2440*/  LDG.E R6, desc[UR6][R6.64] ;  /* 0x0000000606067981 */ /* 0x000ea2000c1e1900 */
[----:B------:R-:W-:Y:S02]  /*2450*/  IADD3 R2, PT, PT, R2, 0x1, RZ ;  /* 0x0000000102027810 */ /* 0x000fe40007ffe0ff */
[----:B------:R-:W-:Y:S02]  /*2460*/  IADD3 R9, PT, PT, R9, 0x200, RZ ;  /* 0x0000020009097810 */ /* 0x000fe40007ffe0ff */
[----:B------:R-:W-:Y:S01]  /*2470*/  ISETP.NE.AND P0, PT, R2, RZ, PT ;  /* 0x000000ff0200720c */ /* 0x000fe20003f05270 */
[----:B--2---:R-:W-:-:S12]  /*2480*/  FADD R23, R6, R23 ;  /* 0x0000001706177221 */ /* 0x004fd80000000000 */
[----:B------:R-:W-:Y:S05]  /*2490*/  @P0 BRA `(.L_x_202) ;  /* 0xfffffffc00e40947 */ /* 0x000fea000383ffff */
.L_x_193:
[----:B------:R-:W-:Y:S05]  /*24a0*/  BSYNC.RECONVERGENT B1 ;  /* 0x0000000000017941 */ /* 0x000fea0003800200 */
.L_x_190:
        /* <DEDUP_REMOVED lines=33> */
[----:B------:R-:W1:Y:S04]  /*26c0*/  LDS.128 R8, [UR4+0x20] ;  /* 0x00002004ff087984 */ /* 0x000e680008000c00 */
[----:B--2---:R-:W2:Y:S04]  /*26d0*/  LDS.128 R4, [UR4+0x30] ;  /* 0x00003004ff047984 */ /* 0x004ea80008000c00 */
        /* <DEDUP_REMOVED lines=16> */
.L_x_189:
[----:B------:R-:W-:Y:S05]  /*27e0*/  BSYNC.RECONVERGENT B0 ;  /* 0x0000000000007941 */ /* 0x000fea0003800200 */
.L_x_173:
[----:B------:R-:W-:Y:S05]  /*27f0*/  @P0 EXIT ;  /* 0x000000000000094d */ /* 0x000fea0003800000 */
[----:B012---:R-:W0:Y:S02]  /*2800*/  LDC.64 R4, c[0x0][0x388] ;  /* 0x0000e200ff047b82 */ /* 0x007e240000000a00 */
[----:B0-----:R-:W-:-:S05]  /*2810*/  IMAD.WIDE.U32 R2, R3, 0x4, R4 ;  /* 0x0000000403027825 */ /* 0x001fca00078e0004 */
[----:B------:R-:W-:Y:S01]  /*2820*/  STG.E desc[UR6][R2.64], R20 ;  /* 0x0000001402007986 */ /* 0x000fe2000c101906 */
[----:B------:R-:W-:Y:S05]  /*2830*/  EXIT ;  /* 0x000000000000794d */ /* 0x000fea0003800000 */
.L_x_203:
        /* <DEDUP_REMOVED lines=12> */
.L_x_266:


//--------------------- .text._ZN3cub18CUB_300001_SM_10006detail6reduce28DeviceReduceSingleTileKernelINS2_10policy_hubIfjN4cuda3std3__44plusIfEEE10Policy1000EN6thrust24THRUST_300001_SM_1000_NS10device_ptrIfEEPfjS9_ffNS7_10__identityEEEvT0_T1_T2_T3_T4_T6_ --------------------------
	.section	.text._ZN3cub18CUB_300001_SM_10006detail6reduce28DeviceReduceSingleTileKernelINS2_10policy_hubIfjN4cuda3std3__44plusIfEEE10Policy1000EN6thrust24THRUST_300001_SM_1000_NS10device_ptrIfEEPfjS9_ffNS7_10__identityEEEvT0_T1_T2_T3_T4_T6_,"ax",@progbits
	.align	128
        .global         _ZN3cub18CUB_300001_SM_10006detail6reduce28DeviceReduceSingleTileKernelINS2_10policy_hubIfjN4cuda3std3__44plusIfEEE10Policy1000EN6thrust24THRUST_300001_SM_1000_NS10device_ptrIfEEPfjS9_ffNS7_10__identityEEEvT0_T1_T2_T3_T4_T6_
        .type           _ZN3cub18CUB_300001_SM_10006detail6reduce28DeviceReduceSingleTileKernelINS2_10policy_hubIfjN4cuda3std3__44plusIfEEE10Policy1000EN6thrust24THRUST_300001_SM_1000_NS10device_ptrIfEEPfjS9_ffNS7_10__identityEEEvT0_T1_T2_T3_T4_T6_,@function
        .size           _ZN3cub18CUB_300001_SM_10006detail6reduce28DeviceReduceSingleTileKernelINS2_10policy_hubIfjN4cuda3std3__44plusIfEEE10Policy1000EN6thrust24THRUST_300001_SM_1000_NS10device_ptrIfEEPfjS9_ffNS7_10__identityEEEvT0_T1_T2_T3_T4_T6_,(.L_x_267 - _ZN3cub18CUB_300001_SM_10006detail6reduce28DeviceReduceSingleTileKernelINS2_10policy_hubIfjN4cuda3std3__44plusIfEEE10Policy1000EN6thrust24THRUST_300001_SM_1000_NS10device_ptrIfEEPfjS9_ffNS7_10__identityEEEvT0_T1_T2_T3_T4_T6_)
        .other          _ZN3cub18CUB_300001_SM_10006detail6reduce28DeviceReduceSingleTileKernelINS2_10policy_hubIfjN4cuda3std3__44plusIfEEE10Policy1000EN6thrust24THRUST_300001_SM_1000_NS10device_ptrIfEEPfjS9_ffNS7_10__identityEEEvT0_T1_T2_T3_T4_T6_,@"STO_CUDA_ENTRY STV_DEFAULT"
_ZN3cub18CUB_300001_SM_10006detail6reduce28DeviceReduceSingleTileKernelINS2_10policy_hubIfjN4cuda3std3__44plusIfEEE10Policy1000EN6thrust24THRUST_300001_SM_1000_NS10device_ptrIfEEPfjS9_ffNS7_10__identityEEEvT0_T1_T2_T3_T4_T6_:
.text._ZN3cub18CUB_300001_SM_10006detail6reduce28DeviceReduceSingleTileKernelINS2_10policy_hubIfjN4cuda3std3__44plusIfEEE10Policy1000EN6thrust24THRUST_300001_SM_1000_NS10device_ptrIfEEPfjS9_ffNS7_10__identityEEEvT0_T1_T2_T3_T4_T6_:
        /* <DEDUP_REMOVED lines=13> */
.L_x_204:
[----:B------:R-:W-:Y:S01]  /*00d0*/  ISETP.GT.U32.AND P0, PT, R4, 0x1fff, PT ;  /* 0x00001fff0400780c */ /* 0x000fe20003f04070 */
[----:B------:R-:W-:-:S12]  /*00e0*/  BSSY.RECONVERGENT B0, `(.L_x_205) ;  /* 0x000022c000007945 */ /* 0x000fd80003800200 */
[----:B------:R-:W-:Y:S05]  /*00f0*/  @P0 BRA `(.L_x_206) ;  /* 0x0000001000000947 */ /* 0x000fea0003800000 */
[----:B------:R-:W0:Y:S01]  /*0100*/  S2R R5, SR_TID.X ;  /* 0x0000000000057919 */ /* 0x000e220000002100 */
[----:B------:R-:W-:Y:S01]  /*0110*/  BSSY.RECONVERGENT B1, `(.L_x_207) ;  /* 0x0000009000017945 */ /* 0x000fe20003800200 */
[----:B------:R-:W-:Y:S01]  /*0120*/  HFMA2 R0, -RZ, RZ, 0, 0 ;  /* 0x00000000ff007431 */ /* 0x000fe200000001ff */
[----:B0-----:R-:W-:Y:S02]  /*0130*/  ISETP.GE.U32.AND P0, PT, R5, R4, PT ;  /* 0x000000040500720c */ /* 0x001fe40003f06070 */
[----:B------:R-:W-:-:S11]  /*0140*/  MOV R7, R5 ;  /* 0x0000000500077202 */ /* 0x000fd60000000f00 */
[----:B------:R-:W-:Y:S05]  /*0150*/  @P0 BRA `(.L_x_208) ;  /* 0x0000000000100947 */ /* 0x000fea0003800000 */
[----:B------:R-:W0:Y:S02]  /*0160*/  LDC.64 R2, c[0x0][0x380] ;  /* 0x0000e000ff027b82 */ /* 0x000e240000000a00 */
[----:B0-----:R-:W-:-:S05]  /*0170*/  IMAD.WIDE.U32 R2, R5, 0x4, R2 ;  /* 0x0000000405027825 */ /* 0x001fca00078e0002 */
[----:B------:R0:W5:Y:S01]  /*0180*/  LDG.E R0, desc[UR6][R2.64] ;  /* 0x0000000602007981 */ /* 0x000162000c1e1900 */
[----:B------:R-:W-:-:S07]  /*0190*/  IADD3 R7, PT, PT, R5, 0x200, RZ ;  /* 0x0000020005077810 */ /* 0x000fce0007ffe0ff */
.L_x_208:
[----:B------:R-:W-:Y:S05]  /*01a0*/  BSYNC.RECONVERGENT B1 ;  /* 0x0000000000017941 */ /* 0x000fea0003800200 */
.L_x_207:
[----:B------:R-:W-:Y:S01]  /*01b0*/  ISETP.GE.U32.AND P0, PT, R7, R4, PT ;  /* 0x000000040700720c */ /* 0x000fe20003f06070 */
[----:B------:R-:W-:-:S12]  /*01c0*/  BSSY.RECONVERGENT B1, `(.L_x_209) ;  /* 0x0000070000017945 */ /* 0x000fd80003800200 */
[----:B------:R-:W-:Y:S05]  /*01d0*/  @P0 BRA `(.L_x_210) ;  /* 0x0000000400b80947 */ /* 0x000fea0003800000 */
[----:B0-----:R-:W-:Y:S01]  /*01e0*/  LOP3.LUT R3, RZ, R7, RZ, 0x33, !PT ;  /* 0x00000007ff037212 */ /* 0x001fe200078e33ff */
[----:B------:R-:W-:Y:S03]  /*01f0*/  BSSY.RECONVERGENT B2, `(.L_x_211) ;  /* 0x0000033000027945 */ /* 0x000fe60003800200 */
[----:B------:R-:W-:-:S04]  /*0200*/  IADD3 R3, PT, PT, R3, R4, RZ ;  /* 0x0000000403037210 */ /* 0x000fc80007ffe0ff */
        /* <DEDUP_REMOVED lines=9> */
[----:B------:R-:W-:-:S04]  /*02a0*/  IADD3 R2, P0, PT, R2, 0x4000, RZ ;  /* 0x0000400002027810 */ /* 0x000fc80007f1e0ff */
[----:B------:R-:W-:-:S09]  /*02b0*/  IADD3.X R3, PT, PT, RZ, R3, RZ, P0, !PT ;  /* 0x00000003ff037210 */ /* 0x000fd200007fe4ff */
.L_x_213:
        /* <DEDUP_REMOVED lines=19> */
[----:B0-----:R-:W-:-:S04]  /*03f0*/  IADD3 R2, P2, PT, R2, 0x8000, RZ ;  /* 0x0000800002027810 */ /* 0x001fc80007f5e0ff */
[----:B------:R-:W-:Y:S01]  /*0400*/  IADD3.X R3, PT, PT, RZ, R3, RZ, P2, !PT ;  /* 0x00000003ff037210 */ /* 0x000fe200017fe4ff */
        /* <DEDUP_REMOVED lines=17> */
.L_x_212:
[----:B------:R-:W-:Y:S05]  /*0520*/  BSYNC.RECONVERGENT B2 ;  /* 0x0000000000027941 */ /* 0x000fea0003800200 */
.L_x_211:
[----:B------:R-:W-:Y:S05]  /*0530*/  @!P1 BRA `(.L_x_210) ;  /* 0x0000000000e09947 */ /* 0x000fea0003800000 */
[----:B------:R-:W-:Y:S01]  /*0540*/  ISETP.GE.U32.AND P0, PT, R22, 0x8, PT ;  /* 0x000000081600780c */ /* 0x000fe20003f06070 */
[----:B------:R-:W-:Y:S01]  /*0550*/  BSSY.RECONVERGENT B2, `(.L_x_214) ;  /* 0x0000017000027945 */ /* 0x000fe20003800200 */
[----:B------:R-:W-:-:S04]  /*0560*/  LOP3.LUT R10, R6, 0x7, RZ, 0xc0, !PT ;  /* 0x00000007060a7812 */ /* 0x000fc800078ec0ff */
[----:B------:R-:W-:-:S07]  /*0570*/  ISETP.NE.AND P1, PT, R10, RZ, PT ;  /* 0x000000ff0a00720c */ /* 0x000fce0003f25270 */
[----:B------:R-:W-:Y:S06]  /*0580*/  @!P0 BRA `(.L_x_215) ;  /* 0x00000000004c8947 */ /* 0x000fec0003800000 */
[----:B------:R-:W0:Y:S02]  /*0590*/  LDC.64 R2, c[0x0][0x380] ;  /* 0x0000e000ff027b82 */ /* 0x000e240000000a00 */
[----:B0-----:R-:W-:-:S05]  /*05a0*/  IMAD.WIDE.U32 R2, R7, 0x4, R2 ;  /* 0x0000000407027825 */ /* 0x001fca00078e0002 */
        /* <DEDUP_REMOVED lines=17> */
.L_x_215:
[----:B------:R-:W-:Y:S05]  /*06c0*/  BSYNC.RECONVERGENT B2 ;  /* 0x0000000000027941 */ /* 0x000fea0003800200 */
.L_x_214:
        /* <DEDUP_REMOVED lines=17> */
.L_x_217:
[----:B------:R-:W-:Y:S05]  /*07e0*/  BSYNC.RECONVERGENT B2 ;  /* 0x0000000000027941 */ /* 0x000fea0003800200 */
.L_x_216:
[----:B------:R-:W-:Y:S05]  /*07f0*/  @!P1 BRA `(.L_x_210) ;  /* 0x0000000000309947 */ /* 0x000fea0003800000 */
[----:B------:R-:W0:Y:S01]  /*0800*/  LDC.64 R2, c[0x0][0x380] ;  /* 0x0000e000ff027b82 */ /* 0x000e220000000a00 */
[----:B------:R-:W-:Y:S01]  /*0810*/  IADD3 R6, PT, PT, -R6, RZ, RZ ;  /* 0x000000ff06067210 */ /* 0x000fe20007ffe1ff */
[----:B0-----:R-:W-:-:S05]  /*0820*/  IMAD.WIDE.U32 R2, R7, 0x4, R2 ;  /* 0x0000000407027825 */ /* 0x001fca00078e0002 */
[----:B------:R-:W-:-:S07]  /*0830*/  MOV R7, R3 ;  /* 0x0000000300077202 */ /* 0x000fce0000000f00 */
.L_x_218:
[----:B------:R-:W-:-:S06]  /*0840*/  MOV R3, R7 ;  /* 0x0000000700037202 */ /* 0x000fcc0000000f00 */
[----:B------:R0:W2:Y:S01]  /*0850*/  LDG.E R3, desc[UR6][R2.64] ;  /* 0x0000000602037981 */ /* 0x0000a2000c1e1900 */
[----:B------:R-:W-:-:S04]  /*0860*/  IADD3 R6, PT, PT, R6, 0x1, RZ ;  /* 0x0000000106067810 */ /* 0x000fc80007ffe0ff */
[----:B------:R-:W-:Y:S02]  /*0870*/  ISETP.NE.AND P0, PT, R6, RZ, PT ;  /* 0x000000ff0600720c */ /* 0x000fe40003f05270 */
[----:B0-----:R-:W-:-:S04]  /*0880*/  IADD3 R2, P1, PT, R2, 0x800, RZ ;  /* 0x0000080002027810 */ /* 0x001fc80007f3e0ff */
[----:B------:R-:W-:Y:S01]  /*0890*/  IADD3.X R7, PT, PT, RZ, R7, RZ, P1, !PT ;  /* 0x00000007ff077210 */ /* 0x000fe20000ffe4ff */
[----:B--2--5:R-:W-:-:S06]  /*08a0*/  FADD R0, R3, R0 ;  /* 0x0000000003007221 */ /* 0x024fcc0000000000 */
[----:B------:R-:W-:Y:S05]  /*08b0*/  @P0 BRA `(.L_x_218) ;  /* 0xfffffffc00e00947 */ /* 0x000fea000383ffff */
.L_x_210:
[----:B------:R-:W-:Y:S05]  /*08c0*/  BSYNC.RECONVERGENT B1 ;  /* 0x0000000000017941 */ /* 0x000fea0003800200 */
.L_x_209:
[----:B------:R-:W-:Y:S02]  /*08d0*/  ISETP.GE.U32.AND P0, PT, R4, 0x200, PT ;  /* 0x000002000400780c */ /* 0x000fe40003f06070 */
        /* <DEDUP_REMOVED lines=36> */
[----:B------:R-:W3:Y:S04]  /*0b20*/  LDS.128 R8, [UR4+0x30] ;  /* 0x00003004ff087984 */ /* 0x000ee80008000c00 */
[----:B------:R-:W4:Y:S01]  /*0b30*/  LDS.128 R16, [UR4+0x40] ;  /* 0x00004004ff107984 */ /* 0x000f220008000c00 */
[----:B0-----:R-:W-:-:S04]  /*0b40*/  FADD R5, R0, R5 ;  /* 0x0000000500057221 */ /* 0x001fc80000000000 */
        /* <DEDUP_REMOVED lines=9> */
[----:B------:R-:W-:-:S04]  /*0be0*/  FADD R11, R10, R11 ;  /* 0x0000000b0a0b7221 */ /* 0x000fc80000000000 */
[----:B----4-:R-:W-:-:S04]  /*0bf0*/  FADD R16, R11, R16 ;  /* 0x000000100b107221 */ /* 0x010fc80000000000 */
[----:B------:R-:W-:-:S04]  /*0c00*/  FADD R17, R16, R17 ;  /* 0x0000001110117221 */ /* 0x000fc80000000000 */
[----:B------:R-:W-:-:S04]  /*0c10*/  FADD R18, R17, R18 ;  /* 0x0000001211127221 */ /* 0x000fc80000000000 */
[----:B------:R-:W-:Y:S01]  /*0c20*/  FADD R0, R18, R19 ;  /* 0x0000001312007221 */ /* 0x000fe20000000000 */
[----:B------:R-:W-:Y:S06]  /*0c30*/  BRA `(.L_x_220) ;  /* 0x0000001400d87947 */ /* 0x000fec0003800000 */
.L_x_219:
[----:B------:R-:W1:Y:S01]  /*0c40*/  S2R R6, SR_LANEID ;  /* 0x0000000000067919 */ /* 0x000e620000000000 */
[----:B------:R-:W-:-:S04]  /*0c50*/  LOP3.LUT R0, R5, 0x3e0, RZ, 0xc0, !PT ;  /* 0x000003e005007812 */ /* 0x000fc800078ec0ff */
[----:B0-----:R-:W-:Y:S02]  /*0c60*/  IADD3 R3, PT, PT, R0, 0x20, RZ ;  /* 0x0000002000037810 */ /* 0x001fe40007ffe0ff */
[----:B------:R-:W-:Y:S02]  /*0c70*/  LOP3.LUT R7, RZ, R0, RZ, 0x33, !PT ;  /* 0x00000000ff077212 */ /* 0x000fe400078e33ff */
[-C--:B------:R-:W-:Y:S02]  /*0c80*/  ISETP.GT.U32.AND P0, PT, R3, R4.reuse, PT ;  /* 0x000000040300720c */ /* 0x080fe40003f04070 */
        /* <DEDUP_REMOVED lines=40> */
[----:B------:R-:W0:Y:S04]  /*0f10*/  LDS.128 R20, [UR4+0x10] ;  /* 0x00001004ff147984 */ /* 0x000e280008000c00 */
        /* <DEDUP_REMOVED lines=30> */
.L_x_206:
[----:B------:R-:W0:Y:S01]  /*1100*/  S2R R0, SR_TID.X ;  /* 0x0000000000007919 */ /* 0x000e220000002100 */
[----:B------:R-:W1:Y:S02]  /*1110*/  LDCU.64 UR4, c[0x0][0x380] ;  /* 0x00007000ff0477ac */ /* 0x000e640008000a00 */
[----:B-1----:R-:W-:Y:S02]  /*1120*/  MOV R12, UR4 ;  /* 0x00000004000c7c02 */ /* 0x002fe40008000f00 */
[----:B------:R-:W-:-:S03]  /*1130*/  MOV R13, UR5 ;  /* 0x00000005000d7c02 */ /* 0x000fc60008000f00 */
        /* <DEDUP_REMOVED lines=17> */
[----:B------:R-:W-:Y:S01]  /*1250*/  UMOV UR4, 0x2000 ;  /* 0x0000200000047882 */ /* 0x000fe20000000000 */
[----:B--2---:R-:W-:Y:S01]  /*1260*/  FADD R20, R20, R21 ;  /* 0x0000001514147221 */ /* 0x004fe20000000000 */
[----:B------:R-:W-:-:S04]  /*1270*/  IADD3 R21, PT, PT, R4, -0x2000, RZ ;  /* 0xffffe00004157810 */ /* 0x000fc80007ffe0ff */
[----:B------:R-:W-:Y:S01]  /*1280*/  ISETP.GE.U32.AND P0, PT, R21, 0x2000, PT ;  /* 0x000020001500780c */ /* 0x000fe20003f06070 */
[----:B---3--:R-:W-:Y:S01]  /*1290*/  FADD R6, R6, R7 ;  /* 0x0000000706067221 */ /* 0x008fe20000000000 */
[----:B----4-:R-:W-:-:S04]  /*12a0*/  FADD R9, R8, R9 ;  /* 0x0000000908097221 */ /* 0x010fc80000000000 */
[----:B------:R-:W-:Y:S01]  /*12b0*/  FADD R6, R6, R9 ;  /* 0x0000000906067221 */ /* 0x000fe20000000000 */
[----:B-----5:R-:W-:Y:S01]  /*12c0*/  FADD R10, R10, R11 ;  /* 0x0000000b0a0a7221 */ /* 0x020fe20000000000 */
[----:B------:R-:W-:-:S04]  /*12d0*/  FADD R15, R14, R15 ;  /* 0x0000000f0e0f7221 */ /* 0x000fc80000000000 */
[----:B------:R-:W-:Y:S01]  /*12e0*/  FADD R15, R10, R15 ;  /* 0x0000000f0a0f7221 */ /* 0x000fe20000000000 */
[----:B------:R-:W-:Y:S01]  /*12f0*/  FADD R16, R16, R17 ;  /* 0x0000001110107221 */ /* 0x000fe20000000000 */
[----:B------:R-:W-:-:S04]  /*1300*/  FADD R19, R18, R19 ;  /* 0x0000001312137221 */ /* 0x000fc80000000000 */
[----:B------:R-:W-:Y:S01]  /*1310*/  FADD R16, R16, R19 ;  /* 0x0000001310107221 */ /* 0x000fe20000000000 */
[----:B------:R-:W-:-:S04]  /*1320*/  FADD R5, R5, R22 ;  /* 0x0000001605057221 */ /* 0x000fc80000000000 */
[----:B------:R-:W-:Y:S01]  /*1330*/  FADD R5, R20, R5 ;  /* 0x0000000514057221 */ /* 0x000fe20000000000 */
[----:B------:R-:W-:-:S03]  /*1340*/  FADD R6, R6, R15 ;  /* 0x0000000f06067221 */ /* 0x000fc60000000000 */
[----:B------:R-:W-:-:S04]  /*1350*/  FADD R5, R16, R5 ;  /* 0x0000000510057221 */ /* 0x000fc80000000000 */
[----:B------:R-:W-:Y:S01]  /*1360*/  FADD R5, R6, R5 ;  /* 0x0000000506057221 */ /* 0x000fe20000000000 */
[----:B------:R-:W-:Y:S06]  /*1370*/  @!P0 BRA `(.L_x_221) ;  /* 0x0000000000ac8947 */ /* 0x000fec0003800000 */
[----:B------:R-:W0:Y:S01]  /*1380*/  LDC R4, c[0x0][0x390] ;  /* 0x0000e400ff047b82 */ /* 0x000e220000000800 */
[----:B------:R-:W-:-:S07]  /*1390*/  UMOV UR4, 0x2000 ;  /* 0x0000200000047882 */ /* 0x000fce0000000000 */
[----:B------:R-:W1:Y:S02]  /*13a0*/  LDC.64 R12, c[0x0][0x380] ;  /* 0x0000e000ff0c7b82 */ /* 0x000e640000000a00 */
.L_x_223:
[----:B------:R-:W-:-:S05]  /*13b0*/  IADD3 R3, PT, PT, R0, UR4, RZ ;  /* 0x0000000400037c10 */ /* 0x000fca000fffe0ff */
        /* <DEDUP_REMOVED lines=17> */
[----:B0-----:R-:W-:-:S04]  /*14d0*/  IADD3 R2, PT, PT, R4, -UR4, RZ ;  /* 0x8000000404027c10 */ /* 0x001fc8000fffe0ff */
        /* <DEDUP_REMOVED lines=18> */
[----:B------:R-:W-:-:S06]  /*1600*/  UIADD3 UR4, UPT, UPT, UR4, 0x2000, URZ ;  /* 0x0000200004047890 */ /* 0x000fcc000fffe0ff */
[----:B------:R-:W-:-:S13]  /*1610*/  ISETP.LT.U32.AND P0, PT, R21, UR4, PT ;  /* 0x0000000415007c0c */ /* 0x000fda000bf01070 */
[----:B------:R-:W-:Y:S05]  /*1620*/  @!P0 BRA `(.L_x_223) ;  /* 0xfffffffc00608947 */ /* 0x000fea000383ffff */
.L_x_221:
[----:B------:R-:W-:Y:S01]  /*1630*/  IADD3 R3, PT, PT, R4, -UR4, RZ ;  /* 0x8000000404037c10 */ /* 0x000fe2000fffe0ff */
[----:B------:R-:W-:Y:S03]  /*1640*/  BSSY.RECONVERGENT B1, `(.L_x_222) ;  /* 0x00000a3000017945 */ /* 0x000fe60003800200 */
[----:B------:R-:W-:-:S04]  /*1650*/  ISETP.GE.AND P0, PT, R0, R3, PT ;  /* 0x000000030000720c */ /* 0x000fc80003f06270 */
[----:B------:R-:W-:-:S13]  /*1660*/  ISETP.LE.U32.OR P0, PT, R4, UR4, P0 ;  /* 0x0000000404007c0c */ /* 0x000fda0008703470 */
[----:B------:R-:W-:Y:S05]  /*1670*/  @P0 BRA `(.L_x_224) ;  /* 0x00000008007c0947 */ /* 0x000fea0003800000 */
[-C--:B------:R-:W-:Y:S01]  /*1680*/  LOP3.LUT R3, RZ, R0.reuse, RZ, 0x33, !PT ;  /* 0x00000000ff037212 */ /* 0x080fe200078e33ff */
[----:B------:R-:W-:Y:S01]  /*1690*/  BSSY.RECONVERGENT B2, `(.L_x_225) ;  /* 0x0000052000027945 */ /* 0x000fe20003800200 */
[----:B------:R-:W-:Y:S02]  /*16a0*/  MOV R6, R0 ;  /* 0x0000000000067202 */ /* 0x000fe40000000f00 */
[----:B------:R-:W-:-:S04]  /*16b0*/  IADD3 R3, PT, PT, R4, -UR4, R3 ;  /* 0x8000000404037c10 */ /* 0x000fc8000fffe003 */
[C---:B------:R-:W-:Y:S02]  /*16c0*/  ISETP.GE.U32.AND P0, PT, R3.reuse, 0x1e00, PT ;  /* 0x00001e000300780c */ /* 0x040fe40003f06070 */
[----:B------:R-:W-:-:S04]  /*16d0*/  LEA.HI R3, R3, 0x1, RZ, 0x17 ;  /* 0x0000000103037811 */ /* 0x000fc800078fb8ff */
[----:B------:R-:W-:-:S07]  /*16e0*/  LOP3.LUT R4, R3, 0xf, RZ, 0xc0, !PT ;  /* 0x0000000f03047812 */ /* 0x000fce00078ec0ff */
[----:B------:R-:W-:Y:S05]  /*16f0*/  @!P0 BRA `(.L_x_226) ;  /* 0x00000004002c8947 */ /* 0x000fea0003800000 */
[----:B------:R-:W-:Y:S01]  /*1700*/  LOP3.LUT R7, R3, 0xfffff0, RZ, 0xc0, !PT ;  /* 0x00fffff003077812 */ /* 0x000fe200078ec0ff */
[----:B------:R-:W-:Y:S01]  /*1710*/  BSSY.RECONVERGENT B3, `(.L_x_227) ;  /* 0x0000048000037945 */ /* 0x000fe20003800200 */
[C---:B------:R-:W-:Y:S02]  /*1720*/  LOP3.LUT R6, R0.reuse, 0x1000, RZ, 0xfc, !PT ;  /* 0x0000100000067812 */ /* 0x040fe400078efcff */
[----:B------:R-:W-:Y:S02]  /*1730*/  IADD3 R2, PT, PT, R0, UR4, RZ ;  /* 0x0000000400027c10 */ /* 0x000fe4000fffe0ff */
[----:B------:R-:W-:-:S07]  /*1740*/  IADD3 R7, PT, PT, -R7, RZ, RZ ;  /* 0x000000ff07077210 */ /* 0x000fce0007ffe1ff */
.L_x_228:
[C---:B------:R-:W-:Y:S01]  /*1750*/  IADD3 R19, PT, PT, R2.reuse, 0x200, RZ ;  /* 0x0000020002137810 */ /* 0x040fe20007ffe0ff */
[C---:B------:R-:W-:Y:S01]  /*1760*/  IMAD.WIDE.U32 R14, R2.reuse, 0x4, R12 ;  /* 0x00000004020e7825 */ /* 0x040fe200078e000c */
[----:B------:R-:W-:-:S03]  /*1770*/  IADD3 R11, PT, PT, R2, 0x400, RZ ;  /* 0x00000400020b7810 */ /* 0x000fc60007ffe0ff */
[--C-:B------:R-:W-:Y:S01]  /*1780*/  IMAD.WIDE.U32 R18, R19, 0x4, R12.reuse ;  /* 0x0000000413127825 */ /* 0x100fe200078e000c */
[----:B------:R0:W2:Y:S01]  /*1790*/  LDG.E R8, desc[UR6][R14.64] ;  /* 0x000000060e087981 */ /* 0x0000a2000c1e1900 */
[C---:B------:R-:W-:Y:S02]  /*17a0*/  IADD3 R21, PT, PT, R2.reuse, 0x600, RZ ;  /* 0x0000060002157810 */ /* 0x040fe40007ffe0ff */
[--C-:B------:R-:W-:Y:S01]  /*17b0*/  IMAD.WIDE.U32 R10, R11, 0x4, R12.reuse ;  /* 0x000000040b0a7825 */ /* 0x100fe200078e000c */
[----:B------:R1:W3:Y:S01]  /*17c0*/  LDG.E R9, desc[UR6][R18.64] ;  /* 0x0000000612097981 */ /* 0x0002e2000c1e1900 */
[C---:B------:R-:W-:Y:S02]  /*17d0*/  IADD3 R17, PT, PT, R2.reuse, 0x800, RZ ;  /* 0x0000080002117810 */ /* 0x040fe40007ffe0ff */
[--C-:B------:R-:W-:Y:S02]  /*17e0*/  IMAD.WIDE.U32 R20, R21, 0x4, R12.reuse ;  /* 0x0000000415147825 */ /* 0x100fe400078e000c */
[----:B------:R4:W5:Y:S01]  /*17f0*/  LDG.E R10, desc[UR6][R10.64] ;  /* 0x000000060a0a7981 */ /* 0x000962000c1e1900 */
[----:B------:R-:W-:Y:S01]  /*1800*/  IADD3 R29, PT, PT, R2, 0xa00, RZ ;  /* 0x00000a00021d7810 */ /* 0x000fe20007ffe0ff */
[----:B------:R-:W-:-:S02]  /*1810*/  IMAD.WIDE.U32 R16, R17, 0x4, R12 ;  /* 0x0000000411107825 */ /* 0x000fc400078e000c */
[----:B------:R4:W5:Y:S01]  /*1820*/  LDG.E R27, desc[UR6][R20.64] ;  /* 0x00000006141b7981 */ /* 0x000962000c1e1900 */
[C---:B------:R-:W-:Y:S01]  /*1830*/  IADD3 R23, PT, PT, R2.reuse, 0xc00, RZ ;  /* 0x00000c0002177810 */ /* 0x040fe20007ffe0ff */
[--C-:B------:R-:W-:Y:S02]  /*1840*/  IMAD.WIDE.U32 R28, R29, 0x4, R12.reuse ;  /* 0x000000041d1c7825 */ /* 0x100fe400078e000c */
[----:B------:R-:W5:Y:S01]  /*1850*/  LDG.E R26, desc[UR6][R16.64] ;  /* 0x00000006101a7981 */ /* 0x000f62000c1e1900 */
[C---:B------:R-:W-:Y:S01]  /*1860*/  IADD3 R22, PT, PT, R2.reuse, 0xe00, RZ ;  /* 0x00000e0002167810 */ /* 0x040fe20007ffe0ff */
[--C-:B0-----:R-:W-:Y:S02]  /*1870*/  IMAD.WIDE.U32 R14, R23, 0x4, R12.reuse ;  /* 0x00000004170e7825 */ /* 0x101fe400078e000c */
[----:B------:R0:W5:Y:S01]  /*1880*/  LDG.E R25, desc[UR6][R28.64] ;  /* 0x000000061c197981 */ /* 0x000162000c1e1900 */
[----:B------:R-:W-:Y:S01]  /*1890*/  IADD3 R23, PT, PT, R2, 0x1000, RZ ;  /* 0x0000100002177810 */ /* 0x000fe20007ffe0ff */
[----:B-1----:R-:W-:-:S02]  /*18a0*/  IMAD.WIDE.U32 R18, R22, 0x4, R12 ;  /* 0x0000000416127825 */ /* 0x002fc400078e000c */
[----:B------:R1:W5:Y:S01]  /*18b0*/  LDG.E R24, desc[UR6][R14.64] ;  /* 0x000000060e187981 */ /* 0x000362000c1e1900 */
[C---:B----4-:R-:W-:Y:S01]  /*18c0*/  IADD3 R11, PT, PT, R2.reuse, 0x1200, RZ ;  /* 0x00001200020b7810 */ /* 0x050fe20007ffe0ff */
[--C-:B------:R-:W-:Y:S02]  /*18d0*/  IMAD.WIDE.U32 R20, R23, 0x4, R12.reuse ;  /* 0x0000000417147825 */ /* 0x100fe400078e000c */
[----:B------:R4:W5:Y:S01]  /*18e0*/  LDG.E R23, desc[UR6][R18.64] ;  /* 0x0000000612177981 */ /* 0x000962000c1e1900 */
[C---:B0-----:R-:W-:Y:S01]  /*18f0*/  IADD3 R29, PT, PT, R2.reuse, 0x1400, RZ ;  /* 0x00001400021d7810 */ /* 0x041fe20007ffe0ff */
[--C-:B------:R-:W-:Y:S02]  /*1900*/  IMAD.WIDE.U32 R16, R11, 0x4, R12.reuse ;  /* 0x000000040b107825 */ /* 0x100fe400078e000c */
[----:B------:R-:W5:Y:S01]  /*1910*/  LDG.E R22, desc[UR6][R20.64] ;  /* 0x0000000614167981 */ /* 0x000f62000c1e1900 */
[----:B-1----:R-:W-:Y:S01]  /*1920*/  IADD3 R15, PT, PT, R2, 0x1600, RZ ;  /* 0x00001600020f7810 */ /* 0x002fe20007ffe0ff */
[----:B------:R-:W-:-:S02]  /*1930*/  IMAD.WIDE.U32 R28, R29, 0x4, R12 ;  /* 0x000000041d1c7825 */ /* 0x000fc400078e000c */
[----:B------:R0:W5:Y:S01]  /*1940*/  LDG.E R11, desc[UR6][R16.64] ;  /* 0x00000006100b7981 */ /* 0x000162000c1e1900 */
[C---:B----4-:R-:W-:Y:S01]  /*1950*/  IADD3 R19, PT, PT, R2.reuse, 0x1800, RZ ;  /* 0x0000180002137810 */ /* 0x050fe20007ffe0ff */
[--C-:B------:R-:W-:Y:S02]  /*1960*/  IMAD.WIDE.U32 R14, R15, 0x4, R12.reuse ;  /* 0x000000040f0e7825 */ /* 0x100fe400078e000c */
[----:B------:R-:W4:Y:S02]  /*1970*/  LDG.E R28, desc[UR6][R28.64] ;  /* 0x000000061c1c7981 */ /* 0x000f24000c1e1900 */
[----:B------:R-:W-:Y:S01]  /*1980*/  IMAD.WIDE.U32 R18, R19, 0x4, R12 ;  /* 0x0000000413127825 */ /* 0x000fe200078e000c */
[C---:B0-----:R-:W-:Y:S02]  /*1990*/  IADD3 R17, PT, PT, R2.reuse, 0x1a00, RZ ;  /* 0x00001a0002117810 */ /* 0x041fe40007ffe0ff */
[----:B------:R-:W-:-:S03]  /*19a0*/  IADD3 R21, PT, PT, R2, 0x1c00, RZ ;  /* 0x00001c0002157810 */ /* 0x000fc60007ffe0ff */
[----:B------:R-:W4:Y:S04]  /*19b0*/  LDG.E R18, desc[UR6][R18.64] ;  /* 0x0000000612127981 */ /* 0x000f28000c1e1900 */
[----:B------:R0:W4:Y:S01]  /*19c0*/  LDG.E R29, desc[UR6][R14.64] ;  /* 0x000000060e1d7981 */ /* 0x000122000c1e1900 */
[----:B------:R-:W-:Y:S01]  /*19d0*/  IADD3 R20, PT, PT, R2, 0x1e00, RZ ;  /* 0x00001e0002147810 */ /* 0x000fe20007ffe0ff */
[----:B0-----:R-:W-:-:S04]  /*19e0*/  IMAD.WIDE.U32 R14, R17, 0x4, R12 ;  /* 0x00000004110e7825 */ /* 0x001fc800078e000c */
[--C-:B------:R-:W-:Y:S02]  /*19f0*/  IMAD.WIDE.U32 R16, R21, 0x4, R12.reuse ;  /* 0x0000000415107825 */ /* 0x100fe400078e000c */
[----:B------:R-:W4:Y:S02]  /*1a00*/  LDG.E R14, desc[UR6][R14.64] ;  /* 0x000000060e0e7981 */ /* 0x000f24000c1e1900 */
[----:B------:R-:W-:Y:S02]  /*1a10*/  IMAD.WIDE.U32 R20, R20, 0x4, R12 ;  /* 0x0000000414147825 */ /* 0x000fe400078e000c */
[----:B------:R-:W4:Y:S04]  /*1a20*/  LDG.E R16, desc[UR6][R16.64] ;  /* 0x0000000610107981 */ /* 0x000f28000c1e1900 */
[----:B------:R-:W4:Y:S01]  /*1a30*/  LDG.E R20, desc[UR6][R20.64] ;  /* 0x0000000614147981 */ /* 0x000f22000c1e1900 */
[----:B------:R-:W-:-:S04]  /*1a40*/  IADD3 R7, PT, PT, R7, 0x10, RZ ;  /* 0x0000001007077810 */ /* 0x000fc80007ffe0ff */
[----:B------:R-:W-:Y:S02]  /*1a50*/  ISETP.NE.AND P0, PT, R7, RZ, PT ;  /* 0x000000ff0700720c */ /* 0x000fe40003f05270 */
[----:B------:R-:W-:Y:S02]  /*1a60*/  IADD3 R6, PT, PT, R6, 0x2000, RZ ;  /* 0x0000200006067810 */ /* 0x000fe40007ffe0ff */
[----:B------:R-:W-:Y:S01]  /*1a70*/  IADD3 R2, PT, PT, R2, 0x2000, RZ ;  /* 0x0000200002027810 */ /* 0x000fe20007ffe0ff */
[----:B--2---:R-:W-:-:S04]  /*1a80*/  FADD R8, R8, R5 ;  /* 0x0000000508087221 */ /* 0x004fc80000000000 */
[----:B---3--:R-:W-:-:S04]  /*1a90*/  FADD R9, R8, R9 ;  /* 0x0000000908097221 */ /* 0x008fc80000000000 */
        /* <DEDUP_REMOVED lines=8> */
[----:B----4-:R-:W-:-:S04]  /*1b20*/  FADD R28, R11, R28 ;  /* 0x0000001c0b1c7221 */ /* 0x010fc80000000000 */
[----:B------:R-:W-:-:S04]  /*1b30*/  FADD R29, R28, R29 ;  /* 0x0000001d1c1d7221 */ /* 0x000fc80000000000 */
[----:B------:R-:W-:-:S04]  /*1b40*/  FADD R29, R29, R18 ;  /* 0x000000121d1d7221 */ /* 0x000fc80000000000 */
[----:B------:R-:W-:-:S04]  /*1b50*/  FADD R29, R29, R14 ;  /* 0x0000000e1d1d7221 */ /* 0x000fc80000000000 */
[----:B------:R-:W-:-:S04]  /*1b60*/  FADD R29, R29, R16 ;  /* 0x000000101d1d7221 */ /* 0x000fc80000000000 */
[----:B------:R-:W-:Y:S01]  /*1b70*/  FADD R5, R29, R20 ;  /* 0x000000141d057221 */ /* 0x000fe20000000000 */
[----:B------:R-:W-:Y:S06]  /*1b80*/  @P0 BRA `(.L_x_228) ;  /* 0xfffffff800f00947 */ /* 0x000fec000383ffff */
[----:B------:R-:W-:Y:S05]  /*1b90*/  BSYNC.RECONVERGENT B3 ;  /* 0x0000000000037941 */ /* 0x000fea0003800200 */
.L_x_227:
[----:B------:R-:W-:-:S07]  /*1ba0*/  IADD3 R6, PT, PT, R6, -0x1000, RZ ;  /* 0xfffff00006067810 */ /* 0x000fce0007ffe0ff */
.L_x_226:
[----:B------:R-:W-:Y:S05]  /*1bb0*/  BSYNC.RECONVERGENT B2 ;  /* 0x0000000000027941 */ /* 0x000fea0003800200 */
.L_x_225:
[----:B------:R-:W-:-:S13]  /*1bc0*/  ISETP.NE.AND P0, PT, R4, RZ, PT ;  /* 0x000000ff0400720c */ /* 0x000fda0003f05270 */
[----:B------:R-:W-:Y:S05]  /*1bd0*/  @!P0 BRA `(.L_x_224) ;  /* 0x0000000400248947 */ /* 0x000fea0003800000 */
[----:B------:R-:W-:Y:S01]  /*1be0*/  ISETP.GE.U32.AND P0, PT, R4, 0x8, PT ;  /* 0x000000080400780c */ /* 0x000fe20003f06070 */
[----:B------:R-:W-:Y:S01]  /*1bf0*/  BSSY.RECONVERGENT B2, `(.L_x_229) ;  /* 0x0000025000027945 */ /* 0x000fe20003800200 */
[----:B------:R-:W-:-:S04]  /*1c00*/  LOP3.LUT R22, R3, 0x7, RZ, 0xc0, !PT ;  /* 0x0000000703167812 */ /* 0x000fc800078ec0ff */
[----:B------:R-:W-:-:S07]  /*1c10*/  ISETP.NE.AND P1, PT, R22, RZ, PT ;  /* 0x000000ff1600720c */ /* 0x000fce0003f25270 */
[----:B------:R-:W-:Y:S06]  /*1c20*/  @!P0 BRA `(.L_x_230) ;  /* 0x0000000000848947 */ /* 0x000fec0003800000 */
[----:B------:R-:W-:-:S04]  /*1c30*/  IADD3 R7, PT, PT, R6, UR4, RZ ;  /* 0x0000000406077c10 */ /* 0x000fc8000fffe0ff */
        /* <DEDUP_REMOVED lines=32> */
.L_x_230:
[----:B------:R-:W-:Y:S05]  /*1e40*/  BSYNC.RECONVERGENT B2 ;  /* 0x0000000000027941 */ /* 0x000fea0003800200 */
.L_x_229:
        /* <DEDUP_REMOVED lines=23> */
.L_x_232:
[----:B------:R-:W-:Y:S05]  /*1fc0*/  BSYNC.RECONVERGENT B2 ;  /* 0x0000000000027941 */ /* 0x000fea0003800200 */
.L_x_231:
[----:B------:R-:W-:Y:S05]  /*1fd0*/  @!P1 BRA `(.L_x_224) ;  /* 0x0000000000249947 */ /* 0x000fea0003800000 */
[----:B------:R-:W-:Y:S02]  /*1fe0*/  IADD3 R7, PT, PT, R6, UR4, RZ ;  /* 0x0000000406077c10 */ /* 0x000fe4000fffe0ff */
[----:B------:R-:W-:-:S07]  /*1ff0*/  IADD3 R4, PT, PT, -R4, RZ, RZ ;  /* 0x000000ff04047210 */ /* 0x000fce0007ffe1ff */
.L_x_233:
[----:B------:R-:W-:-:S06]  /*2000*/  IMAD.WIDE.U32 R2, R7, 0x4, R12 ;  /* 0x0000000407027825 */ /* 0x000fcc00078e000c */
[----:B------:R-:W2:Y:S01]  /*2010*/  LDG.E R2, desc[UR6][R2.64] ;  /* 0x0000000602027981 */ /* 0x000ea2000c1e1900 */
[----:B------:R-:W-:Y:S02]  /*2020*/  IADD3 R4, PT, PT, R4, 0x1, RZ ;  /* 0x0000000104047810 */ /* 0x000fe40007ffe0ff */
[----:B------:R-:W-:Y:S02]  /*2030*/  IADD3 R7, PT, PT, R7, 0x200, RZ ;  /* 0x0000020007077810 */ /* 0x000fe40007ffe0ff */
[----:B------:R-:W-:Y:S01]  /*2040*/  ISETP.NE.AND P0, PT, R4, RZ, PT ;  /* 0x000000ff0400720c */ /* 0x000fe20003f05270 */
[----:B--2---:R-:W-:-:S12]  /*2050*/  FADD R5, R2, R5 ;  /* 0x0000000502057221 */ /* 0x004fd80000000000 */
[----:B------:R-:W-:Y:S05]  /*2060*/  @P0 BRA `(.L_x_233) ;  /* 0xfffffffc00e40947 */ /* 0x000fea000383ffff */
.L_x_224:
[----:B------:R-:W-:Y:S05]  /*2070*/  BSYNC.RECONVERGENT B1 ;  /* 0x0000000000017941 */ /* 0x000fea0003800200 */
.L_x_222:
        /* <DEDUP_REMOVED lines=33> */
[----:B------:R-:W3:Y:S04]  /*2290*/  LDS.128 R8, [UR4+0x30] ;  /* 0x00003004ff087984 */ /* 0x000ee80008000c00 */
[----:B------:R-:W4:Y:S01]  /*22a0*/  LDS.128 R16, [UR4+0x40] ;  /* 0x00004004ff107984 */ /* 0x000f220008000c00 */
[----:B0-----:R-:W-:-:S04]  /*22b0*/  FADD R5, R0, R5 ;  /* 0x0000000500057221 */ /* 0x001fc80000000000 */
        /* <DEDUP_REMOVED lines=13> */
[----:B------:R-:W-:-:S07]  /*2390*/  FADD R0, R18, R19 ;  /* 0x0000001312007221 */ /* 0x000fce0000000000 */
.L_x_220:
[----:B------:R-:W-:Y:S05]  /*23a0*/  BSYNC.RECONVERGENT B0 ;  /* 0x0000000000007941 */ /* 0x000fea0003800200 */
.L_x_205:
[----:B------:R-:W-:Y:S05]  /*23b0*/  @P0 EXIT ;  /* 0x000000000000094d */ /* 0x000fea0003800000 */
[----:B012---:R-:W0:Y:S01]  /*23c0*/  LDC.64 R2, c[0x0][0x388] ;  /* 0x0000e200ff027b82 */ /* 0x007e220000000a00 */
[----:B------:R-:W1:Y:S02]  /*23d0*/  LDCU UR4, c[0x0][0x398] ;  /* 0x00007300ff0477ac */ /* 0x000e640008000800 */
[----:B-1----:R-:W-:-:S05]  /*23e0*/  FADD R5, R0, UR4 ;  /* 0x0000000400057e21 */ /* 0x002fca0008000000 */
[----:B0-----:R-:W-:Y:S01]  /*23f0*/  STG.E desc[UR6][R2.64], R5 ;  /* 0x0000000502007986 */ /* 0x001fe2000c101906 */
[----:B------:R-:W-:Y:S05]  /*2400*/  EXIT ;  /* 0x000000000000794d */ /* 0x000fea0003800000 */
.L_x_234:
        /* <DEDUP_REMOVED lines=15> */
.L_x_267:


//--------------------- .text._ZN3cub18CUB_300001_SM_10006detail11EmptyKernelIvEEvv --------------------------
	.section	.text._ZN3cub18CUB_300001_SM_10006detail11EmptyKernelIvEEvv,"ax",@progbits
	.align	128
        .global         _ZN3cub18CUB_300001_SM_10006detail11EmptyKernelIvEEvv
        .type           _ZN3cub18CUB_300001_SM_10006detail11EmptyKernelIvEEvv,@function
        .size           _ZN3cub18CUB_300001_SM_10006detail11EmptyKernelIvEEvv,(.L_x_268 - _ZN3cub18CUB_300001_SM_10006detail11EmptyKernelIvEEvv)
        .other          _ZN3cub18CUB_300001_SM_10006detail11EmptyKernelIvEEvv,@"STO_CUDA_ENTRY STV_DEFAULT"
_ZN3cub18CUB_300001_SM_10006detail11EmptyKernelIvEEvv:
.text._ZN3cub18CUB_300001_SM_10006detail11EmptyKernelIvEEvv:
[----:B------:R-:W-:Y:S01]  /*0000*/  LDC R1, c[0x0][0x37c] ;  /* 0x0000df00ff017b82 */ /* 0x000fe20000000800 */
[----:B------:R-:W-:Y:S05]  /*0010*/  EXIT ;  /* 0x000000000000794d */ /* 0x000fea0003800000 */
.L_x_235:
        /* <DEDUP_REMOVED lines=14> */
.L_x_268:


//--------------------- .text._Z11calc_sq_devPKiPKfPf --------------------------
	.section	.text._Z11calc_sq_devPKiPKfPf,"ax",@progbits
	.align	128
        .global         _Z11calc_sq_devPKiPKfPf
        .type           _Z11calc_sq_devPKiPKfPf,@function
        .size           _Z11calc_sq_devPKiPKfPf,(.L_x_269 - _Z11calc_sq_devPKiPKfPf)
        .other          _Z11calc_sq_devPKiPKfPf,@"STO_CUDA_ENTRY STV_DEFAULT"
_Z11calc_sq_devPKiPKfPf:
.text._Z11calc_sq_devPKiPKfPf:
[----:B------:R-:W-:Y:S08]  /*0000*/  LDC R1, c[0x0][0x37c] ;  /* 0x0000df00ff017b82 */ /* 0x000ff00000000800 */
[----:B------:R-:W0:Y:S01]  /*0010*/  LDC.64 R2, c[0x0][0x380] ;  /* 0x0000e000ff027b82 */ /* 0x000e220000000a00 */
[----:B------:R-:W0:Y:S02]  /*0020*/  LDCU.64 UR4, c[0x0][0x358] ;  /* 0x00006b00ff0477ac */ /* 0x000e240008000a00 */
[----:B0-----:R-:W2:Y:S05]  /*0030*/  LDG.E R2, desc[UR4][R2.64] ;  /* 0x0000000402027981 */ /* 0x001eaa000c1e1900 */
[----:B------:R-:W0:Y:S01]  /*0040*/  S2UR UR6, SR_CTAID.X ;  /* 0x00000000000679c3 */ /* 0x000e220000002500 */
[----:B------:R-:W0:Y:S07]  /*0050*/  S2R R0, SR_TID.X ;  /* 0x0000000000007919 */ /* 0x000e2e0000002100 */
[----:B------:R-:W0:Y:S02]  /*0060*/  LDC R7, c[0x0][0x360] ;  /* 0x0000d800ff077b82 */ /* 0x000e240000000800 */
[----:B0-----:R-:W-:-:S05]  /*0070*/  IMAD R7, R7, UR6, R0 ;  /* 0x0000000607077c24 */ /* 0x001fca000f8e0200 */
[----:B--2---:R-:W-:-:S13]  /*0080*/  ISETP.GE.AND P0, PT, R7, R2, PT ;  /* 0x000000020700720c */ /* 0x004fda0003f06270 */
[----:B------:R-:W-:Y:S05]  /*0090*/  @P0 EXIT ;  /* 0x000000000000094d */ /* 0x000fea0003800000 */
[----:B------:R-:W0:Y:S08]  /*00a0*/  LDC.64 R4, c[0x0][0x390] ;  /* 0x0000e400ff047b82 */ /* 0x000e300000000a00 */
[----:B------:R-:W1:Y:S01]  /*00b0*/  LDC.64 R2, c[0x0][0x388] ;  /* 0x0000e200ff027b82 */ /* 0x000e620000000a00 */
[----:B0-----:R-:W-:-:S05]  /*00c0*/  IMAD.WIDE R4, R7, 0x4, R4 ;  /* 0x0000000407047825 */ /* 0x001fca00078e0204 */
[----:B------:R-:W2:Y:S04]  /*00d0*/  LDG.E R7, desc[UR4][R4.64] ;  /* 0x0000000404077981 */ /* 0x000ea8000c1e1900 */
[----:B-1----:R-:W2:Y:S02]  /*00e0*/  LDG.E R2, desc[UR4][R2.64] ;  /* 0x0000000402027981 */ /* 0x002ea4000c1e1900 */
[----:B--2---:R-:W-:-:S04]  /*00f0*/  FADD R7, -R2, R7 ;  /* 0x0000000702077221 */ /* 0x004fc80000000100 */
[----:B------:R-:W-:-:S05]  /*0100*/  FMUL R7, R7, R7 ;  /* 0x0000000707077220 */ /* 0x000fca0000400000 */
[----:B------:R-:W-:Y:S01]  /*0110*/  STG.E desc[UR4][R4.64], R7 ;  /* 0x0000000704007986 */ /* 0x000fe2000c101904 */
[----:B------:R-:W-:Y:S05]  /*0120*/  EXIT ;  /* 0x000000000000794d */ /* 0x000fea0003800000 */
.L_x_236:
        /* <DEDUP_REMOVED lines=13> */
.L_x_269:


//--------------------- .text._Z16calc_disc_payoffPKiS0_S0_PKfS2_Pf --------------------------
	.section	.text._Z16calc_disc_payoffPKiS0_S0_PKfS2_Pf,"ax",@progbits
	.align	128
        .global         _Z16calc_disc_payoffPKiS0_S0_PKfS2_Pf
        .type           _Z16calc_disc_payoffPKiS0_S0_PKfS2_Pf,@function
        .size           _Z16calc_disc_payoffPKiS0_S0_PKfS2_Pf,(.L_x_261 - _Z16calc_disc_payoffPKiS0_S0_PKfS2_Pf)
        .other          _Z16calc_disc_payoffPKiS0_S0_PKfS2_Pf,@"STO_CUDA_ENTRY STV_DEFAULT"
_Z16calc_disc_payoffPKiS0_S0_PKfS2_Pf:
.text._Z16calc_disc_payoffPKiS0_S0_PKfS2_Pf:
        /* <DEDUP_REMOVED lines=11> */
[----:B------:R-:W1:Y:S08]  /*00b0*/  LDC.64 R2, c[0x0][0x390] ;  /* 0x0000e400ff027b82 */ /* 0x000e700000000a00 */
[----:B------:R-:W2:Y:S01]  /*00c0*/  LDC.64 R6, c[0x0][0x398] ;  /* 0x0000e600ff067b82 */ /* 0x000ea20000000a00 */
[----:B0-----:R-:W3:Y:S07]  /*00d0*/  LDG.E R0, desc[UR6][R8.64] ;  /* 0x0000000608007981 */ /* 0x001eee000c1e1900 */
[----:B------:R-:W0:Y:S01]  /*00e0*/  LDC.64 R4, c[0x0][0x3a8] ;  /* 0x0000ea00ff047b82 */ /* 0x000e220000000a00 */
[----:B-1----:R1:W5:Y:S04]  /*00f0*/  LDG.E R2, desc[UR6][R2.64] ;  /* 0x0000000602027981 */ /* 0x002368000c1e1900 */
[----:B--2---:R1:W5:Y:S01]  /*0100*/  LDG.E R6, desc[UR6][R6.64] ;  /* 0x0000000606067981 */ /* 0x004362000c1e1900 */
[----:B0-----:R-:W-:Y:S01]  /*0110*/  IMAD.WIDE R4, R13, 0x4, R4 ;  /* 0x000000040d047825 */ /* 0x001fe200078e0204 */
[----:B---3--:R-:W-:-:S13]  /*0120*/  ISETP.GT.AND P0, PT, R0, RZ, PT ;  /* 0x000000ff0000720c */ /* 0x008fda0003f04270 */
[----:B-1----:R-:W-:Y:S05]  /*0130*/  @P0 BRA `(.L_x_237) ;  /* 0x0000000000080947 */ /* 0x002fea0003800000 */
[----:B------:R0:W5:Y:S01]  /*0140*/  LDG.E R3, desc[UR6][R4.64] ;  /* 0x0000000604037981 */ /* 0x000162000c1e1900 */
[----:B------:R-:W-:Y:S05]  /*0150*/  BRA `(.L_x_238) ;  /* 0x0000000800187947 */ /* 0x000fea0003800000 */
.L_x_237:
[----:B------:R0:W5:Y:S01]  /*0160*/  LDG.E R3, desc[UR6][R4.64] ;  /* 0x0000000604037981 */ /* 0x000162000c1e1900 */
[C---:B------:R-:W-:Y:S01]  /*0170*/  ISETP.GE.U32.AND P0, PT, R0.reuse, 0x10, PT ;  /* 0x000000100000780c */ /* 0x040fe20003f06070 */
[C---:B------:R-:W-:Y:S01]  /*0180*/  IMAD R7, R0.reuse, R13, RZ ;  /* 0x0000000d00077224 */ /* 0x040fe200078e02ff */
[----:B------:R-:W-:Y:S01]  /*0190*/  LOP3.LUT R11, R0, 0xf, RZ, 0xc0, !PT ;  /* 0x0000000f000b7812 */ /* 0x000fe200078ec0ff */
[----:B------:R-:W-:-:S03]  /*01a0*/  IMAD.MOV.U32 R10, RZ, RZ, RZ ;  /* 0x000000ffff0a7224 */ /* 0x000fc600078e00ff */
[----:B------:R-:W-:-:S07]  /*01b0*/  ISETP.NE.AND P1, PT, R11, RZ, PT ;  /* 0x000000ff0b00720c */ /* 0x000fce0003f25270 */
[----:B0-----:R-:W-:Y:S06]  /*01c0*/  @!P0 BRA `(.L_x_239) ;  /* 0x0000000000f48947 */ /* 0x001fec0003800000 */
[----:B------:R-:W0:Y:S01]  /*01d0*/  LDCU.64 UR4, c[0x0][0x3a0] ;  /* 0x00007400ff0477ac */ /* 0x000e220008000a00 */
[----:B------:R-:W-:Y:S01]  /*01e0*/  LOP3.LUT R10, R0, 0x7ffffff0, RZ, 0xc0, !PT ;  /* 0x7ffffff0000a7812 */ /* 0x000fe200078ec0ff */
[----:B------:R-:W-:-:S03]  /*01f0*/  IMAD.MOV.U32 R13, RZ, RZ, R7 ;  /* 0x000000ffff0d7224 */ /* 0x000fc600078e0007 */
[----:B------:R-:W-:Y:S01]  /*0200*/  IADD3 R12, PT, PT, -R10, RZ, RZ ;  /* 0x000000ff0a0c7210 */ /* 0x000fe20007ffe1ff */
[----:B0-----:R-:W-:-:S04]  /*0210*/  UIADD3 UR4, UP0, UPT, UR4, 0x20, URZ ;  /* 0x0000002004047890 */ /* 0x001fc8000ff1e0ff */
[----:B------:R-:W-:-:S12]  /*0220*/  UIADD3.X UR5, UPT, UPT, URZ, UR5, URZ, UP0, !UPT ;  /* 0x00000005ff057290 */ /* 0x000fd800087fe4ff */
.L_x_240:
[----:B------:R-:W-:Y:S02]  /*0230*/  IMAD.U32 R8, RZ, RZ, UR4 ;  /* 0x00000004ff087e24 */ /* 0x000fe4000f8e00ff */
[----:B------:R-:W-:Y:S02]  /*0240*/  IMAD.U32 R9, RZ, RZ, UR5 ;  /* 0x00000005ff097e24 */ /* 0x000fe4000f8e00ff */
[----:B------:R-:W-:-:S05]  /*0250*/  IMAD.WIDE R8, R13, 0x4, R8 ;  /* 0x000000040d087825 */ /* 0x000fca00078e0208 */
[----:B--2---:R-:W2:Y:S02]  /*0260*/  LDG.E R14, desc[UR6][R8.64+-0x20] ;  /* 0xffffe006080e7981 */ /* 0x004ea4000c1e1900 */
[----:B--2--5:R-:W-:-:S05]  /*0270*/  FADD R3, R14, R3 ;  /* 0x000000030e037221 */ /* 0x024fca0000000000 */
[----:B------:R0:W-:Y:S04]  /*0280*/  STG.E desc[UR6][R4.64], R3 ;  /* 0x0000000304007986 */ /* 0x0001e8000c101906 */
[----:B------:R-:W2:Y:S02]  /*0290*/  LDG.E R14, desc[UR6][R8.64+-0x1c] ;  /* 0xffffe406080e7981 */ /* 0x000ea4000c1e1900 */
[----:B--2---:R-:W-:-:S05]  /*02a0*/  FADD R15, R3, R14 ;  /* 0x0000000e030f7221 */ /* 0x004fca0000000000 */
[----:B------:R1:W-:Y:S04]  /*02b0*/  STG.E desc[UR6][R4.64], R15 ;  /* 0x0000000f04007986 */ /* 0x0003e8000c101906 */
[----:B------:R-:W2:Y:S02]  /*02c0*/  LDG.E R14, desc[UR6][R8.64+-0x18] ;  /* 0xffffe806080e7981 */ /* 0x000ea4000c1e1900 */
[----:B--2---:R-:W-:-:S05]  /*02d0*/  FADD R17, R15, R14 ;  /* 0x0000000e0f117221 */ /* 0x004fca0000000000 */
[----:B------:R2:W-:Y:S04]  /*02e0*/  STG.E desc[UR6][R4.64], R17 ;  /* 0x0000001104007986 */ /* 0x0005e8000c101906 */
[----:B------:R-:W3:Y:S02]  /*02f0*/  LDG.E R14, desc[UR6][R8.64+-0x14] ;  /* 0xffffec06080e7981 */ /* 0x000ee4000c1e1900 */
[----:B---3--:R-:W-:-:S05]  /*0300*/  FADD R19, R17, R14 ;  /* 0x0000000e11137221 */ /* 0x008fca0000000000 */
[----:B------:R3:W-:Y:S04]  /*0310*/  STG.E desc[UR6][R4.64], R19 ;  /* 0x0000001304007986 */ /* 0x0007e8000c101906 */
[----:B------:R-:W0:Y:S02]  /*0320*/  LDG.E R14, desc[UR6][R8.64+-0x10] ;  /* 0xfffff006080e7981 */ /* 0x000e24000c1e1900 */
[----:B0-----:R-:W-:-:S05]  /*0330*/  FADD R3, R19, R14 ;  /* 0x0000000e13037221 */ /* 0x001fca0000000000 */
[----:B------:R0:W-:Y:S04]  /*0340*/  STG.E desc[UR6][R4.64], R3 ;  /* 0x0000000304007986 */ /* 0x0001e8000c101906 */
[----:B------:R-:W1:Y:S02]  /*0350*/  LDG.E R14, desc[UR6][R8.64+-0xc] ;  /* 0xfffff406080e7981 */ /* 0x000e64000c1e1900 */
[----:B-1----:R-:W-:-:S05]  /*0360*/  FADD R15, R3, R14 ;  /* 0x0000000e030f7221 */ /* 0x002fca0000000000 */
        /* <DEDUP_REMOVED lines=9> */
[----:B------:R-:W-:Y:S04]  /*0400*/  STG.E desc[UR6][R4.64], R3 ;  /* 0x0000000304007986 */ /* 0x000fe8000c101906 */
        /* <DEDUP_REMOVED lines=18> */
[----:B------:R-:W3:Y:S01]  /*0530*/  LDG.E R14, desc[UR6][R8.64+0x1c] ;  /* 0x00001c06080e7981 */ /* 0x000ee2000c1e1900 */
[----:B------:R-:W-:Y:S01]  /*0540*/  IADD3 R12, PT, PT, R12, 0x10, RZ ;  /* 0x000000100c0c7810 */ /* 0x000fe20007ffe0ff */
[----:B------:R-:W-:-:S03]  /*0550*/  VIADD R13, R13, 0x10 ;  /* 0x000000100d0d7836 */ /* 0x000fc60000000000 */
[----:B------:R-:W-:Y:S01]  /*0560*/  ISETP.NE.AND P0, PT, R12, RZ, PT ;  /* 0x000000ff0c00720c */ /* 0x000fe20003f05270 */
[----:B---3--:R-:W-:-:S05]  /*0570*/  FADD R3, R17, R14 ;  /* 0x0000000e11037221 */ /* 0x008fca0000000000 */
[----:B------:R2:W-:Y:S07]  /*0580*/  STG.E desc[UR6][R4.64], R3 ;  /* 0x0000000304007986 */ /* 0x0005ee000c101906 */
[----:B------:R-:W-:Y:S05]  /*0590*/  @P0 BRA `(.L_x_240) ;  /* 0xfffffffc00240947 */ /* 0x000fea000383ffff */
.L_x_239:
[----:B------:R-:W-:Y:S05]  /*05a0*/  @!P1 BRA `(.L_x_238) ;  /* 0x0000000400049947 */ /* 0x000fea0003800000 */
[----:B------:R-:W-:Y:S02]  /*05b0*/  ISETP.GE.U32.AND P0, PT, R11, 0x8, PT ;  /* 0x000000080b00780c */ /* 0x000fe40003f06070 */
[----:B------:R-:W-:-:S04]  /*05c0*/  LOP3.LUT R14, R0, 0x7, RZ, 0xc0, !PT ;  /* 0x00000007000e7812 */ /* 0x000fc800078ec0ff */
[----:B------:R-:W-:-:S07]  /*05d0*/  ISETP.NE.AND P1, PT, R14, RZ, PT ;  /* 0x000000ff0e00720c */ /* 0x000fce0003f25270 */
[----:B------:R-:W-:Y:S06]  /*05e0*/  @!P0 BRA `(.L_x_241) ;  /* 0x0000000000708947 */ /* 0x000fec0003800000 */
[----:B------:R-:W0:Y:S01]  /*05f0*/  LDC.64 R8, c[0x0][0x3a0] ;  /* 0x0000e800ff087b82 */ /* 0x000e220000000a00 */
[----:B------:R-:W-:-:S04]  /*0600*/  IMAD.IADD R11, R7, 0x1, R10 ;  /* 0x00000001070b7824 */ /* 0x000fc800078e020a */
[----:B0-----:R-:W-:-:S05]  /*0610*/  IMAD.WIDE R8, R11, 0x4, R8 ;  /* 0x000000040b087825 */ /* 0x001fca00078e0208 */
[----:B------:R-:W2:Y:S02]  /*0620*/  LDG.E R12, desc[UR6][R8.64] ;  /* 0x00000006080c7981 */ /* 0x000ea4000c1e1900 */
[----:B--2--5:R-:W-:-:S05]  /*0630*/  FADD R3, R3, R12 ;  /* 0x0000000c03037221 */ /* 0x024fca0000000000 */
[----:B------:R-:W-:Y:S04]  /*0640*/  STG.E desc[UR6][R4.64], R3 ;  /* 0x0000000304007986 */ /* 0x000fe8000c101906 */
[----:B------:R-:W2:Y:S02]  /*0650*/  LDG.E R12, desc[UR6][R8.64+0x4] ;  /* 0x00000406080c7981 */ /* 0x000ea4000c1e1900 */
[----:B--2---:R-:W-:-:S05]  /*0660*/  FADD R11, R3, R12 ;  /* 0x0000000c030b7221 */ /* 0x004fca0000000000 */
[----:B------:R0:W-:Y:S04]  /*0670*/  STG.E desc[UR6][R4.64], R11 ;  /* 0x0000000b04007986 */ /* 0x0001e8000c101906 */
        /* <DEDUP_REMOVED lines=9> */
[----:B------:R-:W0:Y:S02]  /*0710*/  LDG.E R12, desc[UR6][R8.64+0x14] ;  /* 0x00001406080c7981 */ /* 0x000e24000c1e1900 */
[----:B0-----:R-:W-:-:S05]  /*0720*/  FADD R11, R17, R12 ;  /* 0x0000000c110b7221 */ /* 0x001fca0000000000 */
[----:B------:R3:W-:Y:S04]  /*0730*/  STG.E desc[UR6][R4.64], R11 ;  /* 0x0000000b04007986 */ /* 0x0007e8000c101906 */
[----:B------:R-:W1:Y:S02]  /*0740*/  LDG.E R12, desc[UR6][R8.64+0x18] ;  /* 0x00001806080c7981 */ /* 0x000e64000c1e1900 */
[----:B-1----:R-:W-:-:S05]  /*0750*/  FADD R13, R11, R12 ;  /* 0x0000000c0b0d7221 */ /* 0x002fca0000000000 */
[----:B------:R3:W-:Y:S04]  /*0760*/  STG.E desc[UR6][R4.64], R13 ;  /* 0x0000000d04007986 */ /* 0x0007e8000c101906 */
[----:B------:R-:W2:Y:S01]  /*0770*/  LDG.E R12, desc[UR6][R8.64+0x1c] ;  /* 0x00001c06080c7981 */ /* 0x000ea2000c1e1900 */
[----:B------:R-:W-:Y:S01]  /*0780*/  IADD3 R10, PT, PT, R10, 0x8, RZ ;  /* 0x000000080a0a7810 */ /* 0x000fe20007ffe0ff */
[----:B--2---:R-:W-:-:S05]  /*0790*/  FADD R3, R13, R12 ;  /* 0x0000000c0d037221 */ /* 0x004fca0000000000 */
[----:B------:R3:W-:Y:S02]  /*07a0*/  STG.E desc[UR6][R4.64], R3 ;  /* 0x0000000304007986 */ /* 0x0007e4000c101906 */
.L_x_241:
[----:B------:R-:W-:Y:S05]  /*07b0*/  @!P1 BRA `(.L_x_238) ;  /* 0x0000000000809947 */ /* 0x000fea0003800000 */
[----:B------:R-:W-:Y:S02]  /*07c0*/  ISETP.GE.U32.AND P0, PT, R14, 0x4, PT ;  /* 0x000000040e00780c */ /* 0x000fe40003f06070 */
[----:B---3--:R-:W-:-:S04]  /*07d0*/  LOP3.LUT R11, R0, 0x3, RZ, 0xc0, !PT ;  /* 0x00000003000b7812 */ /* 0x008fc800078ec0ff */
[----:B------:R-:W-:-:S07]  /*07e0*/  ISETP.NE.AND P1, PT, R11, RZ, PT ;  /* 0x000000ff0b00720c */ /* 0x000fce0003f25270 */
[----:B------:R-:W-:Y:S06]  /*07f0*/  @!P0 BRA `(.L_x_242) ;  /* 0x0000000000408947 */ /* 0x000fec0003800000 */
[----:B------:R-:W0:Y:S01]  /*0800*/  LDC.64 R8, c[0x0][0x3a0] ;  /* 0x0000e800ff087b82 */ /* 0x000e220000000a00 */
[----:B------:R-:W-:-:S04]  /*0810*/  IMAD.IADD R13, R7, 0x1, R10 ;  /* 0x00000001070d7824 */ /* 0x000fc800078e020a */
[----:B0-----:R-:W-:-:S05]  /*0820*/  IMAD.WIDE R8, R13, 0x4, R8 ;  /* 0x000000040d087825 */ /* 0x001fca00078e0208 */
[----:B------:R-:W3:Y:S02]  /*0830*/  LDG.E R12, desc[UR6][R8.64] ;  /* 0x00000006080c7981 */ /* 0x000ee4000c1e1900 */
[----:B---3-5:R-:W-:-:S05]  /*0840*/  FADD R13, R3, R12 ;  /* 0x0000000c030d7221 */ /* 0x028fca0000000000 */
[----:B------:R0:W-:Y:S04]  /*0850*/  STG.E desc[UR6][R4.64], R13 ;  /* 0x0000000d04007986 */ /* 0x0001e8000c101906 */
[----:B------:R-:W2:Y:S02]  /*0860*/  LDG.E R12, desc[UR6][R8.64+0x4] ;  /* 0x00000406080c7981 */ /* 0x000ea4000c1e1900 */
[----:B--2---:R-:W-:-:S05]  /*0870*/  FADD R15, R13, R12 ;  /* 0x0000000c0d0f7221 */ /* 0x004fca0000000000 */
[----:B------:R0:W-:Y:S04]  /*0880*/  STG.E desc[UR6][R4.64], R15 ;  /* 0x0000000f04007986 */ /* 0x0001e8000c101906 */
[----:B------:R-:W2:Y:S02]  /*0890*/  LDG.E R12, desc[UR6][R8.64+0x8] ;  /* 0x00000806080c7981 */ /* 0x000ea4000c1e1900 */
[----:B--2---:R-:W-:-:S05]  /*08a0*/  FADD R17, R15, R12 ;  /* 0x0000000c0f117221 */ /* 0x004fca0000000000 */
[----:B------:R0:W-:Y:S04]  /*08b0*/  STG.E desc[UR6][R4.64], R17 ;  /* 0x0000001104007986 */ /* 0x0001e8000c101906 */
[----:B------:R-:W2:Y:S01]  /*08c0*/  LDG.E R12, desc[UR6][R8.64+0xc] ;  /* 0x00000c06080c7981 */ /* 0x000ea2000c1e1900 */
[----:B------:R-:W-:Y:S02]  /*08d0*/  VIADD R10, R10, 0x4 ;  /* 0x000000040a0a7836 */ /* 0x000fe40000000000 */
[----:B--2---:R-:W-:-:S05]  /*08e0*/  FADD R3, R17, R12 ;  /* 0x0000000c11037221 */ /* 0x004fca0000000000 */
[----:B------:R0:W-:Y:S02]  /*08f0*/  STG.E desc[UR6][R4.64], R3 ;  /* 0x0000000304007986 */ /* 0x0001e4000c101906 */
.L_x_242:
[----:B------:R-:W-:Y:S05]  /*0900*/  @!P1 BRA `(.L_x_238) ;  /* 0x00000000002c9947 */ /* 0x000fea0003800000 */
[----:B0-----:R-:W0:Y:S01]  /*0910*/  LDC.64 R12, c[0x0][0x3a0] ;  /* 0x0000e800ff0c7b82 */ /* 0x001e220000000a00 */
[----:B------:R-:W-:Y:S01]  /*0920*/  IADD3 R7, PT, PT, R7, R10, RZ ;  /* 0x0000000a07077210 */ /* 0x000fe20007ffe0ff */
[----:B------:R-:W-:-:S07]  /*0930*/  IMAD.MOV R11, RZ, RZ, -R11 ;  /* 0x000000ffff0b7224 */ /* 0x000fce00078e0a0b */
.L_x_243:
[----:B0-----:R-:W-:-:S06]  /*0940*/  IMAD.WIDE R8, R7, 0x4, R12 ;  /* 0x0000000407087825 */ /* 0x001fcc00078e020c */
[----:B------:R-:W2:Y:S01]  /*0950*/  LDG.E R8, desc[UR6][R8.64] ;  /* 0x0000000608087981 */ /* 0x000ea2000c1e1900 */
[----:B------:R-:W-:Y:S01]  /*0960*/  VIADD R11, R11, 0x1 ;  /* 0x000000010b0b7836 */ /* 0x000fe20000000000 */
[----:B------:R-:W-:-:S04]  /*0970*/  IADD3 R7, PT, PT, R7, 0x1, RZ ;  /* 0x0000000107077810 */ /* 0x000fc80007ffe0ff */
[----:B------:R-:W-:Y:S01]  /*0980*/  ISETP.NE.AND P0, PT, R11, RZ, PT ;  /* 0x000000ff0b00720c */ /* 0x000fe20003f05270 */
[----:B-12--5:R-:W-:-:S05]  /*0990*/  FADD R3, R8, R3 ;  /* 0x0000000308037221 */ /* 0x026fca0000000000 */
[----:B------:R1:W-:Y:S07]  /*09a0*/  STG.E desc[UR6][R4.64], R3 ;  /* 0x0000000304007986 */ /* 0x0003ee000c101906 */
[----:B------:R-:W-:Y:S05]  /*09b0*/  @P0 BRA `(.L_x_243) ;  /* 0xfffffffc00e00947 */ /* 0x000fea000383ffff */
.L_x_238:
[----:B------:R-:W-:Y:S01]  /*09c0*/  I2FP.F32.S32 R10, R0 ;  /* 0x00000000000a7245 */ /* 0x000fe20000201400 */
[----:B------:R-:W-:Y:S03]  /*09d0*/  BSSY.RECONVERGENT B0, `(.L_x_244) ;  /* 0x000000b000007945 */ /* 0x000fe60003800200 */
[----:B------:R-:W4:Y:S08]  /*09e0*/  MUFU.RCP R7, R10 ;  /* 0x0000000a00077308 */ /* 0x000f300000001000 */
[----:B-----5:R-:W2:Y:S01]  /*09f0*/  FCHK P0, R3, R10 ;  /* 0x0000000a03007302 */ /* 0x020ea20000000000 */
[----:B----4-:R-:W-:-:S04]  /*0a00*/  FFMA R0, -R10, R7, 1 ;  /* 0x3f8000000a007423 */ /* 0x010fc80000000107 */
[----:B------:R-:W-:-:S04]  /*0a10*/  FFMA R0, R7, R0, R7 ;  /* 0x0000000007007223 */ /* 0x000fc80000000007 */
[----:B------:R-:W-:-:S04]  /*0a20*/  FFMA R7, R0, R3, RZ ;  /* 0x0000000300077223 */ /* 0x000fc800000000ff */
[----:B------:R-:W-:-:S04]  /*0a30*/  FFMA R8, -R10, R7, R3 ;  /* 0x000000070a087223 */ /* 0x000fc80000000103 */
[----:B------:R-:W-:Y:S01]  /*0a40*/  FFMA R0, R0, R8, R7 ;  /* 0x0000000800007223 */ /* 0x000fe20000000007 */
[----:B--2---:R-:W-:Y:S06]  /*0a50*/  @!P0 BRA `(.L_x_245) ;  /* 0x0000000000088947 */ /* 0x004fec0003800000 */
[----:B------:R-:W-:-:S07]  /*0a60*/  MOV R8, 0xa80 ;  /* 0x00000a8000087802 */ /* 0x000fce0000000f00 */
[----:B01-3--:R-:W-:Y:S05]  /*0a70*/  CALL.REL.NOINC `($__internal_0_$__cuda_sm3x_div_rn_noftz_f32_slowpath) ;  /* 0x0000000000207944 */ /* 0x00bfea0003c00000 */
.L_x_245:
[----:B------:R-:W-:Y:S05]  /*0a80*/  BSYNC.RECONVERGENT B0 ;  /* 0x0000000000007941 */ /* 0x000fea0003800200 */
.L_x_244:
[----:B01-3--:R-:W-:-:S04]  /*0a90*/  I2FP.F32.S32 R3, R2 ;  /* 0x0000000200037245 */ /* 0x00bfc80000201400 */
[----:B------:R-:W-:Y:S01]  /*0aa0*/  FSETP.GEU.AND P0, PT, R0, R3, PT ;  /* 0x000000030000720b */ /* 0x000fe20003f0e000 */
[----:B------:R-:W-:-:S05]  /*0ab0*/  FADD R2, -R3, R0 ;  /* 0x0000000003027221 */ /* 0x000fca0000000100 */
[----:B------:R-:W-:-:S05]  /*0ac0*/  FSEL R3, R2, RZ, P0 ;  /* 0x000000ff02037208 */ /* 0x000fca0000000000 */
[----:B------:R-:W-:-:S05]  /*0ad0*/  FMUL R3, R6, R3 ;  /* 0x0000000306037220 */ /* 0x000fca0000400000 */
[----:B------:R-:W-:Y:S01]  /*0ae0*/  STG.E desc[UR6][R4.64], R3 ;  /* 0x0000000304007986 */ /* 0x000fe2000c101906 */
[----:B------:R-:W-:Y:S05]  /*0af0*/  EXIT ;  /* 0x000000000000794d */ /* 0x000fea0003800000 */
        .weak           $__internal_0_$__cuda_sm3x_div_rn_noftz_f32_slowpath
        .type           $__internal_0_$__cuda_sm3x_div_rn_noftz_f32_slowpath,@function
        .size           $__internal_0_$__cuda_sm3x_div_rn_noftz_f32_slowpath,(.L_x_261 - $__internal_0_$__cuda_sm3x_div_rn_noftz_f32_slowpath)
$__internal_0_$__cuda_sm3x_div_rn_noftz_f32_slowpath:
[----:B------:R-:W-:Y:S01]  /*0b00*/  SHF.R.U32.HI R7, RZ, 0x17, R10 ;  /* 0x00000017ff077819 */ /* 0x000fe2000001160a */
[----:B------:R-:W-:Y:S01]  /*0b10*/  BSSY.RECONVERGENT B1, `(.L_x_246) ;  /* 0x0000063000017945 */ /* 0x000fe20003800200 */
[----:B------:R-:W-:Y:S02]  /*0b20*/  SHF.R.U32.HI R0, RZ, 0x17, R3 ;  /* 0x00000017ff007819 */ /* 0x000fe40000011603 */
[----:B------:R-:W-:Y:S02]  /*0b30*/  LOP3.LUT R9, R7, 0xff, RZ, 0xc0, !PT ;  /* 0x000000ff07097812 */ /* 0x000fe400078ec0ff */
[----:B------:R-:W-:-:S03]  /*0b40*/  LOP3.LUT R14, R0, 0xff, RZ, 0xc0, !PT ;  /* 0x000000ff000e7812 */ /* 0x000fc600078ec0ff */
[----:B------:R-:W-:Y:S02]  /*0b50*/  VIADD R11, R9, 0xffffffff ;  /* 0xffffffff090b7836 */ /* 0x000fe40000000000 */
[----:B------:R-:W-:-:S03]  /*0b60*/  VIADD R12, R14, 0xffffffff ;  /* 0xffffffff0e0c7836 */ /* 0x000fc60000000000 */
[----:B------:R-:W-:-:S04]  /*0b70*/  ISETP.GT.U32.AND P0, PT, R11, 0xfd, PT ;  /* 0x000000fd0b00780c */ /* 0x000fc80003f04070 */
[----:B------:R-:W-:-:S13]  /*0b80*/  ISETP.GT.U32.OR P0, PT, R12, 0xfd, P0 ;  /* 0x000000fd0c00780c */ /* 0x000fda0000704470 */
[----:B------:R-:W-:Y:S01]  /*0b90*/  @!P0 MOV R7, RZ ;  /* 0x000000ff00078202 */ /* 0x000fe20000000f00 */
[----:B------:R-:W-:Y:S06]  /*0ba0*/  @!P0 BRA `(.L_x_247) ;  /* 0x0000000000608947 */ /* 0x000fec0003800000 */
[----:B------:R-:W-:Y:S01]  /*0bb0*/  FSETP.GTU.FTZ.AND P0, PT, |R3|, +INF , PT ;  /* 0x7f8000000300780b */ /* 0x000fe20003f1c200 */
[----:B------:R-:W-:Y:S01]  /*0bc0*/  IMAD.MOV.U32 R0, RZ, RZ, R10 ;  /* 0x000000ffff007224 */ /* 0x000fe200078e000a */
[----:B------:R-:W-:-:S04]  /*0bd0*/  FSETP.GTU.FTZ.AND P1, PT, |R10|, +INF , PT ;  /* 0x7f8000000a00780b */ /* 0x000fc80003f3c200 */
[----:B------:R-:W-:-:S13]  /*0be0*/  PLOP3.LUT P0, PT, P0, P1, PT, 0xf8, 0x8f ;  /* 0x00000000008f781c */ /* 0x000fda0000703f70 */
[----:B------:R-:W-:Y:S05]  /*0bf0*/  @P0 BRA `(.L_x_248) ;  /* 0x00000004004c0947 */ /* 0x000fea0003800000 */
[----:B------:R-:W-:-:S13]  /*0c00*/  LOP3.LUT P0, RZ, R10, 0x7fffffff, R3, 0xc8, !PT ;  /* 0x7fffffff0aff7812 */ /* 0x000fda000780c803 */
[----:B------:R-:W-:Y:S05]  /*0c10*/  @!P0 BRA `(.L_x_249) ;  /* 0x00000004003c8947 */ /* 0x000fea0003800000 */
[C---:B------:R-:W-:Y:S02]  /*0c20*/  FSETP.NEU.FTZ.AND P2, PT, |R3|.reuse, +INF , PT ;  /* 0x7f8000000300780b */ /* 0x040fe40003f5d200 */
[----:B------:R-:W-:Y:S02]  /*0c30*/  FSETP.NEU.FTZ.AND P1, PT, |R0|, +INF , PT ;  /* 0x7f8000000000780b */ /* 0x000fe40003f3d200 */
[----:B------:R-:W-:-:S11]  /*0c40*/  FSETP.NEU.FTZ.AND P0, PT, |R3|, +INF , PT ;  /* 0x7f8000000300780b */ /* 0x000fd60003f1d200 */
[----:B------:R-:W-:Y:S05]  /*0c50*/  @!P1 BRA !P2, `(.L_x_249) ;  /* 0x00000004002c9947 */ /* 0x000fea0005000000 */
[----:B------:R-:W-:-:S04]  /*0c60*/  LOP3.LUT P2, RZ, R3, 0x7fffffff, RZ, 0xc0, !PT ;  /* 0x7fffffff03ff7812 */ /* 0x000fc8000784c0ff */
[----:B------:R-:W-:-:S13]  /*0c70*/  PLOP3.LUT P1, PT, P1, P2, PT, 0x2f, 0xf2 ;  /* 0x0000000000f2781c */ /* 0x000fda0000f24577 */
[----:B------:R-:W-:Y:S05]  /*0c80*/  @P1 BRA `(.L_x_250) ;  /* 0x0000000400181947 */ /* 0x000fea0003800000 */
[----:B------:R-:W-:-:S04]  /*0c90*/  LOP3.LUT P1, RZ, R10, 0x7fffffff, RZ, 0xc0, !PT ;  /* 0x7fffffff0aff7812 */ /* 0x000fc8000782c0ff */
[----:B------:R-:W-:-:S13]  /*0ca0*/  PLOP3.LUT P0, PT, P0, P1, PT, 0x2f, 0xf2 ;  /* 0x0000000000f2781c */ /* 0x000fda0000702577 */
[----:B------:R-:W-:Y:S05]  /*0cb0*/  @P0 BRA `(.L_x_251) ;  /* 0x0000000400000947 */ /* 0x000fea0003800000 */
[----:B------:R-:W-:Y:S02]  /*0cc0*/  ISETP.GE.AND P0, PT, R12, RZ, PT ;  /* 0x000000ff0c00720c */ /* 0x000fe40003f06270 */
[----:B------:R-:W-:-:S11]  /*0cd0*/  ISETP.GE.AND P1, PT, R11, RZ, PT ;  /* 0x000000ff0b00720c */ /* 0x000fd60003f26270 */
[----:B------:R-:W-:Y:S01]  /*0ce0*/  @P0 MOV R7, RZ ;  /* 0x000000ff00070202 */ /* 0x000fe20000000f00 */
[----:B------:R-:W-:Y:S02]  /*0cf0*/  @!P0 IMAD.MOV.U32 R7, RZ, RZ, -0x40 ;  /* 0xffffffc0ff078424 */ /* 0x000fe400078e00ff */
[----:B------:R-:W-:Y:S01]  /*0d00*/  @!P0 FFMA R3, R3, 1.84467440737095516160e+19, RZ ;  /* 0x5f80000003038823 */ /* 0x000fe200000000ff */
[----:B------:R-:W-:Y:S02]  /*0d10*/  @!P1 FFMA R10, R0, 1.84467440737095516160e+19, RZ ;  /* 0x5f800000000a9823 */ /* 0x000fe400000000ff */
[----:B------:R-:W-:-:S07]  /*0d20*/  @!P1 IADD3 R7, PT, PT, R7, 0x40, RZ ;  /* 0x0000004007079810 */ /* 0x000fce0007ffe0ff */
.L_x_247:
[----:B------:R-:W-:Y:S01]  /*0d30*/  LEA R11, R9, 0xc0800000, 0x17 ;  /* 0xc0800000090b7811 */ /* 0x000fe200078eb8ff */
[----:B------:R-:W-:Y:S04]  /*0d40*/  BSSY.RECONVERGENT B2, `(.L_x_252) ;  /* 0x0000036000027945 */ /* 0x000fe80003800200 */
[----:B------:R-:W-:Y:S01]  /*0d50*/  IMAD.IADD R11, R10, 0x1, -R11 ;  /* 0x000000010a0b7824 */ /* 0x000fe200078e0a0b */
[----:B------:R-:W-:-:S03]  /*0d60*/  IADD3 R10, PT, PT, R14, -0x7f, RZ ;  /* 0xffffff810e0a7810 */ /* 0x000fc60007ffe0ff */
[----:B------:R-:W0:Y:S01]  /*0d70*/  MUFU.RCP R12, R11 ;  /* 0x0000000b000c7308 */ /* 0x000e220000001000 */
[----:B------:R-:W-:Y:S01]  /*0d80*/  FADD.FTZ R13, -R11, -RZ ;  /* 0x800000ff0b0d7221 */ /* 0x000fe20000010100 */
[C---:B------:R-:W-:Y:S01]  /*0d90*/  IMAD R0, R10.reuse, -0x800000, R3 ;  /* 0xff8000000a007824 */ /* 0x040fe200078e0203 */
[----:B------:R-:W-:-:S05]  /*0da0*/  IADD3 R10, PT, PT, R10, 0x7f, -R9 ;  /* 0x0000007f0a0a7810 */ /* 0x000fca0007ffe809 */
[----:B------:R-:W-:Y:S02]  /*0db0*/  IMAD.IADD R10, R10, 0x1, R7 ;  /* 0x000000010a0a7824 */ /* 0x000fe400078e0207 */
[----:B0-----:R-:W-:-:S04]  /*0dc0*/  FFMA R15, R12, R13, 1 ;  /* 0x3f8000000c0f7423 */ /* 0x001fc8000000000d */
[----:B------:R-:W-:-:S04]  /*0dd0*/  FFMA R14, R12, R15, R12 ;  /* 0x0000000f0c0e7223 */ /* 0x000fc8000000000c */
[----:B------:R-:W-:-:S04]  /*0de0*/  FFMA R3, R0, R14, RZ ;  /* 0x0000000e00037223 */ /* 0x000fc800000000ff */
[----:B------:R-:W-:-:S04]  /*0df0*/  FFMA R12, R13, R3, R0 ;  /* 0x000000030d0c7223 */ /* 0x000fc80000000000 */
[----:B------:R-:W-:-:S04]  /*0e00*/  FFMA R15, R14, R12, R3 ;  /* 0x0000000c0e0f7223 */ /* 0x000fc80000000003 */
[----:B------:R-:W-:-:S04]  /*0e10*/  FFMA R12, R13, R15, R0 ;  /* 0x0000000f0d0c7223 */ /* 0x000fc80000000000 */
[----:B------:R-:W-:-:S05]  /*0e20*/  FFMA R0, R14, R12, R15 ;  /* 0x0000000c0e007223 */ /* 0x000fca000000000f */
[----:B------:R-:W-:-:S04]  /*0e30*/  SHF.R.U32.HI R3, RZ, 0x17, R0 ;  /* 0x00000017ff037819 */ /* 0x000fc80000011600 */
[----:B------:R-:W-:-:S04]  /*0e40*/  LOP3.LUT R3, R3, 0xff, RZ, 0xc0, !PT ;  /* 0x000000ff03037812 */ /* 0x000fc800078ec0ff */
[----:B------:R-:W-:-:S05]  /*0e50*/  IADD3 R9, PT, PT, R3, R10, RZ ;  /* 0x0000000a03097210 */ /* 0x000fca0007ffe0ff */
[----:B------:R-:W-:-:S05]  /*0e60*/  VIADD R3, R9, 0xffffffff ;  /* 0xffffffff09037836 */ /* 0x000fca0000000000 */
[----:B------:R-:W-:-:S13]  /*0e70*/  ISETP.GE.U32.AND P0, PT, R3, 0xfe, PT ;  /* 0x000000fe0300780c */ /* 0x000fda0003f06070 */
[----:B------:R-:W-:Y:S05]  /*0e80*/  @!P0 BRA `(.L_x_253) ;  /* 0x0000000000808947 */ /* 0x000fea0003800000 */
[----:B------:R-:W-:-:S13]  /*0e90*/  ISETP.GT.AND P0, PT, R9, 0xfe, PT ;  /* 0x000000fe0900780c */ /* 0x000fda0003f04270 */
[----:B------:R-:W-:Y:S05]  /*0ea0*/  @P0 BRA `(.L_x_254) ;  /* 0x00000000006c0947 */ /* 0x000fea0003800000 */
[----:B------:R-:W-:-:S13]  /*0eb0*/  ISETP.GE.AND P0, PT, R9, 0x1, PT ;  /* 0x000000010900780c */ /* 0x000fda0003f06270 */
[----:B------:R-:W-:Y:S05]  /*0ec0*/  @P0 BRA `(.L_x_255) ;  /* 0x0000000000740947 */ /* 0x000fea0003800000 */
[----:B------:R-:W-:Y:S02]  /*0ed0*/  ISETP.GE.AND P0, PT, R9, -0x18, PT ;  /* 0xffffffe80900780c */ /* 0x000fe40003f06270 */
[----:B------:R-:W-:-:S11]  /*0ee0*/  LOP3.LUT R0, R0, 0x80000000, RZ, 0xc0, !PT ;  /* 0x8000000000007812 */ /* 0x000fd600078ec0ff */
[----:B------:R-:W-:Y:S05]  /*0ef0*/  @!P0 BRA `(.L_x_255) ;  /* 0x0000000000688947 */ /* 0x000fea0003800000 */
[CCC-:B------:R-:W-:Y:S01]  /*0f00*/  FFMA.RZ R3, R14.reuse, R12.reuse, R15.reuse ;  /* 0x0000000c0e037223 */ /* 0x1c0fe2000000c00f */
[CCC-:B------:R-:W-:Y:S01]  /*0f10*/  FFMA.RM R10, R14.reuse, R12.reuse, R15.reuse ;  /* 0x0000000c0e0a7223 */ /* 0x1c0fe2000000400f */
[C---:B------:R-:W-:Y:S02]  /*0f20*/  ISETP.NE.AND P2, PT, R9.reuse, RZ, PT ;  /* 0x000000ff0900720c */ /* 0x040fe40003f45270 */
[----:B------:R-:W-:Y:S02]  /*0f30*/  ISETP.NE.AND P1, PT, R9, RZ, PT ;  /* 0x000000ff0900720c */ /* 0x000fe40003f25270 */
[----:B------:R-:W-:Y:S01]  /*0f40*/  LOP3.LUT R7, R3, 0x7fffff, RZ, 0xc0, !PT ;  /* 0x007fffff03077812 */ /* 0x000fe200078ec0ff */
[----:B------:R-:W-:Y:S01]  /*0f50*/  FFMA.RP R3, R14, R12, R15 ;  /* 0x0000000c0e037223 */ /* 0x000fe2000000800f */
[----:B------:R-:W-:Y:S01]  /*0f60*/  IADD3 R12, PT, PT, R9, 0x20, RZ ;  /* 0x00000020090c7810 */ /* 0x000fe20007ffe0ff */
[----:B------:R-:W-:Y:S01]  /*0f70*/  IMAD.MOV R9, RZ, RZ, -R9 ;  /* 0x000000ffff097224 */ /* 0x000fe200078e0a09 */
[----:B------:R-:W-:-:S02]  /*0f80*/  LOP3.LUT R7, R7, 0x800000, RZ, 0xfc, !PT ;  /* 0x0080000007077812 */ /* 0x000fc400078efcff */
[----:B------:R-:W-:Y:S02]  /*0f90*/  FSETP.NEU.FTZ.AND P0, PT, R3, R10, PT ;  /* 0x0000000a0300720b */ /* 0x000fe40003f1d000 */
[----:B------:R-:W-:Y:S02]  /*0fa0*/  SHF.L.U32 R12, R7, R12, RZ ;  /* 0x0000000c070c7219 */ /* 0x000fe400000006ff */
[----:B------:R-:W-:Y:S02]  /*0fb0*/  SEL R10, R9, RZ, P2 ;  /* 0x000000ff090a7207 */ /* 0x000fe40001000000 */
[----:B------:R-:W-:Y:S02]  /*0fc0*/  ISETP.NE.AND P1, PT, R12, RZ, P1 ;  /* 0x000000ff0c00720c */ /* 0x000fe40000f25270 */
[----:B------:R-:W-:Y:S02]  /*0fd0*/  SHF.R.U32.HI R10, RZ, R10, R7 ;  /* 0x0000000aff0a7219 */ /* 0x000fe40000011607 */
[----:B------:R-:W-:-:S02]  /*0fe0*/  PLOP3.LUT P0, PT, P0, P1, PT, 0xf8, 0x8f ;  /* 0x00000000008f781c */ /* 0x000fc40000703f70 */
[----:B------:R-:W-:Y:S02]  /*0ff0*/  SHF.R.U32.HI R12, RZ, 0x1, R10 ;  /* 0x00000001ff0c7819 */ /* 0x000fe4000001160a */
[----:B------:R-:W-:-:S04]  /*1000*/  SEL R3, RZ, 0x1, !P0 ;  /* 0x00000001ff037807 */ /* 0x000fc80004000000 */
[----:B------:R-:W-:-:S04]  /*1010*/  LOP3.LUT R3, R3, 0x1, R12, 0xf8, !PT ;  /* 0x0000000103037812 */ /* 0x000fc800078ef80c */
[----:B------:R-:W-:-:S04]  /*1020*/  LOP3.LUT R3, R3, R10, RZ, 0xc0, !PT ;  /* 0x0000000a03037212 */ /* 0x000fc800078ec0ff */
[----:B------:R-:W-:-:S04]  /*1030*/  IADD3 R3, PT, PT, R12, R3, RZ ;  /* 0x000000030c037210 */ /* 0x000fc80007ffe0ff */
[----:B------:R-:W-:Y:S01]  /*1040*/  LOP3.LUT R0, R3, R0, RZ, 0xfc, !PT ;  /* 0x0000000003007212 */ /* 0x000fe200078efcff */
[----:B------:R-:W-:Y:S06]  /*1050*/  BRA `(.L_x_255) ;  /* 0x0000000000107947 */ /* 0x000fec0003800000 */
.L_x_254:
[----:B------:R-:W-:-:S04]  /*1060*/  LOP3.LUT R0, R0, 0x80000000, RZ, 0xc0, !PT ;  /* 0x8000000000007812 */ /* 0x000fc800078ec0ff */
[----:B------:R-:W-:Y:S01]  /*1070*/  LOP3.LUT R0, R0, 0x7f800000, RZ, 0xfc, !PT ;  /* 0x7f80000000007812 */ /* 0x000fe200078efcff */
[----:B------:R-:W-:Y:S06]  /*1080*/  BRA `(.L_x_255) ;  /* 0x0000000000047947 */ /* 0x000fec0003800000 */
.L_x_253:
[----:B------:R-:W-:-:S07]  /*1090*/  IMAD R0, R10, 0x800000, R0 ;  /* 0x008000000a007824 */ /* 0x000fce00078e0200 */
.L_x_255:
[----:B------:R-:W-:Y:S05]  /*10a0*/  BSYNC.RECONVERGENT B2 ;  /* 0x0000000000027941 */ /* 0x000fea0003800200 */
.L_x_252:
[----:B------:R-:W-:Y:S05]  /*10b0*/  BRA `(.L_x_256) ;  /* 0x0000000000207947 */ /* 0x000fea0003800000 */
.L_x_251:
[----:B------:R-:W-:-:S04]  /*10c0*/  LOP3.LUT R0, R10, 0x80000000, R3, 0x48, !PT ;  /* 0x800000000a007812 */ /* 0x000fc800078e4803 */
[----:B------:R-:W-:Y:S01]  /*10d0*/  LOP3.LUT R0, R0, 0x7f800000, RZ, 0xfc, !PT ;  /* 0x7f80000000007812 */ /* 0x000fe200078efcff */
[----:B------:R-:W-:Y:S06]  /*10e0*/  BRA `(.L_x_256) ;  /* 0x0000000000147947 */ /* 0x000fec0003800000 */
.L_x_250:
[----:B------:R-:W-:Y:S01]  /*10f0*/  LOP3.LUT R0, R10, 0x80000000, R3, 0x48, !PT ;  /* 0x800000000a007812 */ /* 0x000fe200078e4803 */
[----:B------:R-:W-:Y:S06]  /*1100*/  BRA `(.L_x_256) ;  /* 0x00000000000c7947 */ /* 0x000fec0003800000 */
.L_x_249:
[----:B------:R-:W0:Y:S01]  /*1110*/  MUFU.RSQ R0, -QNAN ;  /* 0xffc0000000007908 */ /* 0x000e220000001400 */
[----:B------:R-:W-:Y:S05]  /*1120*/  BRA `(.L_x_256) ;  /* 0x0000000000047947 */ /* 0x000fea0003800000 */
.L_x_248:
[----:B------:R-:W-:-:S07]  /*1130*/  FADD.FTZ R0, R3, R0 ;  /* 0x0000000003007221 */ /* 0x000fce0000010000 */
.L_x_256:
[----:B------:R-:W-:Y:S05]  /*1140*/  BSYNC.RECONVERGENT B1 ;  /* 0x0000000000017941 */ /* 0x000fea0003800200 */
.L_x_246:
[----:B------:R-:W-:-:S04]  /*1150*/  HFMA2 R9, -RZ, RZ, 0, 0 ;  /* 0x00000000ff097431 */ /* 0x000fc800000001ff */
[----:B0-----:R-:W-:Y:S05]  /*1160*/  RET.REL.NODEC R8 `(_Z16calc_disc_payoffPKiS0_S0_PKfS2_Pf) ;  /* 0xffffffec08a47950 */ /* 0x001fea0003c3ffff */
.L_x_257:
        /* <DEDUP_REMOVED lines=9> */
.L_x_261:


//--------------------- .text._Z14euler_timestepPKiS0_PKfS2_PfS2_S2_S2_ --------------------------
	.section	.text._Z14euler_timestepPKiS0_PKfS2_PfS2_S2_S2_,"ax",@progbits
	.align	128
        .global         _Z14euler_timestepPKiS0_PKfS2_PfS2_S2_S2_
        .type           _Z14euler_timestepPKiS0_PKfS2_PfS2_S2_S2_,@function
        .size           _Z14euler_timestepPKiS0_PKfS2_PfS2_S2_S2_,(.L_x_271 - _Z14euler_timestepPKiS0_PKfS2_PfS2_S2_S2_)
        .other          _Z14euler_timestepPKiS0_PKfS2_PfS2_S2_S2_,@"STO_CUDA_ENTRY STV_DEFAULT"
_Z14euler_timestepPKiS0_PKfS2_PfS2_S2_S2_:
.text._Z14euler_timestepPKiS0_PKfS2_PfS2_S2_S2_:
[----:B------:R-:W-:Y:S08]  /*0000*/  LDC R1, c[0x0][0x37c] ;  /* 0x0000df00ff017b82 */ /* 0x000ff00000000800 */
[----:B------:R-:W0:Y:S01]  /*0010*/  LDC.64 R2, c[0x0][0x380] ;  /* 0x0000e000ff027b82 */ /* 0x000e220000000a00 */
[----:B------:R-:W0:Y:S07]  /*0020*/  LDCU.64 UR4, c[0x0][0x358] ;  /* 0x00006b00ff0477ac */ /* 0x000e2e0008000a00 */
[----:B------:R-:W1:Y:S01]  /*0030*/  LDC.64 R4, c[0x0][0x388] ;  /* 0x0000e200ff047b82 */ /* 0x000e620000000a00 */
[----:B0-----:R-:W2:Y:S04]  /*0040*/  LDG.E R0, desc[UR4][R2.64] ;  /* 0x0000000402007981 */ /* 0x001ea8000c1e1900 */
[----:B-1----:R-:W3:Y:S03]  /*0050*/  LDG.E R4, desc[UR4][R4.64] ;  /* 0x0000000404047981 */ /* 0x002ee6000c1e1900 */
[----:B------:R-:W0:Y:S01]  /*0060*/  LDC R15, c[0x0][0x364] ;  /* 0x0000d900ff0f7b82 */ /* 0x000e220000000800 */
[----:B------:R-:W1:Y:S01]  /*0070*/  S2R R8, SR_TID.X ;  /* 0x0000000000087919 */ /* 0x000e620000002100 */
[----:B------:R-:W0:Y:S06]  /*0080*/  S2R R6, SR_TID.Y ;  /* 0x0000000000067919 */ /* 0x000e2c0000002200 */
[----:B------:R-:W1:Y:S08]  /*0090*/  S2UR UR7, SR_CTAID.X ;  /* 0x00000000000779c3 */ /* 0x000e700000002500 */
[----:B------:R-:W1:Y:S08]  /*00a0*/  LDC R17, c[0x0][0x360] ;  /* 0x0000d800ff117b82 */ /* 0x000e700000000800 */
[----:B------:R-:W0:Y:S01]  /*00b0*/  S2UR UR6, SR_CTAID.Y ;  /* 0x00000000000679c3 */ /* 0x000e220000002600 */
[----:B-1----:R-:W-:-:S02]  /*00c0*/  IMAD R17, R17, UR7, R8 ;  /* 0x0000000711117c24 */ /* 0x002fc4000f8e0208 */
[----:B0-----:R-:W-:-:S03]  /*00d0*/  IMAD R15, R15, UR6, R6 ;  /* 0x000000060f0f7c24 */ /* 0x001fc6000f8e0206 */
[----:B--2---:R-:W-:-:S04]  /*00e0*/  ISETP.GE.AND P0, PT, R17, R0, PT ;  /* 0x000000001100720c */ /* 0x004fc80003f06270 */
[----:B---3--:R-:W-:-:S13]  /*00f0*/  ISETP.GE.OR P0, PT, R15, R4, P0 ;  /* 0x000000040f00720c */ /* 0x008fda0000706670 */
[----:B------:R-:W-:Y:S05]  /*0100*/  @P0 EXIT ;  /* 0x000000000000094d */ /* 0x000fea0003800000 */
[----:B------:R-:W0:Y:S01]  /*0110*/  LDC.64 R10, c[0x0][0x3a8] ;  /* 0x0000ea00ff0a7b82 */ /* 0x000e220000000a00 */
[----:B------:R-:W-:-:S07]  /*0120*/  IMAD R0, R0, R15, RZ ;  /* 0x0000000f00007224 */ /* 0x000fce00078e02ff */
[----:B------:R-:W1:Y:S08]  /*0130*/  LDC.64 R12, c[0x0][0x3b0] ;  /* 0x0000ec00ff0c7b82 */ /* 0x000e700000000a00 */
[----:B------:R-:W2:Y:S08]  /*0140*/  LDC.64 R6, c[0x0][0x3b8] ;  /* 0x0000ee00ff067b82 */ /* 0x000eb00000000a00 */
[----:B------:R-:W3:Y:S01]  /*0150*/  LDC.64 R8, c[0x0][0x390] ;  /* 0x0000e400ff087b82 */ /* 0x000ee20000000a00 */
[----:B0-----:R-:W-:-:S06]  /*0160*/  IMAD.WIDE R10, R17, 0x4, R10 ;  /* 0x00000004110a7825 */ /* 0x001fcc00078e020a */
[----:B------:R-:W4:Y:S01]  /*0170*/  LDG.E R11, desc[UR4][R10.64] ;  /* 0x000000040a0b7981 */ /* 0x000f22000c1e1900 */
[----:B------:R-:W0:Y:S01]  /*0180*/  LDC.64 R4, c[0x0][0x398] ;  /* 0x0000e600ff047b82 */ /* 0x000e220000000a00 */
[----:B-1----:R-:W-:-:S07]  /*0190*/  IMAD.WIDE R12, R17, 0x4, R12 ;  /* 0x00000004110c7825 */ /* 0x002fce00078e020c */
[----:B------:R-:W1:Y:S01]  /*01a0*/  LDC.64 R2, c[0x0][0x3a0] ;  /* 0x0000e800ff027b82 */ /* 0x000e620000000a00 */
[----:B------:R-:W-:Y:S01]  /*01b0*/  IADD3 R17, PT, PT, R17, R0, RZ ;  /* 0x0000000011117210 */ /* 0x000fe20007ffe0ff */
[----:B--2---:R-:W-:Y:S01]  /*01c0*/  IMAD.WIDE R6, R0, 0x4, R6 ;  /* 0x0000000400067825 */ /* 0x004fe200078e0206 */
[----:B------:R-:W2:Y:S04]  /*01d0*/  LDG.E R13, desc[UR4][R12.64] ;  /* 0x000000040c0d7981 */ /* 0x000ea8000c1e1900 */
[----:B---3--:R-:W4:Y:S04]  /*01e0*/  LDG.E R8, desc[UR4][R8.64] ;  /* 0x0000000408087981 */ /* 0x008f28000c1e1900 */
[----:B------:R-:W3:Y:S04]  /*01f0*/  LDG.E R6, desc[UR4][R6.64] ;  /* 0x0000000406067981 */ /* 0x000ee8000c1e1900 */
[----:B0-----:R-:W2:Y:S01]  /*0200*/  LDG.E R4, desc[UR4][R4.64] ;  /* 0x0000000404047981 */ /* 0x001ea2000c1e1900 */
[----:B-1----:R-:W-:-:S05]  /*0210*/  IMAD.WIDE R2, R17, 0x4, R2 ;  /* 0x0000000411027825 */ /* 0x002fca00078e0202 */
[----:B------:R-:W5:Y:S01]  /*0220*/  LDG.E R17, desc[UR4][R2.64] ;  /* 0x0000000402117981 */ /* 0x000f62000c1e1900 */
[----:B----4-:R-:W-:Y:S01]  /*0230*/  FFMA R0, R8, R11, 1 ;  /* 0x3f80000008007423 */ /* 0x010fe2000000000b */
[----:B--2---:R-:W-:-:S04]  /*0240*/  FMUL R15, R4, R13 ;  /* 0x0000000d040f7220 */ /* 0x004fc80000400000 */
[----:B---3--:R-:W-:-:S04]  /*0250*/  FFMA R0, R15, R6, R0 ;  /* 0x000000060f007223 */ /* 0x008fc80000000000 */
[----:B-----5:R-:W-:-:S05]  /*0260*/  FMUL R17, R0, R17 ;  /* 0x0000001100117220 */ /* 0x020fca0000400000 */
[----:B------:R-:W-:Y:S01]  /*0270*/  FSETP.GEU.AND P0, PT, R17, RZ, PT ;  /* 0x000000ff1100720b */ /* 0x000fe20003f0e000 */
[----:B------:R0:W-:-:S12]  /*0280*/  STG.E desc[UR4][R2.64], R17 ;  /* 0x0000001102007986 */ /* 0x0001d8000c101904 */
[----:B0-----:R-:W-:Y:S05]  /*0290*/  @P0 EXIT ;  /* 0x000000000000094d */ /* 0x001fea0003800000 */
[----:B------:R-:W-:Y:S01]  /*02a0*/  STG.E desc[UR4][R2.64], RZ ;  /* 0x000000ff02007986 */ /* 0x000fe2000c101904 */
[----:B------:R-:W-:Y:S05]  /*02b0*/  EXIT ;  /* 0x000000000000794d */ /* 0x000fea0003800000 */
.L_x_258:
        /* <DEDUP_REMOVED lines=12> */
.L_x_271:


//--------------------- .text._Z8fill_matPKiS0_PfS1_ --------------------------
	.section	.text._Z8fill_matPKiS0_PfS1_,"ax",@progbits
	.align	128
        .global         _Z8fill_matPKiS0_PfS1_
        .type           _Z8fill_matPKiS0_PfS1_,@function
        .size           _Z8fill_matPKiS0_PfS1_,(.L_x_272 - _Z8fill_matPKiS0_PfS1_)
        .other          _Z8fill_matPKiS0_PfS1_,@"STO_CUDA_ENTRY STV_DEFAULT"
_Z8fill_matPKiS0_PfS1_:
.text._Z8fill_matPKiS0_PfS1_:
        /* <DEDUP_REMOVED lines=17> */
[----:B------:R-:W0:Y:S08]  /*0110*/  LDC.64 R2, c[0x0][0x398] ;  /* 0x0000e600ff027b82 */ /* 0x000e300000000a00 */
[----:B------:R-:W1:Y:S01]  /*0120*/  LDC.64 R4, c[0x0][0x390] ;  /* 0x0000e400ff047b82 */ /* 0x000e620000000a00 */
[----:B0-----:R-:W2:Y:S01]  /*0130*/  LDG.E R3, desc[UR4][R2.64] ;  /* 0x0000000402037981 */ /* 0x001ea2000c1e1900 */
[----:B------:R-:W-:-:S04]  /*0140*/  IMAD R7, R0, R7, R9 ;  /* 0x0000000700077224 */ /* 0x000fc800078e0209 */
[----:B-1----:R-:W-:-:S05]  /*0150*/  IMAD.WIDE R4, R7, 0x4, R4 ;  /* 0x0000000407047825 */ /* 0x002fca00078e0204 */
[----:B--2---:R-:W-:Y:S01]  /*0160*/  STG.E desc[UR4][R4.64], R3 ;  /* 0x0000000304007986 */ /* 0x004fe2000c101904 */
[----:B------:R-:W-:Y:S05]  /*0170*/  EXIT ;  /* 0x000000000000794d */ /* 0x000fea0003800000 */
.L_x_259:
        /* <DEDUP_REMOVED lines=16> */
.L_x_272:


//--------------------- .text._Z8fill_vecPKiPfS1_ --------------------------
	.section	.text._Z8fill_vecPKiPfS1_,"ax",@progbits
	.align	128
        .global         _Z8fill_vecPKiPfS1_
        .type           _Z8fill_vecPKiPfS1_,@function
        .size           _Z8fill_vecPKiPfS1_,(.L_x_273 - _Z8fill_vecPKiPfS1_)
        .other          _Z8fill_vecPKiPfS1_,@"STO_CUDA_ENTRY STV_DEFAULT"
_Z8fill_vecPKiPfS1_:
.text._Z8fill_vecPKiPfS1_:
        /* <DEDUP_REMOVED lines=12> */
[----:B0-----:R-:W2:Y:S01]  /*00c0*/  LDG.E R3, desc[UR4][R2.64] ;  /* 0x0000000402037981 */ /* 0x001ea2000c1e1900 */
[----:B-1----:R-:W-:-:S05]  /*00d0*/  IMAD.WIDE R4, R7, 0x4, R4 ;  /* 0x0000000407047825 */ /* 0x002fca00078e0204 */
[----:B--2---:R-:W-:Y:S01]  /*00e0*/  STG.E desc[UR4][R4.64], R3 ;  /* 0x0000000304007986 */ /* 0x004fe2000c101904 */
[----:B------:R-:W-:Y:S05]  /*00f0*/  EXIT ;  /* 0x000000000000794d */ /* 0x000fea0003800000 */
.L_x_260:
        /* <DEDUP_REMOVED lines=16> */
.L_x_273:


//--------------------- .nv.shared._ZN3cub18CUB_300001_SM_10006detail6reduce28DeviceReduceSingleTileKernelINS2_10policy_hubIfyN4cuda3std3__44plusIfEEE10Policy1000EPfSC_iS9_ffNS7_10__identityEEEvT0_T1_T2_T3_T4_T6_ --------------------------
	.section	.nv.shared._ZN3cub18CUB_300001_SM_10006detail6reduce28DeviceReduceSingleTileKernelINS2_10policy_hubIfyN4cuda3std3__44plusIfEEE10Policy1000EPfSC_iS9_ffNS7_10__identityEEEvT0_T1_T2_T3_T4_T6_,"aw",@nobits
	.sectionflags	@""
	.align	4
.nv.shared._ZN3cub18CUB_300001_SM_10006detail6reduce28DeviceReduceSingleTileKernelINS2_10policy_hubIfyN4cuda3std3__44plusIfEEE10Policy1000EPfSC_iS9_ffNS7_10__identityEEEvT0_T1_T2_T3_T4_T6_:
	.zero		1068


//--------------------- .nv.shared.reserved.0     --------------------------
	.section	.nv.shared.reserved.0,"aw",@nobits
	.weak		__nv_reservedSMEM_offset_0_alias
	.size		__nv_reservedSMEM_offset_0_alias, 0, 64
	.other		__nv_reservedSMEM_offset_0_alias,@"STO_CUDA_RESERVED_SHARED STV_DEFAULT"
__nv_reservedSMEM_offset_0_alias:
	.zero		0
	.zero		64


//--------------------- .nv.global                --------------------------
	.section	.nv.global,"aw",@nobits
.nv.global:
	.type		_ZN30_INTERNAL_d2049f47_4_k_cu_main6thrust24THRUST_300001_SM_1000_NS3seqE,@object
	.size		_ZN30_INTERNAL_d2049f47_4_k_cu_main6thrust24THRUST_300001_SM_1000_NS3seqE,(_ZN30_INTERNAL_d2049f47_4_k_cu_main4cuda3std3__48in_placeE - _ZN30_INTERNAL_d2049f47_4_k_cu_main6thrust24THRUST_300001_SM_1000_NS3seqE)
_ZN30_INTERNAL_d2049f47_4_k_cu_main6thrust24THRUST_300001_SM_1000_NS3seqE:
	.zero		1
	.type		_ZN30_INTERNAL_d2049f47_4_k_cu_main4cuda3std3__48in_placeE,@object
	.size		_ZN30_INTERNAL_d2049f47_4_k_cu_main4cuda3std3__48in_placeE,(_ZN30_INTERNAL_d2049f47_4_k_cu_main4cuda3std6ranges3__45__cpo4sizeE - _ZN30_INTERNAL_d2049f47_4_k_cu_main4cuda3std3__48in_placeE)
_ZN30_INTERNAL_d2049f47_4_k_cu_main4cuda3std3__48in_placeE:
	.zero		1
	.type		_ZN30_INTERNAL_d2049f47_4_k_cu_main4cuda3std6ranges3__45__cpo4sizeE,@object
	.size		_ZN30_INTERNAL_d2049f47_4_k_cu_main4cuda3std6ranges3__45__cpo4sizeE,(_ZN30_INTERNAL_d2049f47_4_k_cu_main6thrust24THRUST_300001_SM_1000_NS12placeholders2_3E - _ZN30_INTERNAL_d2049f47_4_k_cu_main4cuda3std6ranges3__45__cpo4sizeE)
_ZN30_INTERNAL_d2049f47_4_k_cu_main4cuda3std6ranges3__45__cpo4sizeE:
	.zero		1
	.type		_ZN30_INTERNAL_d2049f47_4_k_cu_main6thrust24THRUST_300001_SM_1000_NS12placeholders2_3E,@object
	.size		_ZN30_INTERNAL_d2049f47_4_k_cu_main6thrust24THRUST_300001_SM_1000_NS12placeholders2_3E,(_ZN30_INTERNAL_d2049f47_4_k_cu_main4cuda3std3__45__cpo6cbeginE - _ZN30_INTERNAL_d2049f47_4_k_cu_main6thrust24THRUST_300001_SM_1000_NS12placeholders2_3E)
_ZN30_INTERNAL_d2049f47_4_k_cu_main6thrust24THRUST_300001_SM_1000_NS12placeholders2_3E:
	.zero		1
	.type		_ZN30_INTERNAL_d2049f47_4_k_cu_main4cuda3std3__45__cpo6cbeginE,@object
	.size		_ZN30_INTERNAL_d2049f47_4_k_cu_main4cuda3std3__45__cpo6cbeginE,(_ZN30_INTERNAL_d2049f47_4_k_cu_main4cuda3std6ranges3__45__cpo6cbeginE - _ZN30_INTERNAL_d2049f47_4_k_cu_main4cuda3std3__45__cpo6cbeginE)
_ZN30_INTERNAL_d2049f47_4_k_cu_main4cuda3std3__45__cpo6cbeginE:
	.zero		1
	.type		_ZN30_INTERNAL_d2049f47_4_k_cu_main4cuda3std6ranges3__45__cpo6cbeginE,@object
	.size		_ZN30_INTERNAL_d2049f47_4_k_cu_main4cuda3std6ranges3__45__cpo6cbeginE,(_ZN30_INTERNAL_d2049f47_4_k_cu_main6thrust24THRUST_300001_SM_1000_NS12placeholders2_7E - _ZN30_INTERNAL_d2049f47_4_k_cu_main4cuda3std6ranges3__45__cpo6cbeginE)
_ZN30_INTERNAL_d2049f47_4_k_cu_main4cuda3std6ranges3__45__cpo6cbeginE:
	.zero		1
	.type		_ZN30_INTERNAL_d2049f47_4_k_cu_main6thrust24THRUST_300001_SM_1000_NS12placeholders2_7E,@object
	.size		_ZN30_INTERNAL_d2049f47_4_k_cu_main6thrust24THRUST_300001_SM_1000_NS12placeholders2_7E,(_ZN30_INTERNAL_d2049f47_4_k_cu_main4cuda3std3__45__cpo7crbeginE - _ZN30_INTERNAL_d2049f47_4_k_cu_main6thrust24THRUST_300001_SM_1000_NS12placeholders2_7E)
_ZN30_INTERNAL_d2049f47_4_k_cu_main6thrust24THRUST_300001_SM_1000_NS12placeholders2_7E:
	.zero		1
	.type		_ZN30_INTERNAL_d2049f47_4_k_cu_main4cuda3std3__45__cpo7crbeginE,@object
	.size		_ZN30_INTERNAL_d2049f47_4_k_cu_main4cuda3std3__45__cpo7crbeginE,(_ZN30_INTERNAL_d2049f47_4_k_cu_main4cuda3std6ranges3__45__cpo4nextE - _ZN30_INTERNAL_d2049f47_4_k_cu_main4cuda3std3__45__cpo7crbeginE)
_ZN30_INTERNAL_d2049f47_4_k_cu_main4cuda3std3__45__cpo7crbeginE:
	.zero		1
	.type		_ZN30_INTERNAL_d2049f47_4_k_cu_main4cuda3std6ranges3__45__cpo4nextE,@object
	.size		_ZN30_INTERNAL_d2049f47_4_k_cu_main4cuda3std6ranges3__45__cpo4nextE,(_ZN30_INTERNAL_d2049f47_4_k_cu_main4cuda3std6ranges3__45__cpo4swapE - _ZN30_INTERNAL_d2049f47_4_k_cu_main4cuda3std6ranges3__45__cpo4nextE)
_ZN30_INTERNAL_d2049f47_4_k_cu_main4cuda3std6ranges3__45__cpo4nextE:
	.zero		1
	.type		_ZN30_INTERNAL_d2049f47_4_k_cu_main4cuda3std6ranges3__45__cpo4swapE,@object
	.size		_ZN30_INTERNAL_d2049f47_4_k_cu_main4cuda3std6ranges3__45__cpo4swapE,(_ZN30_INTERNAL_d2049f47_4_k_cu_main6thrust24THRUST_300001_SM_1000_NS8cuda_cub10par_nosyncE - _ZN30_INTERNAL_d2049f47_4_k_cu_main4cuda3std6ranges3__45__cpo4swapE)
_ZN30_INTERNAL_d2049f47_4_k_cu_main4cuda3std6ranges3__45__cpo4swapE:
	.zero		1
	.type		_ZN30_INTERNAL_d2049f47_4_k_cu_main6thrust24THRUST_300001_SM_1000_NS8cuda_cub10par_nosyncE,@object
	.size		_ZN30_INTERNAL_d2049f47_4_k_cu_main6thrust24THRUST_300001_SM_1000_NS8cuda_cub10par_nosyncE,(_ZN30_INTERNAL_d2049f47_4_k_cu_main6thrust24THRUST_300001_SM_1000_NS12placeholders2_9E - _ZN30_INTERNAL_d2049f47_4_k_cu_main6thrust24THRUST_300001_SM_1000_NS8cuda_cub10par_nosyncE)
_ZN30_INTERNAL_d2049f47_4_k_cu_main6thrust24THRUST_300001_SM_1000_NS8cuda_cub10par_nosyncE:
	.zero		1
	.type		_ZN30_INTERNAL_d2049f47_4_k_cu_main6thrust24THRUST_300001_SM_1000_NS12placeholders2_9E,@object
	.size		_ZN30_INTERNAL_d2049f47_4_k_cu_main6thrust24THRUST_300001_SM_1000_NS12placeholders2_9E,(_ZN30_INTERNAL_d2049f47_4_k_cu_main4cuda3std3__432_GLOBAL__N__d2049f47_4_k_cu_main6ignoreE - _ZN30_INTERNAL_d2049f47_4_k_cu_main6thrust24THRUST_300001_SM_1000_NS12placeholders2_9E)
_ZN30_INTERNAL_d2049f47_4_k_cu_main6thrust24THRUST_300001_SM_1000_NS12placeholders2_9E:
	.zero		1
	.type		_ZN30_INTERNAL_d2049f47_4_k_cu_main4cuda3std3__432_GLOBAL__N__d2049f47_4_k_cu_main6ignoreE,@object
	.size		_ZN30_INTERNAL_d2049f47_4_k_cu_main4cuda3std3__432_GLOBAL__N__d2049f47_4_k_cu_main6ignoreE,(_ZN30_INTERNAL_d2049f47_4_k_cu_main4cuda3std6ranges3__45__cpo4dataE - _ZN30_INTERNAL_d2049f47_4_k_cu_main4cuda3std3__432_GLOBAL__N__d2049f47_4_k_cu_main6ignoreE)
_ZN30_INTERNAL_d2049f47_4_k_cu_main4cuda3std3__432_GLOBAL__N__d2049f47_4_k_cu_main6ignoreE:
	.zero		1
	.type		_ZN30_INTERNAL_d2049f47_4_k_cu_main4cuda3std6ranges3__45__cpo4dataE,@object
	.size		_ZN30_INTERNAL_d2049f47_4_k_cu_main4cuda3std6ranges3__45__cpo4dataE,(_ZN30_INTERNAL_d2049f47_4_k_cu_main6thrust24THRUST_300001_SM_1000_NS12placeholders2_1E - _ZN30_INTERNAL_d2049f47_4_k_cu_main4cuda3std6ranges3__45__cpo4dataE)
_ZN30_INTERNAL_d2049f47_4_k_cu_main4cuda3std6ranges3__45__cpo4dataE:
	.zero		1
	.type		_ZN30_INTERNAL_d2049f47_4_k_cu_main6thrust24THRUST_300001_SM_1000_NS12placeholders2_1E,@object
	.size		_ZN30_INTERNAL_d2049f47_4_k_cu_main6thrust24THRUST_300001_SM_1000_NS12placeholders2_1E,(_ZN30_INTERNAL_d2049f47_4_k_cu_main4cuda3std3__45__cpo5beginE - _ZN30_INTERNAL_d2049f47_4_k_cu_main6thrust24THRUST_300001_SM_1000_NS12placeholders2_1E)
_ZN30_INTERNAL_d2049f47_4_k_cu_main6thrust24THRUST_300001_SM_1000_NS12placeholders2_1E:
	.zero		1
	.type		_ZN30_INTERNAL_d2049f47_4_k_cu_main4cuda3std3__45__cpo5beginE,@object
	.size		_ZN30_INTERNAL_d2049f47_4_k_cu_main4cuda3std3__45__cpo5beginE,(_ZN30_INTERNAL_d2049f47_4_k_cu_main4cuda3std6ranges3__45__cpo5beginE - _ZN30_INTERNAL_d2049f47_4_k_cu_main4cuda3std3__45__cpo5beginE)
_ZN30_INTERNAL_d2049f47_4_k_cu_main4cuda3std3__45__cpo5beginE:
	.zero		1
	.type		_ZN30_INTERNAL_d2049f47_4_k_cu_main4cuda3std6ranges3__45__cpo5beginE,@object
	.size		_ZN30_INTERNAL_d2049f47_4_k_cu_main4cuda3std6ranges3__45__cpo5beginE,(_ZN30_INTERNAL_d2049f47_4_k_cu_main6thrust24THRUST_300001_SM_1000_NS12placeholders2_5E - _ZN30_INTERNAL_d2049f47_4_k_cu_main4cuda3std6ranges3__45__cpo5beginE)
_ZN30_INTERNAL_d2049f47_4_k_cu_main4cuda3std6ranges3__45__cpo5beginE:
	.zero		1
	.type		_ZN30_INTERNAL_d2049f47_4_k_cu_main6thrust24THRUST_300001_SM_1000_NS12placeholders2_5E,@object
	.size		_ZN30_INTERNAL_d2049f47_4_k_cu_main6thrust24THRUST_300001_SM_1000_NS12placeholders2_5E,(_ZN30_INTERNAL_d2049f47_4_k_cu_main4cuda3std3__45__cpo6rbeginE - _ZN30_INTERNAL_d2049f47_4_k_cu_main6thrust24THRUST_300001_SM_1000_NS12placeholders2_5E)
_ZN30_INTERNAL_d2049f47_4_k_cu_main6thrust24THRUST_300001_SM_1000_NS12placeholders2_5E:
	.zero		1
	.type		_ZN30_INTERNAL_d2049f47_4_k_cu_main4cuda3std3__45__cpo6rbeginE,@object
	.size		_ZN30_INTERNAL_d2049f47_4_k_cu_main4cuda3std3__45__cpo6rbeginE,(_ZN30_INTERNAL_d2049f47_4_k_cu_main4cuda3std6ranges3__45__cpo7advanceE - _ZN30_INTERNAL_d2049f47_4_k_cu_main4cuda3std3__45__cpo6rbeginE)
_ZN30_INTERNAL_d2049f47_4_k_cu_main4cuda3std3__45__cpo6rbeginE:
	.zero		1
	.type		_ZN30_INTERNAL_d2049f47_4_k_cu_main4cuda3std6ranges3__45__cpo7advanceE,@object
	.size		_ZN30_INTERNAL_d2049f47_4_k_cu_main4cuda3std6ranges3__45__cpo7advanceE,(_ZN30_INTERNAL_d2049f47_4_k_cu_main4cuda3std3__47nulloptE - _ZN30_INTERNAL_d2049f47_4_k_cu_main4cuda3std6ranges3__45__cpo7advanceE)
_ZN30_INTERNAL_d2049f47_4_k_cu_main4cuda3std6ranges3__45__cpo7advanceE:
	.zero		1
	.type		_ZN30_INTERNAL_d2049f47_4_k_cu_main4cuda3std3__47nulloptE,@object
	.size		_ZN30_INTERNAL_d2049f47_4_k_cu_main4cuda3std3__47nulloptE,(_ZN30_INTERNAL_d2049f47_4_k_cu_main4cuda3std6ranges3__45__cpo8distanceE - _ZN30_INTERNAL_d2049f47_4_k_cu_main4cuda3std3__47nulloptE)
_ZN30_INTERNAL_d2049f47_4_k_cu_main4cuda3std3__47nulloptE:
	.zero		1
	.type		_ZN30_INTERNAL_d2049f47_4_k_cu_main4cuda3std6ranges3__45__cpo8distanceE,@object
	.size		_ZN30_INTERNAL_d2049f47_4_k_cu_main4cuda3std6ranges3__45__cpo8distanceE,(_ZN30_INTERNAL_d2049f47_4_k_cu_main6thrust24THRUST_300001_SM_1000_NS12placeholders3_10E - _ZN30_INTERNAL_d2049f47_4_k_cu_main4cuda3std6ranges3__45__cpo8distanceE)
_ZN30_INTERNAL_d2049f47_4_k_cu_main4cuda3std6ranges3__45__cpo8distanceE:
	.zero		1
	.type		_ZN30_INTERNAL_d2049f47_4_k_cu_main6thrust24THRUST_300001_SM_1000_NS12placeholders3_10E,@object
	.size		_ZN30_INTERNAL_d2049f47_4_k_cu_main6thrust24THRUST_300001_SM_1000_NS12placeholders3_10E,(_ZN30_INTERNAL_d2049f47_4_k_cu_main4cuda3std3__419piecewise_constructE - _ZN30_INTERNAL_d2049f47_4_k_cu_main6thrust24THRUST_300001_SM_1000_NS12placeholders3_10E)
_ZN30_INTERNAL_d2049f47_4_k_cu_main6thrust24THRUST_300001_SM_1000_NS12placeholders3_10E:
	.zero		1
	.type		_ZN30_INTERNAL_d2049f47_4_k_cu_main4cuda3std3__419piecewise_constructE,@object
	.size		_ZN30_INTERNAL_d2049f47_4_k_cu_main4cuda3std3__419piecewise_constructE,(_ZN30_INTERNAL_d2049f47_4_k_cu_main4cuda3std6ranges3__45__cpo5cdataE - _ZN30_INTERNAL_d2049f47_4_k_cu_main4cuda3std3__419piecewise_constructE)
_ZN30_INTERNAL_d2049f47_4_k_cu_main4cuda3std3__419piecewise_constructE:
	.zero		1
	.type		_ZN30_INTERNAL_d2049f47_4_k_cu_main4cuda3std6ranges3__45__cpo5cdataE,@object
	.size		_ZN30_INTERNAL_d2049f47_4_k_cu_main4cuda3std6ranges3__45__cpo5cdataE,(_ZN30_INTERNAL_d2049f47_4_k_cu_main6thrust24THRUST_300001_SM_1000_NS12placeholders2_2E - _ZN30_INTERNAL_d2049f47_4_k_cu_main4cuda3std6ranges3__45__cpo5cdataE)
_ZN30_INTERNAL_d2049f47_4_k_cu_main4cuda3std6ranges3__45__cpo5cdataE:
	.zero		1
	.type		_ZN30_INTERNAL_d2049f47_4_k_cu_main6thrust24THRUST_300001_SM_1000_NS12placeholders2_2E,@object
	.size		_ZN30_INTERNAL_d2049f47_4_k_cu_main6thrust24THRUST_300001_SM_1000_NS12placeholders2_2E,(_ZN30_INTERNAL_d2049f47_4_k_cu_main4cuda3std3__45__cpo3endE - _ZN30_INTERNAL_d2049f47_4_k_cu_main6thrust24THRUST_300001_SM_1000_NS12placeholders2_2E)
_ZN30_INTERNAL_d2049f47_4_k_cu_main6thrust24THRUST_300001_SM_1000_NS12placeholders2_2E:
	.zero		1
	.type		_ZN30_INTERNAL_d2049f47_4_k_cu_main4cuda3std3__45__cpo3endE,@object
	.size		_ZN30_INTERNAL_d2049f47_4_k_cu_main4cuda3std3__45__cpo3endE,(_ZN30_INTERNAL_d2049f47_4_k_cu_main4cuda3std6ranges3__45__cpo3endE - _ZN30_INTERNAL_d2049f47_4_k_cu_main4cuda3std3__45__cpo3endE)
_ZN30_INTERNAL_d2049f47_4_k_cu_main4cuda3std3__45__cpo3endE:
	.zero		1
	.type		_ZN30_INTERNAL_d2049f47_4_k_cu_main4cuda3std6ranges3__45__cpo3endE,@object
	.size		_ZN30_INTERNAL_d2049f47_4_k_cu_main4cuda3std6ranges3__45__cpo3endE,(_ZN30_INTERNAL_d2049f47_4_k_cu_main6thrust24THRUST_300001_SM_1000_NS12placeholders2_6E - _ZN30_INTERNAL_d2049f47_4_k_cu_main4cuda3std6ranges3__45__cpo3endE)
_ZN30_INTERNAL_d2049f47_4_k_cu_main4cuda3std6ranges3__45__cpo3endE:
	.zero		1
	.type		_ZN30_INTERNAL_d2049f47_4_k_cu_main6thrust24THRUST_300001_SM_1000_NS12placeholders2_6E,@object
	.size		_ZN30_INTERNAL_d2049f47_4_k_cu_main6thrust24THRUST_300001_SM_1000_NS12placeholders2_6E,(_ZN30_INTERNAL_d2049f47_4_k_cu_main4cuda3std3__45__cpo4rendE - _ZN30_INTERNAL_d2049f47_4_k_cu_main6thrust24THRUST_300001_SM_1000_NS12placeholders2_6E)
_ZN30_INTERNAL_d2049f47_4_k_cu_main6thrust24THRUST_300001_SM_1000_NS12placeholders2_6E:
	.zero		1
	.type		_ZN30_INTERNAL_d2049f47_4_k_cu_main4cuda3std3__45__cpo4rendE,@object
	.size		_ZN30_INTERNAL_d2049f47_4_k_cu_main4cuda3std3__45__cpo4rendE,(_ZN30_INTERNAL_d2049f47_4_k_cu_main4cuda3std6ranges3__45__cpo9iter_swapE - _ZN30_INTERNAL_d2049f47_4_k_cu_main4cuda3std3__45__cpo4rendE)
_ZN30_INTERNAL_d2049f47_4_k_cu_main4cuda3std3__45__cpo4rendE:
	.zero		1
	.type		_ZN30_INTERNAL_d2049f47_4_k_cu_main4cuda3std6ranges3__45__cpo9iter_swapE,@object
	.size		_ZN30_INTERNAL_d2049f47_4_k_cu_main4cuda3std6ranges3__45__cpo9iter_swapE,(_ZN30_INTERNAL_d2049f47_4_k_cu_main4cuda3std3__48unexpectE - _ZN30_INTERNAL_d2049f47_4_k_cu_main4cuda3std6ranges3__45__cpo9iter_swapE)
_ZN30_INTERNAL_d2049f47_4_k_cu_main4cuda3std6ranges3__45__cpo9iter_swapE:
	.zero		1
	.type		_ZN30_INTERNAL_d2049f47_4_k_cu_main4cuda3std3__48unexpectE,@object
	.size		_ZN30_INTERNAL_d2049f47_4_k_cu_main4cuda3std3__48unexpectE,(_ZN30_INTERNAL_d2049f47_4_k_cu_main6thrust24THRUST_300001_SM_1000_NS8cuda_cub3parE - _ZN30_INTERNAL_d2049f47_4_k_cu_main4cuda3std3__48unexpectE)
_ZN30_INTERNAL_d2049f47_4_k_cu_main4cuda3std3__48unexpectE:
	.zero		1
	.type		_ZN30_INTERNAL_d2049f47_4_k_cu_main6thrust24THRUST_300001_SM_1000_NS8cuda_cub3parE,@object
	.size		_ZN30_INTERNAL_d2049f47_4_k_cu_main6thrust24THRUST_300001_SM_1000_NS8cuda_cub3parE,(_ZN30_INTERNAL_d2049f47_4_k_cu_main6thrust24THRUST_300001_SM_1000_NS12placeholders2_4E - _ZN30_INTERNAL_d2049f47_4_k_cu_main6thrust24THRUST_300001_SM_1000_NS8cuda_cub3parE)
_ZN30_INTERNAL_d2049f47_4_k_cu_main6thrust24THRUST_300001_SM_1000_NS8cuda_cub3parE:
	.zero		1
	.type		_ZN30_INTERNAL_d2049f47_4_k_cu_main6thrust24THRUST_300001_SM_1000_NS12placeholders2_4E,@object
	.size		_ZN30_INTERNAL_d2049f47_4_k_cu_main6thrust24THRUST_300001_SM_1000_NS12placeholders2_4E,(_ZN30_INTERNAL_d2049f47_4_k_cu_main4cuda3std3__45__cpo4cendE - _ZN30_INTERNAL_d2049f47_4_k_cu_main6thrust24THRUST_300001_SM_1000_NS12placeholders2_4E)
_ZN30_INTERNAL_d2049f47_4_k_cu_main6thrust24THRUST_300001_SM_1000_NS12placeholders2_4E:
	.zero		1
	.type		_ZN30_INTERNAL_d2049f47_4_k_cu_main4cuda3std3__45__cpo4cendE,@object
	.size		_ZN30_INTERNAL_d2049f47_4_k_cu_main4cuda3std3__45__cpo4cendE,(_ZN30_INTERNAL_d2049f47_4_k_cu_main4cuda3std6ranges3__45__cpo4cendE - _ZN30_INTERNAL_d2049f47_4_k_cu_main4cuda3std3__45__cpo4cendE)
_ZN30_INTERNAL_d2049f47_4_k_cu_main4cuda3std3__45__cpo4cendE:
	.zero		1
	.type		_ZN30_INTERNAL_d2049f47_4_k_cu_main4cuda3std6ranges3__45__cpo4cendE,@object
	.size		_ZN30_INTERNAL_d2049f47_4_k_cu_main4cuda3std6ranges3__45__cpo4cendE,(_ZN30_INTERNAL_d2049f47_4_k_cu_main4cuda3std3__420unreachable_sentinelE - _ZN30_INTERNAL_d2049f47_4_k_cu_main4cuda3std6ranges3__45__cpo4cendE)
_ZN30_INTERNAL_d2049f47_4_k_cu_main4cuda3std6ranges3__45__cpo4cendE:
	.zero		1
	.type		_ZN30_INTERNAL_d2049f47_4_k_cu_main4cuda3std3__420unreachable_sentinelE,@object
	.size		_ZN30_INTERNAL_d2049f47_4_k_cu_main4cuda3std3__420unreachable_sentinelE,(_ZN30_INTERNAL_d2049f47_4_k_cu_main4cuda3std6ranges3__45__cpo5ssizeE - _ZN30_INTERNAL_d2049f47_4_k_cu_main4cuda3std3__420unreachable_sentinelE)
_ZN30_INTERNAL_d2049f47_4_k_cu_main4cuda3std3__420unreachable_sentinelE:
	.zero		1
	.type		_ZN30_INTERNAL_d2049f47_4_k_cu_main4cuda3std6ranges3__45__cpo5ssizeE,@object
	.size		_ZN30_INTERNAL_d2049f47_4_k_cu_main4cuda3std6ranges3__45__cpo5ssizeE,(_ZN30_INTERNAL_d2049f47_4_k_cu_main6thrust24THRUST_300001_SM_1000_NS12placeholders2_8E - _ZN30_INTERNAL_d2049f47_4_k_cu_main4cuda3std6ranges3__45__cpo5ssizeE)
_ZN30_INTERNAL_d2049f47_4_k_cu_main4cuda3std6ranges3__45__cpo5ssizeE:
	.zero		1
	.type		_ZN30_INTERNAL_d2049f47_4_k_cu_main6thrust24THRUST_300001_SM_1000_NS12placeholders2_8E,@object
	.size		_ZN30_INTERNAL_d2049f47_4_k_cu_main6thrust24THRUST_300001_SM_1000_NS12placeholders2_8E,(_ZN30_INTERNAL_d2049f47_4_k_cu_main4cuda3std3__45__cpo5crendE - _ZN30_INTERNAL_d2049f47_4_k_cu_main6thrust24THRUST_300001_SM_1000_NS12placeholders2_8E)
_ZN30_INTERNAL_d2049f47_4_k_cu_main6thrust24THRUST_300001_SM_1000_NS12placeholders2_8E:
	.zero		1
	.type		_ZN30_INTERNAL_d2049f47_4_k_cu_main4cuda3std3__45__cpo5crendE,@object
	.size		_ZN30_INTERNAL_d2049f47_4_k_cu_main4cuda3std3__45__cpo5crendE,(_ZN30_INTERNAL_d2049f47_4_k_cu_main4cuda3std6ranges3__45__cpo4prevE - _ZN30_INTERNAL_d2049f47_4_k_cu_main4cuda3std3__45__cpo5crendE)
_ZN30_INTERNAL_d2049f47_4_k_cu_main4cuda3std3__45__cpo5crendE:
	.zero		1
	.type		_ZN30_INTERNAL_d2049f47_4_k_cu_main4cuda3std6ranges3__45__cpo4prevE,@object
	.size		_ZN30_INTERNAL_d2049f47_4_k_cu_main4cuda3std6ranges3__45__cpo4prevE,(_ZN30_INTERNAL_d2049f47_4_k_cu_main4cuda3std6ranges3__45__cpo9iter_moveE - _ZN30_INTERNAL_d2049f47_4_k_cu_main4cuda3std6ranges3__45__cpo4prevE)
_ZN30_INTERNAL_d2049f47_4_k_cu_main4cuda3std6ranges3__45__cpo4prevE:
	.zero		1
	.type		_ZN30_INTERNAL_d2049f47_4_k_cu_main4cuda3std6ranges3__45__cpo9iter_moveE,@object
	.size		_ZN30_INTERNAL_d2049f47_4_k_cu_main4cuda3std6ranges3__45__cpo9iter_moveE,(_ZN30_INTERNAL_d2049f47_4_k_cu_main6thrust24THRUST_300001_SM_1000_NS6system6detail10sequential3seqE - _ZN30_INTERNAL_d2049f47_4_k_cu_main4cuda3std6ranges3__45__cpo9iter_moveE)
_ZN30_INTERNAL_d2049f47_4_k_cu_main4cuda3std6ranges3__45__cpo9iter_moveE:
	.zero		1
	.type		_ZN30_INTERNAL_d2049f47_4_k_cu_main6thrust24THRUST_300001_SM_1000_NS6system6detail10sequential3seqE,@object
	.size		_ZN30_INTERNAL_d2049f47_4_k_cu_main6thrust24THRUST_300001_SM_1000_NS6system6detail10sequential3seqE,(.L_31 - _ZN30_INTERNAL_d2049f47_4_k_cu_main6thrust24THRUST_300001_SM_1000_NS6system6detail10sequential3seqE)
_ZN30_INTERNAL_d2049f47_4_k_cu_main6thrust24THRUST_300001_SM_1000_NS6system6detail10sequential3seqE:
	.zero		1
.L_31:


//--------------------- .nv.shared._ZN3cub18CUB_300001_SM_10006detail6reduce18DeviceReduceKernelINS2_10policy_hubIfyN4cuda3std3__44plusIfEEE10Policy1000EN6thrust24THRUST_300001_SM_1000_NS10device_ptrIfEEyS9_fNS7_10__identityEEEvT0_PT3_T1_NS0_13GridEvenShareISK_EET2_T4_ --------------------------
	.section	.nv.shared._ZN3cub18CUB_300001_SM_10006detail6reduce18DeviceReduceKernelINS2_10policy_hubIfyN4cuda3std3__44plusIfEEE10Policy1000EN6thrust24THRUST_300001_SM_1000_NS10device_ptrIfEEyS9_fNS7_10__identityEEEvT0_PT3_T1_NS0_13GridEvenShareISK_EET2_T4_,"aw",@nobits
	.sectionflags	@""
	.align	4
.nv.shared._ZN3cub18CUB_300001_SM_10006detail6reduce18DeviceReduceKernelINS2_10policy_hubIfyN4cuda3std3__44plusIfEEE10Policy1000EN6thrust24THRUST_300001_SM_1000_NS10device_ptrIfEEyS9_fNS7_10__identityEEEvT0_PT3_T1_NS0_13GridEvenShareISK_EET2_T4_:
	.zero		1068


//--------------------- .nv.shared._ZN3cub18CUB_300001_SM_10006detail6reduce28DeviceReduceSingleTileKernelINS2_10policy_hubIfyN4cuda3std3__44plusIfEEE10Policy1000EN6thrust24THRUST_300001_SM_1000_NS10device_ptrIfEEPfyS9_ffNS7_10__identityEEEvT0_T1_T2_T3_T4_T6_ --------------------------
	.section	.nv.shared._ZN3cub18CUB_300001_SM_10006detail6reduce28DeviceReduceSingleTileKernelINS2_10policy_hubIfyN4cuda3std3__44plusIfEEE10Policy1000EN6thrust24THRUST_300001_SM_1000_NS10device_ptrIfEEPfyS9_ffNS7_10__identityEEEvT0_T1_T2_T3_T4_T6_,"aw",@nobits
	.sectionflags	@""
	.align	4
.nv.shared._ZN3cub18CUB_300001_SM_10006detail6reduce28DeviceReduceSingleTileKernelINS2_10policy_hubIfyN4cuda3std3__44plusIfEEE10Policy1000EN6thrust24THRUST_300001_SM_1000_NS10device_ptrIfEEPfyS9_ffNS7_10__identityEEEvT0_T1_T2_T3_T4_T6_:
	.zero		1068


//--------------------- .nv.shared._ZN3cub18CUB_300001_SM_10006detail6reduce28DeviceReduceSingleTileKernelINS2_10policy_hubIfjN4cuda3std3__44plusIfEEE10Policy1000EPfSC_iS9_ffNS7_10__identityEEEvT0_T1_T2_T3_T4_T6_ --------------------------
	.section	.nv.shared._ZN3cub18CUB_300001_SM_10006detail6reduce28DeviceReduceSingleTileKernelINS2_10policy_hubIfjN4cuda3std3__44plusIfEEE10Policy1000EPfSC_iS9_ffNS7_10__identityEEEvT0_T1_T2_T3_T4_T6_,"aw",@nobits
	.sectionflags	@""
	.align	4
.nv.shared._ZN3cub18CUB_300001_SM_10006detail6reduce28DeviceReduceSingleTileKernelINS2_10policy_hubIfjN4cuda3std3__44plusIfEEE10Policy1000EPfSC_iS9_ffNS7_10__identityEEEvT0_T1_T2_T3_T4_T6_:
	.zero		1108


//--------------------- .nv.shared._ZN3cub18CUB_300001_SM_10006detail6reduce18DeviceReduceKernelINS2_10policy_hubIfjN4cuda3std3__44plusIfEEE10Policy1000EN6thrust24THRUST_300001_SM_1000_NS10device_ptrIfEEjS9_fNS7_10__identityEEEvT0_PT3_T1_NS0_13GridEvenShareISK_EET2_T4_ --------------------------
	.section	.nv.shared._ZN3cub18CUB_300001_SM_10006detail6reduce18DeviceReduceKernelINS2_10policy_hubIfjN4cuda3std3__44plusIfEEE10Policy1000EN6thrust24THRUST_300001_SM_1000_NS10device_ptrIfEEjS9_fNS7_10__identityEEEvT0_PT3_T1_NS0_13GridEvenShareISK_EET2_T4_,"aw",@nobits
	.sectionflags	@""
	.align	4
.nv.shared._ZN3cub18CUB_300001_SM_10006detail6reduce18DeviceReduceKernelINS2_10policy_hubIfjN4cuda3std3__44plusIfEEE10Policy1000EN6thrust24THRUST_300001_SM_1000_NS10device_ptrIfEEjS9_fNS7_10__identityEEEvT0_PT3_T1_NS0_13GridEvenShareISK_EET2_T4_:
	.zero		1108


//--------------------- .nv.shared._ZN3cub18CUB_300001_SM_10006detail6reduce28DeviceReduceSingleTileKernelINS2_10policy_hubIfjN4cuda3std3__44plusIfEEE10Policy1000EN6thrust24THRUST_300001_SM_1000_NS10device_ptrIfEEPfjS9_ffNS7_10__identityEEEvT0_T1_T2_T3_T4_T6_ --------------------------
	.section	.nv.shared._ZN3cub18CUB_300001_SM_10006detail6reduce28DeviceReduceSingleTileKernelINS2_10policy_hubIfjN4cuda3std3__44plusIfEEE10Policy1000EN6thrust24THRUST_300001_SM_1000_NS10device_ptrIfEEPfjS9_ffNS7_10__identityEEEvT0_T1_T2_T3_T4_T6_,"aw",@nobits
	.sectionflags	@""
	.align	4
.nv.shared._ZN3cub18CUB_300001_SM_10006detail6reduce28DeviceReduceSingleTileKernelINS2_10policy_hubIfjN4cuda3std3__44plusIfEEE10Policy1000EN6thrust24THRUST_300001_SM_1000_NS10device_ptrIfEEPfjS9_ffNS7_10__identityEEEvT0_T1_T2_T3_T4_T6_:
	.zero		1108


//--------------------- .nv.constant0._ZN3cub18CUB_300001_SM_10006detail6reduce28DeviceReduceSingleTileKernelINS2_10policy_hubIfyN4cuda3std3__44plusIfEEE10Policy1000EPfSC_iS9_ffNS7_10__identityEEEvT0_T1_T2_T3_T4_T6_ --------------------------
	.section	.nv.constant0._ZN3cub18CUB_300001_SM_10006detail6reduce28DeviceReduceSingleTileKernelINS2_10policy_hubIfyN4cuda3std3__44plusIfEEE10Policy1000EPfSC_iS9_ffNS7_10__identityEEEvT0_T1_T2_T3_T4_T6_,"a",@progbits
	.sectionflags	@""
	.align	4
.nv.constant0._ZN3cub18CUB_300001_SM_10006detail6reduce28DeviceReduceSingleTileKernelINS2_10policy_hubIfyN4cuda3std3__44plusIfEEE10Policy1000EPfSC_iS9_ffNS7_10__identityEEEvT0_T1_T2_T3_T4_T6_:
	.zero		925


//--------------------- .nv.constant0._ZN3cub18CUB_300001_SM_10006detail6reduce18DeviceReduceKernelINS2_10policy_hubIfyN4cuda3std3__44plusIfEEE10Policy1000EN6thrust24THRUST_300001_SM_1000_NS10device_ptrIfEEyS9_fNS7_10__identityEEEvT0_PT3_T1_NS0_13GridEvenShareISK_EET2_T4_ --------------------------
	.section	.nv.constant0._ZN3cub18CUB_300001_SM_10006detail6reduce18DeviceReduceKernelINS2_10policy_hubIfyN4cuda3std3__44plusIfEEE10Policy1000EN6thrust24THRUST_300001_SM_1000_NS10device_ptrIfEEyS9_fNS7_10__identityEEEvT0_PT3_T1_NS0_13GridEvenShareISK_EET2_T4_,"a",@progbits
	.sectionflags	@""
	.align	4
.nv.constant0._ZN3cub18CUB_300001_SM_10006detail6reduce18DeviceReduceKernelINS2_10policy_hubIfyN4cuda3std3__44plusIfEEE10Policy1000EN6thrust24THRUST_300001_SM_1000_NS10device_ptrIfEEyS9_fNS7_10__identityEEEvT0_PT3_T1_NS0_13GridEvenShareISK_EET2_T4_:
	.zero		994


//--------------------- .nv.constant0._ZN3cub18CUB_300001_SM_10006detail6reduce28DeviceReduceSingleTileKernelINS2_10policy_hubIfyN4cuda3std3__44plusIfEEE10Policy1000EN6thrust24THRUST_300001_SM_1000_NS10device_ptrIfEEPfyS9_ffNS7_10__identityEEEvT0_T1_T2_T3_T4_T6_ --------------------------
	.section	.nv.constant0._ZN3cub18CUB_300001_SM_10006detail6reduce28DeviceReduceSingleTileKernelINS2_10policy_hubIfyN4cuda3std3__44plusIfEEE10Policy1000EN6thrust24THRUST_300001_SM_1000_NS10device_ptrIfEEPfyS9_ffNS7_10__identityEEEvT0_T1_T2_T3_T4_T6_,"a",@progbits
	.sectionflags	@""
	.align	4
.nv.constant0._ZN3cub18CUB_300001_SM_10006detail6reduce28DeviceReduceSingleTileKernelINS2_10policy_hubIfyN4cuda3std3__44plusIfEEE10Policy1000EN6thrust24THRUST_300001_SM_1000_NS10device_ptrIfEEPfyS9_ffNS7_10__identityEEEvT0_T1_T2_T3_T4_T6_:
	.zero		929


//--------------------- .nv.constant0._ZN3cub18CUB_300001_SM_10006detail6reduce28DeviceReduceSingleTileKernelINS2_10policy_hubIfjN4cuda3std3__44plusIfEEE10Policy1000EPfSC_iS9_ffNS7_10__identityEEEvT0_T1_T2_T3_T4_T6_ --------------------------
	.section	.nv.constant0._ZN3cub18CUB_300001_SM_10006detail6reduce28DeviceReduceSingleTileKernelINS2_10policy_hubIfjN4cuda3std3__44plusIfEEE10Policy1000EPfSC_iS9_ffNS7_10__identityEEEvT0_T1_T2_T3_T4_T6_,"a",@progbits
	.sectionflags	@""
	.align	4
.nv.constant0._ZN3cub18CUB_300001_SM_10006detail6reduce28DeviceReduceSingleTileKernelINS2_10policy_hubIfjN4cuda3std3__44plusIfEEE10Policy1000EPfSC_iS9_ffNS7_10__identityEEEvT0_T1_T2_T3_T4_T6_:
	.zero		925


//--------------------- .nv.constant0._ZN3cub18CUB_300001_SM_10006detail6reduce18DeviceReduceKernelINS2_10policy_hubIfjN4cuda3std3__44plusIfEEE10Policy1000EN6thrust24THRUST_300001_SM_1000_NS10device_ptrIfEEjS9_fNS7_10__identityEEEvT0_PT3_T1_NS0_13GridEvenShareISK_EET2_T4_ --------------------------
	.section	.nv.constant0._ZN3cub18CUB_300001_SM_10006detail6reduce18DeviceReduceKernelINS2_10policy_hubIfjN4cuda3std3__44plusIfEEE10Policy1000EN6thrust24THRUST_300001_SM_1000_NS10device_ptrIfEEjS9_fNS7_10__identityEEEvT0_PT3_T1_NS0_13GridEvenShareISK_EET2_T4_,"a",@progbits
	.sectionflags	@""
	.align	4
.nv.constant0._ZN3cub18CUB_300001_SM_10006detail6reduce18DeviceReduceKernelINS2_10policy_hubIfjN4cuda3std3__44plusIfEEE10Policy1000EN6thrust24THRUST_300001_SM_1000_NS10device_ptrIfEEjS9_fNS7_10__identityEEEvT0_PT3_T1_NS0_13GridEvenShareISK_EET2_T4_:
	.zero		958


//--------------------- .nv.constant0._ZN3cub18CUB_300001_SM_10006detail6reduce28DeviceReduceSingleTileKernelINS2_10policy_hubIfjN4cuda3std3__44plusIfEEE10Policy1000EN6thrust24THRUST_300001_SM_1000_NS10device_ptrIfEEPfjS9_ffNS7_10__identityEEEvT0_T1_T2_T3_T4_T6_ --------------------------
	.section	.nv.constant0._ZN3cub18CUB_300001_SM_10006detail6reduce28DeviceReduceSingleTileKernelINS2_10policy_hubIfjN4cuda3std3__44plusIfEEE10Policy1000EN6thrust24THRUST_300001_SM_1000_NS10device_ptrIfEEPfjS9_ffNS7_10__identityEEEvT0_T1_T2_T3_T4_T6_,"a",@progbits
	.sectionflags	@""
	.align	4
.nv.constant0._ZN3cub18CUB_300001_SM_10006detail6reduce28DeviceReduceSingleTileKernelINS2_10policy_hubIfjN4cuda3std3__44plusIfEEE10Policy1000EN6thrust24THRUST_300001_SM_1000_NS10device_ptrIfEEPfjS9_ffNS7_10__identityEEEvT0_T1_T2_T3_T4_T6_:
	.zero		925


//--------------------- .nv.constant0._ZN3cub18CUB_300001_SM_10006detail11EmptyKernelIvEEvv --------------------------
	.section	.nv.constant0._ZN3cub18CUB_300001_SM_10006detail11EmptyKernelIvEEvv,"a",@progbits
	.sectionflags	@""
	.align	4
.nv.constant0._ZN3cub18CUB_300001_SM_10006detail11EmptyKernelIvEEvv:
	.zero		896


//--------------------- .nv.constant0._Z11calc_sq_devPKiPKfPf --------------------------
	.section	.nv.constant0._Z11calc_sq_devPKiPKfPf,"a",@progbits
	.sectionflags	@""
	.align	4
.nv.constant0._Z11calc_sq_devPKiPKfPf:
	.zero		920


//--------------------- .nv.constant0._Z16calc_disc_payoffPKiS0_S0_PKfS2_Pf --------------------------
	.section	.nv.constant0._Z16calc_disc_payoffPKiS0_S0_PKfS2_Pf,"a",@progbits
	.sectionflags	@""
	.align	4
.nv.constant0._Z16calc_disc_payoffPKiS0_S0_PKfS2_Pf:
	.zero		944


//--------------------- .nv.constant0._Z14euler_timestepPKiS0_PKfS2_PfS2_S2_S2_ --------------------------
	.section	.nv.constant0._Z14euler_timestepPKiS0_PKfS2_PfS2_S2_S2_,"a",@progbits
	.sectionflags	@""
	.align	4
.nv.constant0._Z14euler_timestepPKiS0_PKfS2_PfS2_S2_S2_:
	.zero		960


//--------------------- .nv.constant0._Z8fill_matPKiS0_PfS1_ --------------------------
	.section	.nv.constant0._Z8fill_matPKiS0_PfS1_,"a",@progbits
	.sectionflags	@""
	.align	4
.nv.constant0._Z8fill_matPKiS0_PfS1_:
	.zero		928


//--------------------- .nv.constant0._Z8fill_vecPKiPfS1_ --------------------------
	.section	.nv.constant0._Z8fill_vecPKiPfS1_,"a",@progbits
	.sectionflags	@""
	.align	4
.nv.constant0._Z8fill_vecPKiPfS1_:
	.zero		920


//--------------------- SYMBOLS --------------------------

	.type		.nv.reservedSmem.offset0,@object
	.size		.nv.reservedSmem.offset0,0x4
	.type		.nv.reservedSmem.cap,@object
	.size		.nv.reservedSmem.cap,0x4
